	.target	sm_90a

	.elftype	@"ET_EXEC"


//--------------------- .note.nv.tkinfo           --------------------------
	.section	.note.nv.tkinfo,"",@"SHT_NOTE"
	.sectionflags	@"SHF_NOTE_NV_TKINFO"
	.tkinfo
        /*0018*/ 	.word	0x00000002
        /*0030*/ 	.string	""
        /*0030*/ 	.string	"ptxas"
        /*0030*/ 	.string	"Cuda compilation tools, release 13.0, V13.0.88"
        /*0030*/ 	.string	"Build cuda_13.0.r13.0/compiler.36424714_0"
        /*0030*/ 	.string	"-v  -suppress-debug-info  -lineinfo  -arch sm_90a "



//--------------------- .note.nv.cuinfo           --------------------------
	.section	.note.nv.cuinfo,"",@"SHT_NOTE"
	.sectionflags	@"SHF_NOTE_NV_CUINFO"
        /*0018*/ 	.short	0x0002
        /*001a*/ 	.short	0x005a
        /*001c*/ 	.short	0x0082
	.zero		2


//--------------------- .nv.info                  --------------------------
	.section	.nv.info,"",@"SHT_CUDA_INFO"
	.align	4


	//----- nvinfo : EIATTR_REGCOUNT
	.align		4
        /*0000*/ 	.byte	0x04, 0x2f
        /*0002*/ 	.short	(.L_1 - .L_0)
	.align		4
.L_0:
        /*0004*/ 	.word	index@(matmul_kernel)
        /*0008*/ 	.word	0x00000020


	//----- nvinfo : EIATTR_FRAME_SIZE
	.align		4
.L_1:
        /*000c*/ 	.byte	0x04, 0x11
        /*000e*/ 	.short	(.L_3 - .L_2)
	.align		4
.L_2:
        /*0010*/ 	.word	index@(matmul_kernel)
        /*0014*/ 	.word	0x00001510


	//----- nvinfo : EIATTR_MIN_STACK_SIZE
	.align		4
.L_3:
        /*0018*/ 	.byte	0x04, 0x12
        /*001a*/ 	.short	(.L_5 - .L_4)
	.align		4
.L_4:
        /*001c*/ 	.word	index@(matmul_kernel)
        /*0020*/ 	.word	0x00001510
.L_5:


//--------------------- .nv.compat                --------------------------
	.section	.nv.compat,"",@"SHT_CUDA_COMPAT_INFO"
	.align	4
        /*0000*/ 	.byte	0x02, 0x09, 0x01, 0x00, 0x02, 0x02, 0x02, 0x00, 0x02, 0x05, 0x05, 0x00, 0x03, 0x07, 0x01, 0x01
        /*0010*/ 	.byte	0x02, 0x03, 0x00, 0x00, 0x02, 0x06, 0x01, 0x00, 0x04, 0x0b, 0x08, 0x00, 0x00, 0x00, 0x00, 0x00
        /*0020*/ 	.byte	0x00, 0x00, 0x00, 0x00


//--------------------- .nv.info.matmul_kernel    --------------------------
	.section	.nv.info.matmul_kernel,"",@"SHT_CUDA_INFO"
	.sectionflags	@""
	.align	4


	//----- nvinfo : EIATTR_CUDA_API_VERSION
	.align		4
        /*0000*/ 	.byte	0x04, 0x37
        /*0002*/ 	.short	(.L_7 - .L_6)
.L_6:
        /*0004*/ 	.word	0x00000082


	//----- nvinfo : EIATTR_KPARAM_INFO
	.align		4
.L_7:
        /*0008*/ 	.byte	0x04, 0x17
        /*000a*/ 	.short	(.L_9 - .L_8)
.L_8:
        /*000c*/ 	.word	0x00000000
        /*0010*/ 	.short	0x000d
        /*0012*/ 	.short	0x0048
        /*0014*/ 	.byte	0x00, 0xf4, 0x21, 0x00


	//----- nvinfo : EIATTR_KPARAM_INFO
	.align		4
.L_9:
        /*0018*/ 	.byte	0x04, 0x17
        /*001a*/ 	.short	(.L_11 - .L_10)
.L_10:
        /*001c*/ 	.word	0x00000000
        /*0020*/ 	.short	0x000c
        /*0022*/ 	.short	0x0040
        /*0024*/ 	.byte	0x00, 0xf4, 0x21, 0x00


	//----- nvinfo : EIATTR_KPARAM_INFO
	.align		4
.L_11:
        /*0028*/ 	.byte	0x04, 0x17
        /*002a*/ 	.short	(.L_13 - .L_12)
.L_12:
        /*002c*/ 	.word	0x00000000
        /*0030*/ 	.short	0x000b
        /*0032*/ 	.short	0x0038
        /*0034*/ 	.byte	0x00, 0xf0, 0x11, 0x00


	//----- nvinfo : EIATTR_KPARAM_INFO
	.align		4
.L_13:
        /*0038*/ 	.byte	0x04, 0x17
        /*003a*/ 	.short	(.L_15 - .L_14)
.L_14:
        /*003c*/ 	.word	0x00000000
        /*0040*/ 	.short	0x000a
        /*0042*/ 	.short	0x0034
        /*0044*/ 	.byte	0x00, 0xf0, 0x11, 0x00


	//----- nvinfo : EIATTR_KPARAM_INFO
	.align		4
.L_15:
        /*0048*/ 	.byte	0x04, 0x17
        /*004a*/ 	.short	(.L_17 - .L_16)
.L_16:
        /*004c*/ 	.word	0x00000000
        /*0050*/ 	.short	0x0009
        /*0052*/ 	.short	0x0030
        /*0054*/ 	.byte	0x00, 0xf0, 0x11, 0x00


	//----- nvinfo : EIATTR_KPARAM_INFO
	.align		4
.L_17:
        /*0058*/ 	.byte	0x04, 0x17
        /*005a*/ 	.short	(.L_19 - .L_18)
.L_18:
        /*005c*/ 	.word	0x00000000
        /*0060*/ 	.short	0x0008
        /*0062*/ 	.short	0x002c
        /*0064*/ 	.byte	0x00, 0xf0, 0x11, 0x00


	//----- nvinfo : EIATTR_KPARAM_INFO
	.align		4
.L_19:
        /*0068*/ 	.byte	0x04, 0x17
        /*006a*/ 	.short	(.L_21 - .L_20)
.L_20:
        /*006c*/ 	.word	0x00000000
        /*0070*/ 	.short	0x0007
        /*0072*/ 	.short	0x0028
        /*0074*/ 	.byte	0x00, 0xf0, 0x11, 0x00


	//----- nvinfo : EIATTR_KPARAM_INFO
	.align		4
.L_21:
        /*0078*/ 	.byte	0x04, 0x17
        /*007a*/ 	.short	(.L_23 - .L_22)
.L_22:
        /*007c*/ 	.word	0x00000000
        /*0080*/ 	.short	0x0006
        /*0082*/ 	.short	0x0024
        /*0084*/ 	.byte	0x00, 0xf0, 0x11, 0x00


	//----- nvinfo : EIATTR_KPARAM_INFO
	.align		4
.L_23:
        /*0088*/ 	.byte	0x04, 0x17
        /*008a*/ 	.short	(.L_25 - .L_24)
.L_24:
        /*008c*/ 	.word	0x00000000
        /*0090*/ 	.short	0x0005
        /*0092*/ 	.short	0x0020
        /*0094*/ 	.byte	0x00, 0xf0, 0x11, 0x00


	//----- nvinfo : EIATTR_KPARAM_INFO
	.align		4
.L_25:
        /*0098*/ 	.byte	0x04, 0x17
        /*009a*/ 	.short	(.L_27 - .L_26)
.L_26:
        /*009c*/ 	.word	0x00000000
        /*00a0*/ 	.short	0x0004
        /*00a2*/ 	.short	0x001c
        /*00a4*/ 	.byte	0x00, 0xf0, 0x11, 0x00


	//----- nvinfo : EIATTR_KPARAM_INFO
	.align		4
.L_27:
        /*00a8*/ 	.byte	0x04, 0x17
        /*00aa*/ 	.short	(.L_29 - .L_28)
.L_28:
        /*00ac*/ 	.word	0x00000000
        /*00b0*/ 	.short	0x0003
        /*00b2*/ 	.short	0x0018
        /*00b4*/ 	.byte	0x00, 0xf0, 0x11, 0x00


	//----- nvinfo : EIATTR_KPARAM_INFO
	.align		4
.L_29:
        /*00b8*/ 	.byte	0x04, 0x17
        /*00ba*/ 	.short	(.L_31 - .L_30)
.L_30:
        /*00bc*/ 	.word	0x00000000
        /*00c0*/ 	.short	0x0002
        /*00c2*/ 	.short	0x0010
        /*00c4*/ 	.byte	0x00, 0xf4, 0x21, 0x00


	//----- nvinfo : EIATTR_KPARAM_INFO
	.align		4
.L_31:
        /*00c8*/ 	.byte	0x04, 0x17
        /*00ca*/ 	.short	(.L_33 - .L_32)
.L_32:
        /*00cc*/ 	.word	0x00000000
        /*00d0*/ 	.short	0x0001
        /*00d2*/ 	.short	0x0008
        /*00d4*/ 	.byte	0x00, 0xf4, 0x21, 0x00


	//----- nvinfo : EIATTR_KPARAM_INFO
	.align		4
.L_33:
        /*00d8*/ 	.byte	0x04, 0x17
        /*00da*/ 	.short	(.L_35 - .L_34)
.L_34:
        /*00dc*/ 	.word	0x00000000
        /*00e0*/ 	.short	0x0000
        /*00e2*/ 	.short	0x0000
        /*00e4*/ 	.byte	0x00, 0xf4, 0x21, 0x00


	//----- nvinfo : EIATTR_SPARSE_MMA_MASK
	.align		4
.L_35:
        /*00e8*/ 	.byte	0x03, 0x50
        /*00ea*/ 	.short	0x0000


	//----- nvinfo : EIATTR_MAXREG_COUNT
	.align		4
        /*00ec*/ 	.byte	0x03, 0x1b
        /*00ee*/ 	.short	0x00ff


	//----- nvinfo : EIATTR_NUM_BARRIERS
	.align		4
        /*00f0*/ 	.byte	0x02, 0x4c
        /*00f2*/ 	.byte	0x01
	.zero		1


	//----- nvinfo : EIATTR_ANNOTATIONS
	.align		4
        /*00f4*/ 	.byte	0x04, 0x55
        /*00f6*/ 	.short	(.L_37 - .L_36)


	//   ....[0]....
.L_36:
        /*00f8*/ 	.word	0x00000001
        /*00fc*/ 	.byte	0x10, 0x05, 0x00, 0x00, 0x01, 0x00, 0x00, 0x00, 0x60, 0x05, 0x00, 0x00, 0x01, 0x00, 0x00, 0x00
        /* <DEDUP_REMOVED lines=2438> */
        /*996c*/ 	.byte	0x60, 0x5b, 0x02, 0x00, 0x01, 0x00, 0x00, 0x00, 0x50, 0x5e, 0x02, 0x00


	//----- nvinfo : EIATTR_MERCURY_ISA_VERSION
	.align		4
.L_37:
        /*9978*/ 	.byte	0x03, 0x5f
        /*997a*/ 	.short	0x0101


	//----- nvinfo : EIATTR_EXIT_INSTR_OFFSETS
	.align		4
        /*997c*/ 	.byte	0x04, 0x1c
        /*997e*/ 	.short	(.L_39 - .L_38)


	//   ....[0]....
.L_38:
        /*9980*/ 	.word	0x00027520


	//   ....[1]....
        /*9984*/ 	.word	0x00027540


	//----- nvinfo : EIATTR_REQNTID
	.align		4
.L_39:
        /*9988*/ 	.byte	0x04, 0x10
        /*998a*/ 	.short	(.L_41 - .L_40)
.L_40:
        /*998c*/ 	.word	0x00000040
        /*9990*/ 	.word	0x00000001
        /*9994*/ 	.word	0x00000001


	//----- nvinfo : EIATTR_CBANK_PARAM_SIZE
	.align		4
.L_41:
        /*9998*/ 	.byte	0x03, 0x19
        /*999a*/ 	.short	0x0050


	//----- nvinfo : EIATTR_PARAM_CBANK
	.align		4
        /*999c*/ 	.byte	0x04, 0x0a
        /*999e*/ 	.short	(.L_43 - .L_42)
	.align		4
.L_42:
        /*99a0*/ 	.word	index@(.nv.constant0.matmul_kernel)
        /*99a4*/ 	.short	0x0210
        /*99a6*/ 	.short	0x0050


	//----- nvinfo : EIATTR_SW_WAR
	.align		4
.L_43:
        /*99a8*/ 	.byte	0x04, 0x36
        /*99aa*/ 	.short	(.L_45 - .L_44)
.L_44:
        /*99ac*/ 	.word	0x00000008
.L_45:


//--------------------- .nv.callgraph             --------------------------
	.section	.nv.callgraph,"",@"SHT_CUDA_CALLGRAPH"
	.align	4
	.sectionentsize	8
	.align		4
        /*0000*/ 	.word	0x00000000
	.align		4
        /*0004*/ 	.word	0xffffffff
	.align		4
        /*0008*/ 	.word	0x00000000
	.align		4
        /*000c*/ 	.word	0xfffffffe
	.align		4
        /*0010*/ 	.word	0x00000000
	.align		4
        /*0014*/ 	.word	0xfffffffd
	.align		4
        /*0018*/ 	.word	0x00000000
	.align		4
        /*001c*/ 	.word	0xfffffffc


//--------------------- .text.matmul_kernel       --------------------------
	.section	.text.matmul_kernel,"ax",@progbits
	.align	128
        .global         matmul_kernel
        .type           matmul_kernel,@function
        .size           matmul_kernel,(.L_x_4 - matmul_kernel)
        .other          matmul_kernel,@"STO_CUDA_ENTRY STV_DEFAULT"
matmul_kernel:
.text.matmul_kernel:
[----:B------:R-:W0:Y:S08]  /*0000*/  LDC R1, c[0x0][0x28] ;  /* 0x00000a00ff017b82 */ /* 0x000e300000000800 */
[----:B------:R-:W1:Y:S01]  /*0010*/  LDC.64 R2, c[0x0][0x228] ;  /* 0x00008a00ff027b82 */ /* 0x000e620000000a00 */
[----:B0-----:R-:W-:Y:S01]  /*0020*/  VIADD R1, R1, 0xffffeaf0 ;  /* 0xffffeaf001017836 */ /* 0x001fe20000000000 */
[----:B------:R-:W0:Y:S01]  /*0030*/  S2R R16, SR_TID.X ;  /* 0x0000000000107919 */ /* 0x000e220000002100 */
[----:B------:R-:W-:Y:S01]  /*0040*/  UMOV UR4, 0x400 ;  /* 0x0000040000047882 */ /* 0x000fe20000000000 */
[----:B------:R-:W-:-:S04]  /*0050*/  ULDC.64 UR6, c[0x0][0x208] ;  /* 0x0000820000067ab9 */ /* 0x000fc80000000a00 */
[----:B------:R-:W2:Y:S01]  /*0060*/  S2UR UR5, SR_CgaCtaId ;  /* 0x00000000000579c3 */ /* 0x000ea20000008800 */
[----:B-1----:R-:W-:-:S05]  /*0070*/  VIADD R0, R3, 0x3f ;  /* 0x0000003f03007836 */ /* 0x002fca0000000000 */
[----:B------:R-:W-:Y:S01]  /*0080*/  SHF.R.S32.HI R5, RZ, 0x1f, R0 ;  /* 0x0000001fff057819 */ /* 0x000fe20000011400 */
[----:B--2---:R-:W-:-:S03]  /*0090*/  ULEA UR4, UR5, UR4, 0x18 ;  /* 0x0000000405047291 */ /* 0x004fc6000f8ec03f */
[----:B------:R-:W-:Y:S02]  /*00a0*/  LEA.HI R5, R5, R0, RZ, 0x6 ;  /* 0x0000000005057211 */ /* 0x000fe400078f30ff */
[----:B0-----:R-:W-:Y:S02]  /*00b0*/  LOP3.LUT R23, R16, 0x3f, RZ, 0xc0, !PT ;  /* 0x0000003f10177812 */ /* 0x001fe400078ec0ff */
[----:B------:R-:W-:Y:S02]  /*00c0*/  SHF.R.S32.HI R0, RZ, 0x6, R5 ;  /* 0x00000006ff007819 */ /* 0x000fe40000011405 */
[----:B------:R-:W0:Y:S03]  /*00d0*/  S2R R5, SR_CTAID.X ;  /* 0x0000000000057919 */ /* 0x000e260000002500 */
[----:B------:R-:W-:-:S05]  /*00e0*/  IMAD.SHL.U32 R0, R0, 0x8, RZ ;  /* 0x0000000800007824 */ /* 0x000fca00078e00ff */
[-C--:B------:R-:W-:Y:S02]  /*00f0*/  IABS R9, R0.reuse ;  /* 0x0000000000097213 */ /* 0x080fe40000000000 */
[----:B------:R-:W-:Y:S02]  /*0100*/  IABS R12, R0 ;  /* 0x00000000000c7213 */ /* 0x000fe40000000000 */
[----:B------:R-:W1:Y:S08]  /*0110*/  I2F.RP R4, R9 ;  /* 0x0000000900047306 */ /* 0x000e700000209400 */
[----:B-1----:R-:W1:Y:S01]  /*0120*/  MUFU.RCP R4, R4 ;  /* 0x0000000400047308 */ /* 0x002e620000001000 */
[----:B0-----:R-:W-:Y:S01]  /*0130*/  IABS R10, R5 ;  /* 0x00000005000a7213 */ /* 0x001fe20000000000 */
[----:B-1----:R-:W-:-:S02]  /*0140*/  VIADD R6, R4, 0xffffffe ;  /* 0x0ffffffe04067836 */ /* 0x002fc40000000000 */
[----:B------:R-:W-:-:S04]  /*0150*/  IMAD.MOV R4, RZ, RZ, -R12 ;  /* 0x000000ffff047224 */ /* 0x000fc800078e0a0c */
[----:B------:R0:W1:Y:S02]  /*0160*/  F2I.FTZ.U32.TRUNC.NTZ R7, R6 ;  /* 0x0000000600077305 */ /* 0x000064000021f000 */
[----:B0-----:R-:W-:Y:S02]  /*0170*/  IMAD.MOV.U32 R6, RZ, RZ, RZ ;  /* 0x000000ffff067224 */ /* 0x001fe400078e00ff */
[----:B-1----:R-:W-:-:S04]  /*0180*/  IMAD.MOV R8, RZ, RZ, -R7 ;  /* 0x000000ffff087224 */ /* 0x002fc800078e0a07 */
[----:B------:R-:W-:Y:S02]  /*0190*/  IMAD R11, R8, R9, RZ ;  /* 0x00000009080b7224 */ /* 0x000fe400078e02ff */
[----:B------:R-:W-:Y:S02]  /*01a0*/  IMAD.MOV.U32 R8, RZ, RZ, R10 ;  /* 0x000000ffff087224 */ /* 0x000fe400078e000a */
[----:B------:R-:W-:-:S06]  /*01b0*/  IMAD.HI.U32 R7, R7, R11, R6 ;  /* 0x0000000b07077227 */ /* 0x000fcc00078e0006 */
[----:B------:R-:W-:-:S04]  /*01c0*/  IMAD.HI.U32 R7, R7, R8, RZ ;  /* 0x0000000807077227 */ /* 0x000fc800078e00ff */
[----:B------:R-:W-:-:S05]  /*01d0*/  IMAD R4, R7, R4, R8 ;  /* 0x0000000407047224 */ /* 0x000fca00078e0208 */
[----:B------:R-:W-:-:S13]  /*01e0*/  ISETP.GT.U32.AND P1, PT, R9, R4, PT ;  /* 0x000000040900720c */ /* 0x000fda0003f24070 */
[----:B------:R-:W-:Y:S02]  /*01f0*/  @!P1 IMAD.IADD R4, R4, 0x1, -R9 ;  /* 0x0000000104049824 */ /* 0x000fe400078e0a09 */
[----:B------:R-:W-:Y:S01]  /*0200*/  @!P1 VIADD R7, R7, 0x1 ;  /* 0x0000000107079836 */ /* 0x000fe20000000000 */
[----:B------:R-:W-:Y:S02]  /*0210*/  ISETP.NE.AND P1, PT, R0, RZ, PT ;  /* 0x000000ff0000720c */ /* 0x000fe40003f25270 */
[----:B------:R-:W-:Y:S02]  /*0220*/  ISETP.GE.U32.AND P0, PT, R4, R9, PT ;  /* 0x000000090400720c */ /* 0x000fe40003f06070 */
[----:B------:R-:W-:-:S04]  /*0230*/  LOP3.LUT R4, R5, R0, RZ, 0x3c, !PT ;  /* 0x0000000005047212 */ /* 0x000fc800078e3cff */
[----:B------:R-:W-:Y:S01]  /*0240*/  ISETP.GE.AND P2, PT, R4, RZ, PT ;  /* 0x000000ff0400720c */ /* 0x000fe20003f46270 */
[----:B------:R-:W-:-:S06]  /*0250*/  VIADD R4, R2, 0x7f ;  /* 0x0000007f02047836 */ /* 0x000fcc0000000000 */
[----:B------:R-:W-:-:S04]  /*0260*/  @P0 VIADD R7, R7, 0x1 ;  /* 0x0000000107070836 */ /* 0x000fc80000000000 */
[----:B------:R-:W-:Y:S01]  /*0270*/  IMAD.MOV.U32 R6, RZ, RZ, R7 ;  /* 0x000000ffff067224 */ /* 0x000fe200078e0007 */
[----:B------:R-:W-:-:S03]  /*0280*/  SHF.R.S32.HI R7, RZ, 0x1f, R4 ;  /* 0x0000001fff077819 */ /* 0x000fc60000011404 */
[----:B------:R-:W-:Y:S01]  /*0290*/  @!P2 IMAD.MOV R6, RZ, RZ, -R6 ;  /* 0x000000ffff06a224 */ /* 0x000fe200078e0a06 */
[----:B------:R-:W-:Y:S02]  /*02a0*/  @!P1 LOP3.LUT R6, RZ, R0, RZ, 0x33, !PT ;  /* 0x00000000ff069212 */ /* 0x000fe400078e33ff */
[----:B------:R-:W-:-:S03]  /*02b0*/  LEA.HI R7, R7, R4, RZ, 0x7 ;  /* 0x0000000407077211 */ /* 0x000fc600078f38ff */
[----:B------:R-:W-:Y:S02]  /*02c0*/  IMAD.SHL.U32 R4, R6, 0x8, RZ ;  /* 0x0000000806047824 */ /* 0x000fe400078e00ff */
[----:B------:R-:W-:-:S03]  /*02d0*/  IMAD.MOV R6, RZ, RZ, -R6 ;  /* 0x000000ffff067224 */ /* 0x000fc600078e0a06 */
[----:B------:R-:W-:Y:S01]  /*02e0*/  LEA.HI.SX32 R7, R7, -R4, 0x19 ;  /* 0x8000000407077211 */ /* 0x000fe200078fcaff */
[----:B------:R-:W-:Y:S02]  /*02f0*/  IMAD R15, R0, R6, R5 ;  /* 0x00000006000f7224 */ /* 0x000fe400078e0205 */
[----:B------:R-:W-:Y:S01]  /*0300*/  IMAD.MOV.U32 R6, RZ, RZ, RZ ;  /* 0x000000ffff067224 */ /* 0x000fe200078e00ff */
[----:B------:R-:W-:Y:S02]  /*0310*/  VIMNMX R8, R7, 0x8, PT ;  /* 0x0000000807087848 */ /* 0x000fe40003fe0100 */
[----:B------:R-:W-:Y:S02]  /*0320*/  IABS R13, R15 ;  /* 0x0000000f000d7213 */ /* 0x000fe40000000000 */
[----:B------:R-:W-:-:S04]  /*0330*/  IABS R11, R8 ;  /* 0x00000008000b7213 */ /* 0x000fc80000000000 */
[----:B------:R-:W0:Y:S08]  /*0340*/  I2F.RP R9, R11 ;  /* 0x0000000b00097306 */ /* 0x000e300000209400 */
[----:B0-----:R-:W0:Y:S02]  /*0350*/  MUFU.RCP R9, R9 ;  /* 0x0000000900097308 */ /* 0x001e240000001000 */
[----:B0-----:R-:W-:-:S06]  /*0360*/  VIADD R7, R9, 0xffffffe ;  /* 0x0ffffffe09077836 */ /* 0x001fcc0000000000 */
[----:B------:R-:W0:Y:S02]  /*0370*/  F2I.FTZ.U32.TRUNC.NTZ R7, R7 ;  /* 0x0000000700077305 */ /* 0x000e24000021f000 */
[----:B0-----:R-:W-:-:S04]  /*0380*/  IMAD.MOV R10, RZ, RZ, -R7 ;  /* 0x000000ffff0a7224 */ /* 0x001fc800078e0a07 */
[----:B------:R-:W-:-:S04]  /*0390*/  IMAD.MOV.U32 R0, RZ, RZ, R10 ;  /* 0x000000ffff007224 */ /* 0x000fc800078e000a */
[----:B------:R-:W-:Y:S01]  /*03a0*/  IMAD R5, R0, R11, RZ ;  /* 0x0000000b00057224 */ /* 0x000fe200078e02ff */
[----:B------:R-:W-:-:S03]  /*03b0*/  IABS R0, R8 ;  /* 0x0000000800007213 */ /* 0x000fc60000000000 */
[----:B------:R-:W-:Y:S02]  /*03c0*/  IMAD.HI.U32 R6, R7, R5, R6 ;  /* 0x0000000507067227 */ /* 0x000fe400078e0006 */
[----:B------:R-:W0:Y:S02]  /*03d0*/  LDC R7, c[0x0][0x230] ;  /* 0x00008c00ff077b82 */ /* 0x000e240000000800 */
[----:B------:R-:W-:Y:S02]  /*03e0*/  IMAD.MOV R0, RZ, RZ, -R0 ;  /* 0x000000ffff007224 */ /* 0x000fe400078e0a00 */
[----:B------:R-:W-:-:S04]  /*03f0*/  IMAD.HI.U32 R6, R6, R13, RZ ;  /* 0x0000000d06067227 */ /* 0x000fc800078e00ff */
[----:B------:R-:W-:-:S05]  /*0400*/  IMAD R0, R6, R0, R13 ;  /* 0x0000000006007224 */ /* 0x000fca00078e020d */
[----:B------:R-:W-:Y:S01]  /*0410*/  ISETP.GT.U32.AND P1, PT, R11, R0, PT ;  /* 0x000000000b00720c */ /* 0x000fe20003f24070 */
[----:B0-----:R-:W-:-:S12]  /*0420*/  VIADD R14, R7, 0x3f ;  /* 0x0000003f070e7836 */ /* 0x001fd80000000000 */
[----:B------:R-:W-:Y:S02]  /*0430*/  @!P1 IMAD.IADD R0, R0, 0x1, -R11 ;  /* 0x0000000100009824 */ /* 0x000fe400078e0a0b */
[----:B------:R-:W-:Y:S01]  /*0440*/  @!P1 VIADD R6, R6, 0x1 ;  /* 0x0000000106069836 */ /* 0x000fe20000000000 */
[----:B------:R-:W-:Y:S02]  /*0450*/  ISETP.NE.AND P1, PT, R8, RZ, PT ;  /* 0x000000ff0800720c */ /* 0x000fe40003f25270 */
[----:B------:R-:W-:Y:S02]  /*0460*/  ISETP.GE.U32.AND P0, PT, R0, R11, PT ;  /* 0x0000000b0000720c */ /* 0x000fe40003f06070 */
[----:B------:R-:W-:-:S04]  /*0470*/  LOP3.LUT R0, R15, R8, RZ, 0x3c, !PT ;  /* 0x000000080f007212 */ /* 0x000fc800078e3cff */
[----:B------:R-:W-:-:S07]  /*0480*/  ISETP.GE.AND P2, PT, R0, RZ, PT ;  /* 0x000000ff0000720c */ /* 0x000fce0003f46270 */
[----:B------:R-:W-:Y:S01]  /*0490*/  @P0 VIADD R6, R6, 0x1 ;  /* 0x0000000106060836 */ /* 0x000fe20000000000 */
[----:B------:R-:W-:-:S05]  /*04a0*/  ISETP.GT.AND P0, PT, R14, 0x3f, PT ;  /* 0x0000003f0e00780c */ /* 0x000fca0003f04270 */
[----:B------:R-:W-:Y:S01]  /*04b0*/  @!P2 IMAD.MOV R6, RZ, RZ, -R6 ;  /* 0x000000ffff06a224 */ /* 0x000fe200078e0a06 */
[----:B------:R-:W-:-:S05]  /*04c0*/  @!P1 LOP3.LUT R6, RZ, R8, RZ, 0x33, !PT ;  /* 0x00000008ff069212 */ /* 0x000fca00078e33ff */
[----:B------:R-:W-:Y:S02]  /*04d0*/  IMAD.MOV R5, RZ, RZ, -R6 ;  /* 0x000000ffff057224 */ /* 0x000fe400078e0a06 */
[----:B------:R-:W-:Y:S02]  /*04e0*/  IMAD.SHL.U32 R22, R6, 0x40, RZ ;  /* 0x0000004006167824 */ /* 0x000fe400078e00ff */
[----:B------:R-:W-:Y:S02]  /*04f0*/  IMAD R5, R8, R5, R15 ;  /* 0x0000000508057224 */ /* 0x000fe400078e020f */
[----:B------:R-:W-:Y:S01]  /*0500*/  VIADD R6, R22, 0x3 ;  /* 0x0000000316067836 */ /* 0x000fe20000000000 */
[----:B------:R-:W-:Y:S01]  /*0510*/  STL [R1+0x3c4], R22 ;  /* 0x0003c41601007387 */ /* 0x000fe20000100800 */
[----:B------:R-:W-:Y:S02]  /*0520*/  IMAD.IADD R0, R4, 0x1, R5 ;  /* 0x0000000104007824 */ /* 0x000fe400078e0205 */
[----:B------:R-:W-:-:S02]  /*0530*/  VIADD R5, R22, 0x1 ;  /* 0x0000000116057836 */ /* 0x000fc40000000000 */
[----:B------:R-:W-:Y:S02]  /*0540*/  VIADD R4, R22, 0x2 ;  /* 0x0000000216047836 */ /* 0x000fe40000000000 */
[----:B------:R-:W-:Y:S01]  /*0550*/  IMAD R0, R0, 0x80, R23 ;  /* 0x0000008000007824 */ /* 0x000fe200078e0217 */
[----:B------:R0:W-:Y:S01]  /*0560*/  STL [R1+0x114], R5 ;  /* 0x0001140501007387 */ /* 0x0001e20000100800 */
[C---:B------:R-:W-:Y:S02]  /*0570*/  VIADD R14, R22.reuse, 0x18 ;  /* 0x00000018160e7836 */ /* 0x040fe40000000000 */
[C---:B------:R-:W-:Y:S01]  /*0580*/  VIADD R15, R22.reuse, 0x1d ;  /* 0x0000001d160f7836 */ /* 0x040fe20000000000 */
[----:B------:R1:W-:Y:S01]  /*0590*/  STL [R1+0x110], R4 ;  /* 0x0001100401007387 */ /* 0x0003e20000100800 */
[C---:B------:R-:W-:Y:S02]  /*05a0*/  VIADD R17, R22.reuse, 0x2c ;  /* 0x0000002c16117836 */ /* 0x040fe40000000000 */
[C---:B------:R-:W-:Y:S01]  /*05b0*/  VIADD R29, R22.reuse, 0x2d ;  /* 0x0000002d161d7836 */ /* 0x040fe20000000000 */
[----:B------:R2:W-:Y:S01]  /*05c0*/  STL [R1+0x10c], R6 ;  /* 0x00010c0601007387 */ /* 0x0005e20000100800 */
[----:B------:R-:W-:-:S02]  /*05d0*/  VIADD R21, R22, 0x2e ;  /* 0x0000002e16157836 */ /* 0x000fc40000000000 */
[C---:B0-----:R-:W-:Y:S02]  /*05e0*/  VIADD R5, R22.reuse, 0x4 ;  /* 0x0000000416057836 */ /* 0x041fe40000000000 */
[C---:B------:R-:W-:Y:S02]  /*05f0*/  VIADD R20, R22.reuse, 0x2f ;  /* 0x0000002f16147836 */ /* 0x040fe40000000000 */
[C---:B-1----:R-:W-:Y:S01]  /*0600*/  VIADD R4, R22.reuse, 0x5 ;  /* 0x0000000516047836 */ /* 0x042fe20000000000 */
[----:B------:R0:W-:Y:S01]  /*0610*/  STL [R1+0x108], R5 ;  /* 0x0001080501007387 */ /* 0x0001e20000100800 */
[C---:B------:R-:W-:Y:S02]  /*0620*/  VIADD R19, R22.reuse, 0x30 ;  /* 0x0000003016137836 */ /* 0x040fe40000000000 */
[C---:B--2---:R-:W-:Y:S01]  /*0630*/  VIADD R6, R22.reuse, 0x6 ;  /* 0x0000000616067836 */ /* 0x044fe20000000000 */
[----:B------:R1:W-:Y:S01]  /*0640*/  STL [R1+0x104], R4 ;  /* 0x0001040401007387 */ /* 0x0003e20000100800 */
[----:B------:R-:W-:-:S02]  /*0650*/  VIADD R18, R22, 0x31 ;  /* 0x0000003116127836 */ /* 0x000fc40000000000 */
[C---:B------:R-:W-:Y:S01]  /*0660*/  VIADD R13, R22.reuse, 0x34 ;  /* 0x00000034160d7836 */ /* 0x040fe20000000000 */
[----:B------:R2:W-:Y:S01]  /*0670*/  STL [R1+0x100], R6 ;  /* 0x0001000601007387 */ /* 0x0005e20000100800 */
[C---:B------:R-:W-:Y:S02]  /*0680*/  VIADD R12, R22.reuse, 0x35 ;  /* 0x00000035160c7836 */ /* 0x040fe40000000000 */
[C---:B0-----:R-:W-:Y:S02]  /*0690*/  VIADD R5, R22.reuse, 0x7 ;  /* 0x0000000716057836 */ /* 0x041fe40000000000 */
[C---:B------:R-:W-:Y:S02]  /*06a0*/  VIADD R11, R22.reuse, 0x36 ;  /* 0x00000036160b7836 */ /* 0x040fe40000000000 */
[C---:B-1----:R-:W-:Y:S01]  /*06b0*/  VIADD R4, R22.reuse, 0x8 ;  /* 0x0000000816047836 */ /* 0x042fe20000000000 */
[----:B------:R0:W-:Y:S01]  /*06c0*/  STL [R1+0xfc], R5 ;  /* 0x0000fc0501007387 */ /* 0x0001e20000100800 */
[----:B------:R-:W-:-:S02]  /*06d0*/  VIADD R10, R22, 0x37 ;  /* 0x00000037160a7836 */ /* 0x000fc40000000000 */
[C---:B--2---:R-:W-:Y:S01]  /*06e0*/  VIADD R6, R22.reuse, 0x9 ;  /* 0x0000000916067836 */ /* 0x044fe20000000000 */
[----:B------:R1:W-:Y:S01]  /*06f0*/  STL [R1+0xf8], R4 ;  /* 0x0000f80401007387 */ /* 0x0003e20000100800 */
[C---:B------:R-:W-:Y:S02]  /*0700*/  VIADD R9, R22.reuse, 0x38 ;  /* 0x0000003816097836 */ /* 0x040fe40000000000 */
[C---:B------:R-:W-:Y:S01]  /*0710*/  VIADD R8, R22.reuse, 0x39 ;  /* 0x0000003916087836 */ /* 0x040fe20000000000 */
[----:B------:R2:W-:Y:S01]  /*0720*/  STL [R1+0xf4], R6 ;  /* 0x0000f40601007387 */ /* 0x0005e20000100800 */
[C---:B------:R-:W-:Y:S02]  /*0730*/  VIADD R7, R22.reuse, 0x3a ;  /* 0x0000003a16077836 */ /* 0x040fe40000000000 */
[C---:B0-----:R-:W-:Y:S02]  /*0740*/  VIADD R5, R22.reuse, 0xa ;  /* 0x0000000a16057836 */ /* 0x041fe40000000000 */
[----:B------:R-:W-:-:S02]  /*0750*/  VIADD R25, R22, 0x3e ;  /* 0x0000003e16197836 */ /* 0x000fc40000000000 */
[C---:B-1----:R-:W-:Y:S01]  /*0760*/  VIADD R4, R22.reuse, 0xb ;  /* 0x0000000b16047836 */ /* 0x042fe20000000000 */
[----:B------:R0:W-:Y:S01]  /*0770*/  STL [R1+0xf0], R5 ;  /* 0x0000f00501007387 */ /* 0x0001e20000100800 */
[C---:B------:R-:W-:Y:S02]  /*0780*/  VIADD R26, R22.reuse, 0x3f ;  /* 0x0000003f161a7836 */ /* 0x040fe40000000000 */
[C---:B--2---:R-:W-:Y:S01]  /*0790*/  VIADD R6, R22.reuse, 0xc ;  /* 0x0000000c16067836 */ /* 0x044fe20000000000 */
[----:B------:R1:W-:Y:S04]  /*07a0*/  STL [R1+0xec], R4 ;  /* 0x0000ec0401007387 */ /* 0x0003e80000100800 */
[----:B------:R2:W-:Y:S01]  /*07b0*/  STL [R1+0xe4], R6 ;  /* 0x0000e40601007387 */ /* 0x0005e20000100800 */
[----:B0-----:R-:W-:-:S02]  /*07c0*/  VIADD R5, R22, 0xd ;  /* 0x0000000d16057836 */ /* 0x001fc40000000000 */
[----:B-1----:R-:W-:-:S03]  /*07d0*/  VIADD R4, R22, 0xe ;  /* 0x0000000e16047836 */ /* 0x002fc60000000000 */
[----:B------:R0:W-:Y:S01]  /*07e0*/  STL [R1+0xe8], R5 ;  /* 0x0000e80501007387 */ /* 0x0001e20000100800 */
[----:B--2---:R-:W-:-:S03]  /*07f0*/  VIADD R6, R22, 0xf ;  /* 0x0000000f16067836 */ /* 0x004fc60000000000 */
[----:B------:R1:W-:Y:S04]  /*0800*/  STL [R1+0xe0], R4 ;  /* 0x0000e00401007387 */ /* 0x0003e80000100800 */
[----:B------:R2:W-:Y:S01]  /*0810*/  STL [R1+0xdc], R6 ;  /* 0x0000dc0601007387 */ /* 0x0005e20000100800 */
[C---:B0-----:R-:W-:Y:S02]  /*0820*/  VIADD R5, R22.reuse, 0x10 ;  /* 0x0000001016057836 */ /* 0x041fe40000000000 */
        /* <DEDUP_REMOVED lines=18> */
[C---:B-1----:R-:W-:Y:S02]  /*0950*/  VIADD R4, R22.reuse, 0x1a ;  /* 0x0000001a16047836 */ /* 0x042fe40000000000 */
[----:B--2---:R-:W-:-:S03]  /*0960*/  VIADD R6, R22, 0x1e ;  /* 0x0000001e16067836 */ /* 0x004fc60000000000 */
[----:B------:R0:W-:Y:S04]  /*0970*/  STL [R1+0xa0], R4 ;  /* 0x0000a00401007387 */ /* 0x0001e80000100800 */
[----:B------:R1:W-:Y:S01]  /*0980*/  STL [R1+0x7c], R5 ;  /* 0x00007c0501007387 */ /* 0x0003e20000100800 */
[C---:B0-----:R-:W-:Y:S02]  /*0990*/  VIADD R4, R22.reuse, 0x1c ;  /* 0x0000001c16047836 */ /* 0x041fe40000000000 */
[----:B-1----:R-:W-:-:S03]  /*09a0*/  VIADD R5, R22, 0x1f ;  /* 0x0000001f16057836 */ /* 0x002fc60000000000 */
[----:B------:R0:W-:Y:S04]  /*09b0*/  STL [R1+0x78], R4 ;  /* 0x0000780401007387 */ /* 0x0001e80000100800 */
[----:B------:R1:W-:Y:S04]  /*09c0*/  STL [R1+0x6c], R6 ;  /* 0x00006c0601007387 */ /* 0x0003e80000100800 */
[----:B------:R2:W-:Y:S01]  /*09d0*/  STL [R1+0x64], R5 ;  /* 0x0000640501007387 */ /* 0x0005e20000100800 */
[C---:B0-----:R-:W-:Y:S02]  /*09e0*/  VIADD R4, R22.reuse, 0x20 ;  /* 0x0000002016047836 */ /* 0x041fe40000000000 */
[----:B-1----:R-:W-:-:S03]  /*09f0*/  VIADD R6, R22, 0x23 ;  /* 0x0000002316067836 */ /* 0x002fc60000000000 */
[----:B------:R0:W-:Y:S01]  /*0a00*/  STL [R1+0x60], R4 ;  /* 0x0000600401007387 */ /* 0x0001e20000100800 */
[----:B--2---:R-:W-:-:S05]  /*0a10*/  VIADD R5, R22, 0x21 ;  /* 0x0000002116057836 */ /* 0x004fca0000000000 */
[----:B------:R1:W-:Y:S01]  /*0a20*/  STL [R1+0x5c], R5 ;  /* 0x00005c0501007387 */ /* 0x0003e20000100800 */
[----:B0-----:R-:W-:-:S05]  /*0a30*/  VIADD R4, R22, 0x22 ;  /* 0x0000002216047836 */ /* 0x001fca0000000000 */
[----:B------:R0:W-:Y:S01]  /*0a40*/  STL [R1+0x4c], R4 ;  /* 0x00004c0401007387 */ /* 0x0001e20000100800 */
[----:B-1----:R-:W-:-:S03]  /*0a50*/  VIADD R5, R22, 0x24 ;  /* 0x0000002416057836 */ /* 0x002fc60000000000 */
        /* <DEDUP_REMOVED lines=22> */
[----:B------:R1:W-:Y:S01]  /*0bc0*/  STL [R1+0x4a8], R0 ;  /* 0x0004a80001007387 */ /* 0x0003e20000100800 */
[----:B0-----:R-:W-:Y:S02]  /*0bd0*/  VIADD R4, R22, 0x3d ;  /* 0x0000003d16047836 */ /* 0x001fe40000000000 */
[----:B-1----:R-:W-:-:S05]  /*0be0*/  VIADD R0, R0, 0x40 ;  /* 0x0000004000007836 */ /* 0x002fca0000000000 */
[----:B------:R0:W-:Y:S01]  /*0bf0*/  STL [R1+0xa78], R0 ;  /* 0x000a780001007387 */ /* 0x0001e20000100800 */
[----:B------:R-:W-:Y:S05]  /*0c00*/  @P0 BRA `(.L_x_0) ;  /* 0x00000008000c0947 */ /* 0x000fea0003800000 */
[----:B0-----:R-:W-:Y:S01]  /*0c10*/  IMAD.SHL.U32 R0, R16, 0x8, RZ ;  /* 0x0000000810007824 */ /* 0x001fe200078e00ff */
[----:B------:R0:W-:Y:S04]  /*0c20*/  STL [R1+0x200], RZ ;  /* 0x000200ff01007387 */ /* 0x0001e80000100800 */
[----:B------:R0:W-:Y:S04]  /*0c30*/  STL [R1+0xb64], R0 ;  /* 0x000b640001007387 */ /* 0x0001e80000100800 */
[----:B------:R0:W-:Y:S04]  /*0c40*/  STL [R1+0x204], RZ ;  /* 0x000204ff01007387 */ /* 0x0001e80000100800 */
        /* <DEDUP_REMOVED lines=125> */
[----:B------:R0:W-:Y:S01]  /*1420*/  STL [R1+0xac], RZ ;  /* 0x0000acff01007387 */ /* 0x0001e20000100800 */
[----:B------:R-:W-:Y:S05]  /*1430*/  BRA `(.L_x_1) ;  /* 0x000001e400a47947 */ /* 0x000fea0003800000 */
.L_x_0:
[----:B------:R-:W-:Y:S01]  /*1440*/  STL [R1+0xc90], R12 ;  /* 0x000c900c01007387 */ /* 0x000fe20000100800 */
[----:B------:R-:W-:Y:S02]  /*1450*/  IABS R22, R3 ;  /* 0x0000000300167213 */ /* 0x000fe40000000000 */
[----:B------:R-:W-:Y:S01]  /*1460*/  IABS R23, R2 ;  /* 0x0000000200177213 */ /* 0x000fe20000000000 */
[----:B------:R-:W-:Y:S01]  /*1470*/  STL [R1+0xc8c], R13 ;  /* 0x000c8c0d01007387 */ /* 0x000fe20000100800 */
[----:B------:R-:W-:Y:S01]  /*1480*/  IMAD.MOV.U32 R16, RZ, RZ, RZ ;  /* 0x000000ffff107224 */ /* 0x000fe200078e00ff */
[----:B------:R-:W-:Y:S01]  /*1490*/  ISETP.GE.AND P5, PT, R26, RZ, PT ;  /* 0x000000ff1a00720c */ /* 0x000fe20003fa6270 */
[----:B------:R-:W-:Y:S01]  /*14a0*/  ULDC UR5, c[0x0][0x23c] ;  /* 0x00008f0000057ab9 */ /* 0x000fe20000000800 */
[----:B------:R1:W-:Y:S01]  /*14b0*/  STL [R1+0xc88], R18 ;  /* 0x000c881201007387 */ /* 0x0003e20000100800 */
[----:B------:R-:W-:Y:S01]  /*14c0*/  ISETP.GE.AND P0, PT, R25, RZ, PT ;  /* 0x000000ff1900720c */ /* 0x000fe20003f06270 */
[----:B------:R-:W-:Y:S01]  /*14d0*/  ULDC.64 UR8, c[0x0][0x218] ;  /* 0x0000860000087ab9 */ /* 0x000fe20000000a00 */
[----:B------:R-:W-:Y:S01]  /*14e0*/  ULDC.64 UR10, c[0x0][0x210] ;  /* 0x00008400000a7ab9 */ /* 0x000fe20000000a00 */
[----:B-1----:R-:W2:Y:S04]  /*14f0*/  LDL R18, [R1+0x4a8] ;  /* 0x0004a80001127983 */ /* 0x002ea80000100800 */
[----:B------:R-:W-:Y:S04]  /*1500*/  STL [R1+0xc84], R19 ;  /* 0x000c841301007387 */ /* 0x000fe80000100800 */
[----:B------:R1:W-:Y:S04]  /*1510*/  STL [R1+0xc80], R20 ;  /* 0x000c801401007387 */ /* 0x0003e80000100800 */
[----:B-1----:R-:W3:Y:S01]  /*1520*/  LDL R20, [R1+0xa78] ;  /* 0x000a780001147983 */ /* 0x002ee20000100800 */
[----:B0-----:R-:W0:Y:S01]  /*1530*/  I2F.RP R0, R22 ;  /* 0x0000001600007306 */ /* 0x001e220000209400 */
[----:B------:R-:W-:-:S02]  /*1540*/  IABS R25, R25 ;  /* 0x0000001900197213 */ /* 0x000fc40000000000 */
[----:B------:R1:W-:Y:S04]  /*1550*/  STL [R1+0xc7c], R21 ;  /* 0x000c7c1501007387 */ /* 0x0003e80000100800 */
[----:B------:R4:W-:Y:S04]  /*1560*/  STL [R1+0xc78], R29 ;  /* 0x000c781d01007387 */ /* 0x0009e80000100800 */
[----:B------:R5:W-:Y:S01]  /*1570*/  STL [R1+0xc70], R3 ;  /* 0x000c700301007387 */ /* 0x000be20000100800 */
[----:B-1----:R-:W-:Y:S01]  /*1580*/  IMAD.MOV.U32 R21, RZ, RZ, R17 ;  /* 0x000000ffff157224 */ /* 0x002fe200078e0011 */
[----:B0-----:R-:W0:Y:S01]  /*1590*/  MUFU.RCP R0, R0 ;  /* 0x0000000000007308 */ /* 0x001e220000001000 */
[----:B----4-:R-:W-:-:S02]  /*15a0*/  IMAD.MOV.U32 R29, RZ, RZ, R15 ;  /* 0x000000ffff1d7224 */ /* 0x010fc400078e000f */
[----:B-----5:R-:W-:-:S05]  /*15b0*/  IMAD.MOV.U32 R3, RZ, RZ, R14 ;  /* 0x000000ffff037224 */ /* 0x020fca00078e000e */
[----:B------:R-:W1:Y:S01]  /*15c0*/  I2F.RP R14, R23 ;  /* 0x00000017000e7306 */ /* 0x000e620000209400 */
[----:B0-----:R-:W-:-:S07]  /*15d0*/  VIADD R0, R0, 0xffffffe ;  /* 0x0ffffffe00007836 */ /* 0x001fce0000000000 */
[----:B------:R-:W0:Y:S08]  /*15e0*/  F2I.FTZ.U32.TRUNC.NTZ R17, R0 ;  /* 0x0000000000117305 */ /* 0x000e30000021f000 */
[----:B-1----:R-:W1:Y:S01]  /*15f0*/  MUFU.RCP R14, R14 ;  /* 0x0000000e000e7308 */ /* 0x002e620000001000 */
[----:B0-----:R-:W-:-:S04]  /*1600*/  IMAD.MOV R0, RZ, RZ, -R17 ;  /* 0x000000ffff007224 */ /* 0x001fc800078e0a11 */
[----:B------:R-:W-:-:S04]  /*1610*/  IMAD.MOV.U32 R27, RZ, RZ, R0 ;  /* 0x000000ffff1b7224 */ /* 0x000fc800078e0000 */
[----:B------:R-:W-:Y:S02]  /*1620*/  IMAD R27, R27, R22, RZ ;  /* 0x000000161b1b7224 */ /* 0x000fe400078e02ff */
[----:B-1----:R-:W-:-:S04]  /*1630*/  VIADD R14, R14, 0xffffffe ;  /* 0x0ffffffe0e0e7836 */ /* 0x002fc80000000000 */
[----:B------:R-:W0:Y:S02]  /*1640*/  F2I.FTZ.U32.TRUNC.NTZ R15, R14 ;  /* 0x0000000e000f7305 */ /* 0x000e24000021f000 */
[----:B0-----:R-:W-:-:S04]  /*1650*/  IMAD.MOV R14, RZ, RZ, -R15 ;  /* 0x000000ffff0e7224 */ /* 0x001fc800078e0a0f */
[----:B------:R-:W-:Y:S02]  /*1660*/  IMAD R0, R14, R23, RZ ;  /* 0x000000170e007224 */ /* 0x000fe400078e02ff */
[----:B------:R-:W-:-:S04]  /*1670*/  IMAD.MOV.U32 R14, RZ, RZ, RZ ;  /* 0x000000ffff0e7224 */ /* 0x000fc800078e00ff */
[----:B------:R-:W-:-:S04]  /*1680*/  IMAD.HI.U32 R14, R15, R0, R14 ;  /* 0x000000000f0e7227 */ /* 0x000fc800078e000e */
[----:B------:R-:W-:Y:S01]  /*1690*/  IMAD.HI.U32 R0, R17, R27, R16 ;  /* 0x0000001b11007227 */ /* 0x000fe200078e0010 */
[----:B------:R-:W-:-:S03]  /*16a0*/  IABS R17, R26 ;  /* 0x0000001a00117213 */ /* 0x000fc60000000000 */
[----:B------:R-:W-:Y:S02]  /*16b0*/  IMAD.MOV.U32 R27, RZ, RZ, R25 ;  /* 0x000000ffff1b7224 */ /* 0x000fe400078e0019 */
[----:B------:R-:W-:Y:S02]  /*16c0*/  IMAD.MOV.U32 R28, RZ, RZ, R17 ;  /* 0x000000ffff1c7224 */ /* 0x000fe400078e0011 */
[----:B------:R-:W-:-:S04]  /*16d0*/  IMAD.HI.U32 R25, R0, R27, RZ ;  /* 0x0000001b00197227 */ /* 0x000fc800078e00ff */
[----:B------:R-:W-:-:S04]  /*16e0*/  IMAD.HI.U32 R17, R0, R28, RZ ;  /* 0x0000001c00117227 */ /* 0x000fc800078e00ff */
[----:B------:R-:W-:Y:S02]  /*16f0*/  IMAD.MOV R17, RZ, RZ, -R17 ;  /* 0x000000ffff117224 */ /* 0x000fe400078e0a11 */
[----:B------:R-:W-:Y:S02]  /*1700*/  IMAD.MOV R25, RZ, RZ, -R25 ;  /* 0x000000ffff197224 */ /* 0x000fe400078e0a19 */
[C---:B------:R-:W-:Y:S01]  /*1710*/  IMAD R17, R22.reuse, R17, R28 ;  /* 0x0000001116117224 */ /* 0x040fe200078e021c */
[----:B------:R-:W-:Y:S01]  /*1720*/  IABS R28, R6 ;  /* 0x00000006001c7213 */ /* 0x000fe20000000000 */
[C---:B------:R-:W-:Y:S01]  /*1730*/  IMAD R25, R22.reuse, R25, R27 ;  /* 0x0000001916197224 */ /* 0x040fe200078e021b */
[----:B------:R-:W-:Y:S02]  /*1740*/  IABS R27, R8 ;  /* 0x00000008001b7213 */ /* 0x000fe40000000000 */
[----:B------:R-:W-:Y:S01]  /*1750*/  ISETP.GT.U32.AND P6, PT, R22, R17, PT ;  /* 0x000000111600720c */ /* 0x000fe20003fc4070 */
[----:B------:R-:W-:Y:S01]  /*1760*/  IMAD.HI.U32 R13, R0, R28, RZ ;  /* 0x0000001c000d7227 */ /* 0x000fe200078e00ff */
[----:B------:R-:W-:-:S03]  /*1770*/  ISETP.GT.U32.AND P3, PT, R22, R25, PT ;  /* 0x000000191600720c */ /* 0x000fc60003f64070 */
[----:B------:R-:W-:-:S08]  /*1780*/  IMAD.MOV R13, RZ, RZ, -R13 ;  /* 0x000000ffff0d7224 */ /* 0x000fd000078e0a0d */
[--C-:B------:R-:W-:Y:S02]  /*1790*/  @!P6 IMAD.IADD R17, R17, 0x1, -R22.reuse ;  /* 0x000000011111e824 */ /* 0x100fe400078e0a16 */
[----:B------:R-:W-:Y:S01]  /*17a0*/  @!P3 IMAD.IADD R25, R25, 0x1, -R22 ;  /* 0x000000011919b824 */ /* 0x000fe200078e0a16 */
[----:B------:R-:W-:Y:S01]  /*17b0*/  ISETP.NE.AND P3, PT, R2, RZ, PT ;  /* 0x000000ff0200720c */ /* 0x000fe20003f65270 */
[----:B------:R-:W-:Y:S01]  /*17c0*/  IMAD R28, R22, R13, R28 ;  /* 0x0000000d161c7224 */ /* 0x000fe200078e021c */
[----:B--2---:R-:W-:-:S05]  /*17d0*/  IABS R24, R18 ;  /* 0x0000001200187213 */ /* 0x004fca0000000000 */
[----:B------:R-:W-:Y:S01]  /*17e0*/  IMAD.MOV.U32 R16, RZ, RZ, R24 ;  /* 0x000000ffff107224 */ /* 0x000fe200078e0018 */
[----:B------:R-:W-:-:S03]  /*17f0*/  IABS R24, R4 ;  /* 0x0000000400187213 */ /* 0x000fc60000000000 */
[----:B------:R-:W-:-:S04]  /*1800*/  IMAD.HI.U32 R26, R14, R16, RZ ;  /* 0x000000100e1a7227 */ /* 0x000fc800078e00ff */
[----:B------:R-:W-:-:S04]  /*1810*/  IMAD.MOV R26, RZ, RZ, -R26 ;  /* 0x000000ffff1a7224 */ /* 0x000fc800078e0a1a */
[----:B------:R-:W-:Y:S01]  /*1820*/  IMAD R16, R23, R26, R16 ;  /* 0x0000001a17107224 */ /* 0x000fe200078e0210 */
[----:B---3--:R-:W-:Y:S01]  /*1830*/  IABS R15, R20 ;  /* 0x00000014000f7213 */ /* 0x008fe20000000000 */
[----:B------:R-:W-:-:S03]  /*1840*/  IMAD.HI.U32 R26, R0, R24, RZ ;  /* 0x00000018001a7227 */ /* 0x000fc600078e00ff */
[----:B------:R-:W-:Y:S01]  /*1850*/  ISETP.GT.U32.AND P1, PT, R23, R16, PT ;  /* 0x000000101700720c */ /* 0x000fe20003f24070 */
[----:B------:R-:W-:-:S04]  /*1860*/  IMAD.HI.U32 R14, R14, R15, RZ ;  /* 0x0000000f0e0e7227 */ /* 0x000fc800078e00ff */
[----:B------:R-:W-:Y:S02]  /*1870*/  IMAD.MOV R14, RZ, RZ, -R14 ;  /* 0x000000ffff0e7224 */ /* 0x000fe400078e0a0e */
[----:B------:R-:W-:Y:S02]  /*1880*/  IMAD.MOV R26, RZ, RZ, -R26 ;  /* 0x000000ffff1a7224 */ /* 0x000fe400078e0a1a */
[C---:B------:R-:W-:Y:S01]  /*1890*/  IMAD R15, R23.reuse, R14, R15 ;  /* 0x0000000e170f7224 */ /* 0x040fe200078e020f */
[----:B------:R-:W-:Y:S01]  /*18a0*/  IABS R14, R5 ;  /* 0x00000005000e7213 */ /* 0x000fe20000000000 */
[----:B------:R-:W-:Y:S01]  /*18b0*/  IMAD R24, R22, R26, R24 ;  /* 0x0000001a16187224 */ /* 0x000fe200078e0218 */
[----:B------:R-:W-:Y:S01]  /*18c0*/  ISETP.GE.AND P6, PT, R20, RZ, PT ;  /* 0x000000ff1400720c */ /* 0x000fe20003fc6270 */
[----:B------:R-:W-:Y:S01]  /*18d0*/  @!P1 IMAD.IADD R16, R16, 0x1, -R23 ;  /* 0x0000000110109824 */ /* 0x000fe200078e0a17 */
[----:B------:R-:W-:Y:S01]  /*18e0*/  ISETP.GT.U32.AND P2, PT, R23, R15, PT ;  /* 0x0000000f1700720c */ /* 0x000fe20003f44070 */
[----:B------:R-:W-:Y:S01]  /*18f0*/  IMAD.HI.U32 R12, R0, R14, RZ ;  /* 0x0000000e000c7227 */ /* 0x000fe200078e00ff */
[----:B------:R-:W-:-:S02]  /*1900*/  IABS R26, R7 ;  /* 0x00000007001a7213 */ /* 0x000fc40000000000 */
[----:B------:R-:W-:Y:S01]  /*1910*/  ISETP.GT.U32.AND P4, PT, R23, R16, PT ;  /* 0x000000101700720c */ /* 0x000fe20003f84070 */
[----:B------:R-:W-:Y:S02]  /*1920*/  IMAD.MOV R12, RZ, RZ, -R12 ;  /* 0x000000ffff0c7224 */ /* 0x000fe400078e0a0c */
[----:B------:R-:W-:-:S04]  /*1930*/  IMAD.HI.U32 R19, R0, R26, RZ ;  /* 0x0000001a00137227 */ /* 0x000fc800078e00ff */
[----:B------:R-:W-:Y:S02]  /*1940*/  IMAD R14, R22, R12, R14 ;  /* 0x0000000c160e7224 */ /* 0x000fe400078e020e */
[--C-:B------:R-:W-:Y:S01]  /*1950*/  @!P2 IMAD.IADD R15, R15, 0x1, -R23.reuse ;  /* 0x000000010f0fa824 */ /* 0x100fe200078e0a17 */
[----:B------:R-:W2:Y:S04]  /*1960*/  LDL.LU R12, [R1+0xc90] ;  /* 0x000c9000010c7983 */ /* 0x000ea80000300800 */
[----:B------:R-:W-:Y:S01]  /*1970*/  ISETP.GT.U32.AND P1, PT, R23, R15, PT ;  /* 0x0000000f1700720c */ /* 0x000fe20003f24070 */
[----:B------:R-:W-:Y:S01]  /*1980*/  @!P4 IMAD.IADD R16, R16, 0x1, -R23 ;  /* 0x000000011010c824 */ /* 0x000fe200078e0a17 */
[----:B------:R-:W-:Y:S01]  /*1990*/  ISETP.GE.AND P4, PT, R18, RZ, PT ;  /* 0x000000ff1200720c */ /* 0x000fe20003f86270 */
[----:B------:R-:W-:Y:S01]  /*19a0*/  IMAD.MOV R19, RZ, RZ, -R19 ;  /* 0x000000ffff137224 */ /* 0x000fe200078e0a13 */
[C---:B------:R-:W-:Y:S01]  /*19b0*/  ISETP.GT.U32.AND P2, PT, R22.reuse, R24, PT ;  /* 0x000000181600720c */ /* 0x040fe20003f44070 */
[----:B------:R-:W3:Y:S08]  /*19c0*/  LDL.LU R13, [R1+0xc8c] ;  /* 0x000c8c00010d7983 */ /* 0x000ef00000300800 */
[----:B------:R-:W-:Y:S01]  /*19d0*/  @!P1 IMAD.IADD R15, R15, 0x1, -R23 ;  /* 0x000000010f0f9824 */ /* 0x000fe200078e0a17 */
[----:B------:R-:W-:Y:S01]  /*19e0*/  ISETP.GT.U32.AND P1, PT, R22, R14, PT ;  /* 0x0000000e1600720c */ /* 0x000fe20003f24070 */
[----:B------:R-:W-:Y:S01]  /*19f0*/  IMAD.HI.U32 R23, R0, R27, RZ ;  /* 0x0000001b00177227 */ /* 0x000fe200078e00ff */
[----:B------:R-:W4:Y:S03]  /*1a00*/  LDL.LU R18, [R1+0xc88] ;  /* 0x000c880001127983 */ /* 0x000f260000300800 */
[----:B------:R-:W-:-:S02]  /*1a10*/  IMAD.MOV R23, RZ, RZ, -R23 ;  /* 0x000000ffff177224 */ /* 0x000fc400078e0a17 */
[----:B------:R-:W-:-:S06]  /*1a20*/  @!P4 IMAD.MOV R16, RZ, RZ, -R16 ;  /* 0x000000ffff10c224 */ /* 0x000fcc00078e0a10 */
[--C-:B------:R-:W-:Y:S01]  /*1a30*/  @!P1 IMAD.IADD R14, R14, 0x1, -R22.reuse ;  /* 0x000000010e0e9824 */ /* 0x100fe200078e0a16 */
[C---:B------:R-:W-:Y:S01]  /*1a40*/  ISETP.GT.U32.AND P4, PT, R22.reuse, R17, PT ;  /* 0x000000111600720c */ /* 0x040fe20003f84070 */
[C---:B------:R-:W-:Y:S01]  /*1a50*/  IMAD R27, R22.reuse, R23, R27 ;  /* 0x00000017161b7224 */ /* 0x040fe200078e021b */
[----:B------:R-:W-:Y:S02]  /*1a60*/  LOP3.LUT R23, RZ, R2, RZ, 0x33, !PT ;  /* 0x00000002ff177212 */ /* 0x000fe400078e33ff */
[----:B------:R-:W-:Y:S01]  /*1a70*/  ISETP.GT.U32.AND P1, PT, R22, R14, PT ;  /* 0x0000000e1600720c */ /* 0x000fe20003f24070 */
[----:B------:R-:W-:Y:S01]  /*1a80*/  @!P2 IMAD.IADD R24, R24, 0x1, -R22 ;  /* 0x000000011818a824 */ /* 0x000fe200078e0a16 */
[C---:B------:R-:W-:Y:S01]  /*1a90*/  ISETP.GT.U32.AND P2, PT, R22.reuse, R25, PT ;  /* 0x000000191600720c */ /* 0x040fe20003f44070 */
[----:B------:R-:W-:Y:S01]  /*1aa0*/  @!P6 IMAD.MOV R15, RZ, RZ, -R15 ;  /* 0x000000ffff0fe224 */ /* 0x000fe200078e0a0f */
[----:B------:R-:W-:Y:S01]  /*1ab0*/  SEL R16, R23, R16, !P3 ;  /* 0x0000001017107207 */ /* 0x000fe20005800000 */
[----:B------:R-:W-:-:S02]  /*1ac0*/  IMAD R26, R22, R19, R26 ;  /* 0x00000013161a7224 */ /* 0x000fc400078e021a */
[----:B------:R-:W5:Y:S01]  /*1ad0*/  LDL.LU R19, [R1+0xc84] ;  /* 0x000c840001137983 */ /* 0x000f620000300800 */
[----:B------:R-:W-:-:S03]  /*1ae0*/  SEL R15, R23, R15, !P3 ;  /* 0x0000000f170f7207 */ /* 0x000fc60005800000 */
[----:B------:R-:W5:Y:S01]  /*1af0*/  LDL.LU R20, [R1+0xc80] ;  /* 0x000c800001147983 */ /* 0x000f620000300800 */
[----:B------:R-:W-:Y:S01]  /*1b00*/  IABS R2, R9 ;  /* 0x0000000900027213 */ /* 0x000fe20000000000 */
[--C-:B------:R-:W-:Y:S02]  /*1b10*/  @!P1 IMAD.IADD R14, R14, 0x1, -R22.reuse ;  /* 0x000000010e0e9824 */ /* 0x100fe400078e0a16 */
[----:B------:R0:W-:Y:S01]  /*1b20*/  STL [R1+0x11c], R16 ;  /* 0x00011c1001007387 */ /* 0x0001e20000100800 */
[----:B------:R-:W-:Y:S01]  /*1b30*/  ISETP.GE.AND P1, PT, R5, RZ, PT ;  /* 0x000000ff0500720c */ /* 0x000fe20003f26270 */
[--C-:B------:R-:W-:Y:S01]  /*1b40*/  @!P4 IMAD.IADD R17, R17, 0x1, -R22.reuse ;  /* 0x000000011111c824 */ /* 0x100fe200078e0a16 */
[----:B------:R-:W-:Y:S01]  /*1b50*/  ISETP.GT.U32.AND P4, PT, R22, R26, PT ;  /* 0x0000001a1600720c */ /* 0x000fe20003f84070 */
[----:B------:R-:W-:Y:S01]  /*1b60*/  @!P2 IMAD.IADD R25, R25, 0x1, -R22 ;  /* 0x000000011919a824 */ /* 0x000fe200078e0a16 */
[----:B0-----:R-:W5:Y:S04]  /*1b70*/  LDL.LU R16, [R1+0xb4] ;  /* 0x0000b40001107983 */ /* 0x001f680000300800 */
[----:B------:R-:W5:Y:S04]  /*1b80*/  LDL.LU R23, [R1+0x78] ;  /* 0x0000780001177983 */ /* 0x000f680000300800 */
[----:B------:R-:W-:Y:S01]  /*1b90*/  STL [R1+0x118], R15 ;  /* 0x0001180f01007387 */ /* 0x000fe20000100800 */
[----:B------:R-:W-:-:S03]  /*1ba0*/  ISETP.GE.AND P2, PT, R4, RZ, PT ;  /* 0x000000ff0400720c */ /* 0x000fc60003f46270 */
[----:B------:R-:W2:Y:S01]  /*1bb0*/  LDL.LU R5, [R1+0xa0] ;  /* 0x0000a00001057983 */ /* 0x000ea20000300800 */
[----:B------:R-:W-:-:S04]  /*1bc0*/  IMAD.HI.U32 R4, R0, R2, RZ ;  /* 0x0000000200047227 */ /* 0x000fc800078e00ff */
[----:B------:R-:W-:Y:S02]  /*1bd0*/  IMAD.MOV R4, RZ, RZ, -R4 ;  /* 0x000000ffff047224 */ /* 0x000fe400078e0a04 */
[----:B------:R-:W-:Y:S02]  /*1be0*/  @!P4 IMAD.IADD R26, R26, 0x1, -R22 ;  /* 0x000000011a1ac824 */ /* 0x000fe400078e0a16 */
[----:B------:R-:W-:Y:S02]  /*1bf0*/  IMAD R2, R22, R4, R2 ;  /* 0x0000000416027224 */ /* 0x000fe400078e0202 */
[----:B------:R-:W-:Y:S01]  /*1c00*/  IMAD.MOV.U32 R4, RZ, RZ, R21 ;  /* 0x000000ffff047224 */ /* 0x000fe200078e0015 */
[----:B------:R-:W-:Y:S01]  /*1c10*/  ISETP.GE.AND P4, PT, R7, RZ, PT ;  /* 0x000000ff0700720c */ /* 0x000fe20003f86270 */
[----:B------:R-:W-:Y:S01]  /*1c20*/  IMAD.MOV.U32 R21, RZ, RZ, R17 ;  /* 0x000000ffff157224 */ /* 0x000fe200078e0011 */
[----:B------:R-:W4:Y:S01]  /*1c30*/  LDL.LU R7, [R1+0x6c] ;  /* 0x00006c0001077983 */ /* 0x000f220000300800 */
[----:B------:R-:W-:-:S02]  /*1c40*/  IMAD.MOV.U32 R17, RZ, RZ, R29 ;  /* 0x000000ffff117224 */ /* 0x000fc400078e001d */
[----:B------:R-:W-:Y:S02]  /*1c50*/  IMAD.MOV.U32 R29, RZ, RZ, R25 ;  /* 0x000000ffff1d7224 */ /* 0x000fe400078e0019 */
[----:B------:R-:W5:Y:S01]  /*1c60*/  LDL.LU R25, [R1+0x20] ;  /* 0x0000200001197983 */ /* 0x000f620000300800 */
[C---:B------:R-:W-:Y:S02]  /*1c70*/  ISETP.GT.U32.AND P3, PT, R22.reuse, R28, PT ;  /* 0x0000001c1600720c */ /* 0x040fe40003f64070 */
[----:B------:R-:W-:Y:S01]  /*1c80*/  ISETP.GT.U32.AND P6, PT, R22, R24, PT ;  /* 0x000000181600720c */ /* 0x000fe20003fc4070 */
[----:B------:R-:W-:Y:S02]  /*1c90*/  @!P5 IMAD.MOV R21, RZ, RZ, -R21 ;  /* 0x000000ffff15d224 */ /* 0x000fe400078e0a15 */
[----:B------:R-:W-:-:S08]  /*1ca0*/  @!P0 IMAD.MOV R29, RZ, RZ, -R29 ;  /* 0x000000ffff1d8224 */ /* 0x000fd000078e0a1d */
[--C-:B------:R-:W-:Y:S01]  /*1cb0*/  @!P3 IMAD.IADD R28, R28, 0x1, -R22.reuse ;  /* 0x000000011c1cb824 */ /* 0x100fe200078e0a16 */
[----:B------:R-:W-:Y:S01]  /*1cc0*/  ISETP.GT.U32.AND P0, PT, R22, R26, PT ;  /* 0x0000001a1600720c */ /* 0x000fe20003f04070 */
[----:B------:R-:W-:-:S03]  /*1cd0*/  @!P6 IMAD.IADD R24, R24, 0x1, -R22 ;  /* 0x000000011818e824 */ /* 0x000fc600078e0a16 */
[----:B------:R-:W-:Y:S01]  /*1ce0*/  ISETP.GT.U32.AND P5, PT, R22, R28, PT ;  /* 0x0000001c1600720c */ /* 0x000fe20003fa4070 */
[----:B------:R0:W-:Y:S01]  /*1cf0*/  STL [R1+0xb0], R21 ;  /* 0x0000b01501007387 */ /* 0x0001e20000100800 */
[----:B------:R-:W-:-:S03]  /*1d00*/  @!P1 IMAD.MOV R14, RZ, RZ, -R14 ;  /* 0x000000ffff0e9224 */ /* 0x000fc600078e0a0e */
[----:B0-----:R-:W4:Y:S04]  /*1d10*/  LDL.LU R21, [R1+0xc7c] ;  /* 0x000c7c0001157983 */ /* 0x001f280000300800 */
[----:B------:R0:W-:Y:S04]  /*1d20*/  STL [R1+0xac], R29 ;  /* 0x0000ac1d01007387 */ /* 0x0001e80000100800 */
[----:B------:R-:W-:Y:S02]  /*1d30*/  @!P5 IMAD.IADD R28, R28, 0x1, -R22 ;  /* 0x000000011c1cd824 */ /* 0x000fe400078e0a16 */
[----:B0-----:R-:W-:-:S04]  /*1d40*/  IMAD.MOV.U32 R29, RZ, RZ, R24 ;  /* 0x000000ffff1d7224 */ /* 0x001fc800078e0018 */
[----:B------:R-:W-:Y:S02]  /*1d50*/  @!P2 IMAD.MOV R29, RZ, RZ, -R29 ;  /* 0x000000ffff1da224 */ /* 0x000fe400078e0a1d */
[----:B------:R-:W-:Y:S01]  /*1d60*/  @!P0 IMAD.IADD R26, R26, 0x1, -R22 ;  /* 0x000000011a1a8824 */ /* 0x000fe200078e0a16 */
[----:B------:R-:W-:Y:S02]  /*1d70*/  ISETP.GE.AND P0, PT, R9, RZ, PT ;  /* 0x000000ff0900720c */ /* 0x000fe40003f06270 */
[----:B------:R0:W-:Y:S01]  /*1d80*/  STL [R1+0xa8], R29 ;  /* 0x0000a81d01007387 */ /* 0x0001e20000100800 */
[----:B------:R-:W-:-:S03]  /*1d90*/  IMAD.MOV.U32 R9, RZ, RZ, R28 ;  /* 0x000000ffff097224 */ /* 0x000fc600078e001c */
[----:B0-----:R-:W4:Y:S04]  /*1da0*/  LDL.LU R29, [R1+0xc78] ;  /* 0x000c7800011d7983 */ /* 0x001f280000300800 */
[----:B------:R-:W-:Y:S04]  /*1db0*/  STL [R1+0xa4], R14 ;  /* 0x0000a40e01007387 */ /* 0x000fe80000100800 */
[----:B------:R-:W4:Y:S01]  /*1dc0*/  LDL.LU R28, [R1+0x24] ;  /* 0x00002400011c7983 */ /* 0x000f220000300800 */
[----:B------:R-:W-:Y:S02]  /*1dd0*/  IABS R15, R10 ;  /* 0x0000000a000f7213 */ /* 0x000fe40000000000 */
[----:B------:R-:W-:-:S02]  /*1de0*/  ISETP.GE.AND P3, PT, R6, RZ, PT ;  /* 0x000000ff0600720c */ /* 0x000fc40003f66270 */
[C---:B------:R-:W-:Y:S02]  /*1df0*/  ISETP.GT.U32.AND P6, PT, R22.reuse, R27, PT ;  /* 0x0000001b1600720c */ /* 0x040fe40003fc4070 */
[----:B------:R-:W-:Y:S01]  /*1e00*/  ISETP.GT.U32.AND P2, PT, R22, R2, PT ;  /* 0x000000021600720c */ /* 0x000fe20003f44070 */
[----:B------:R-:W-:Y:S01]  /*1e10*/  IMAD.MOV.U32 R24, RZ, RZ, R4 ;  /* 0x000000ffff187224 */ /* 0x000fe200078e0004 */
[----:B------:R-:W-:-:S09]  /*1e20*/  IABS R4, R11 ;  /* 0x0000000b00047213 */ /* 0x000fd20000000000 */
[----:B------:R-:W-:-:S05]  /*1e30*/  @!P6 IMAD.IADD R27, R27, 0x1, -R22 ;  /* 0x000000011b1be824 */ /* 0x000fca00078e0a16 */
[----:B------:R-:W-:Y:S01]  /*1e40*/  ISETP.GT.U32.AND P6, PT, R22, R27, PT ;  /* 0x0000001b1600720c */ /* 0x000fe20003fc4070 */
[----:B------:R-:W-:Y:S01]  /*1e50*/  @!P2 IMAD.IADD R2, R2, 0x1, -R22 ;  /* 0x000000010202a824 */ /* 0x000fe200078e0a16 */
[----:B------:R-:W-:Y:S01]  /*1e60*/  ISETP.GE.AND P1, PT, R8, RZ, PT ;  /* 0x000000ff0800720c */ /* 0x000fe20003f26270 */
[----:B------:R-:W-:Y:S01]  /*1e70*/  @!P4 IMAD.MOV R26, RZ, RZ, -R26 ;  /* 0x000000ffff1ac224 */ /* 0x000fe200078e0a1a */
[----:B------:R-:W-:Y:S01]  /*1e80*/  ISETP.GE.AND P2, PT, R11, RZ, PT ;  /* 0x000000ff0b00720c */ /* 0x000fe20003f46270 */
[----:B------:R-:W-:-:S08]  /*1e90*/  @!P3 IMAD.MOV R9, RZ, RZ, -R9 ;  /* 0x000000ffff09b224 */ /* 0x000fd000078e0a09 */
[----:B------:R-:W-:-:S04]  /*1ea0*/  @!P6 IMAD.IADD R27, R27, 0x1, -R22 ;  /* 0x000000011b1be824 */ /* 0x000fc800078e0a16 */
[----:B------:R-:W-:Y:S01]  /*1eb0*/  IMAD.MOV.U32 R11, RZ, RZ, R27 ;  /* 0x000000ffff0b7224 */ /* 0x000fe200078e001b */
[----:B------:R-:W-:Y:S02]  /*1ec0*/  ISETP.GE.AND P6, PT, R10, RZ, PT ;  /* 0x000000ff0a00720c */ /* 0x000fe40003fc6270 */
[----:B------:R-:W4:Y:S01]  /*1ed0*/  LDL.LU R10, [R1+0x28] ;  /* 0x00002800010a7983 */ /* 0x000f220000300800 */
[----:B------:R-:W-:-:S03]  /*1ee0*/  @!P1 IMAD.MOV R11, RZ, RZ, -R11 ;  /* 0x000000ffff0b9224 */ /* 0x000fc600078e0a0b */
[----:B------:R0:W-:Y:S04]  /*1ef0*/  STL [R1+0x9c], R9 ;  /* 0x00009c0901007387 */ /* 0x0001e80000100800 */
[----:B------:R-:W-:Y:S04]  /*1f00*/  STL [R1+0x80], R26 ;  /* 0x0000801a01007387 */ /* 0x000fe80000100800 */
[----:B------:R1:W-:Y:S01]  /*1f10*/  STL [R1+0x88], R11 ;  /* 0x0000880b01007387 */ /* 0x0003e20000100800 */
[----:B---3--:R-:W-:-:S05]  /*1f20*/  IABS R8, R13 ;  /* 0x0000000d00087213 */ /* 0x008fca0000000000 */
[----:B0-----:R-:W-:-:S04]  /*1f30*/  IMAD.HI.U32 R9, R0, R8, RZ ;  /* 0x0000000800097227 */ /* 0x001fc800078e00ff */
[----:B------:R-:W-:Y:S02]  /*1f40*/  IMAD.MOV R9, RZ, RZ, -R9 ;  /* 0x000000ffff097224 */ /* 0x000fe400078e0a09 */
[----:B--2---:R-:W-:Y:S02]  /*1f50*/  IMAD.MOV.U32 R6, RZ, RZ, R5 ;  /* 0x000000ffff067224 */ /* 0x004fe400078e0005 */
[----:B------:R-:W-:-:S04]  /*1f60*/  IMAD.HI.U32 R5, R0, R15, RZ ;  /* 0x0000000f00057227 */ /* 0x000fc800078e00ff */
[----:B------:R-:W-:-:S04]  /*1f70*/  IMAD.MOV R5, RZ, RZ, -R5 ;  /* 0x000000ffff057224 */ /* 0x000fc800078e0a05 */
[----:B------:R-:W-:-:S05]  /*1f80*/  IMAD R5, R22, R5, R15 ;  /* 0x0000000516057224 */ /* 0x000fca00078e020f */
[----:B------:R-:W-:Y:S01]  /*1f90*/  ISETP.GT.U32.AND P5, PT, R22, R5, PT ;  /* 0x000000051600720c */ /* 0x000fe20003fa4070 */
[----:B-----5:R-:W-:Y:S02]  /*1fa0*/  IMAD.MOV.U32 R14, RZ, RZ, R25 ;  /* 0x000000ffff0e7224 */ /* 0x020fe400078e0019 */
[----:B------:R-:W-:Y:S02]  /*1fb0*/  IMAD.MOV.U32 R25, RZ, RZ, R6 ;  /* 0x000000ffff197224 */ /* 0x000fe400078e0006 */
[----:B------:R-:W-:-:S04]  /*1fc0*/  IMAD.HI.U32 R6, R0, R4, RZ ;  /* 0x0000000400067227 */ /* 0x000fc800078e00ff */
[----:B------:R-:W-:-:S04]  /*1fd0*/  IMAD.MOV R6, RZ, RZ, -R6 ;  /* 0x000000ffff067224 */ /* 0x000fc800078e0a06 */
[----:B------:R-:W-:Y:S01]  /*1fe0*/  @!P5 IMAD.IADD R5, R5, 0x1, -R22 ;  /* 0x000000010505d824 */ /* 0x000fe200078e0a16 */
[C---:B------:R-:W-:Y:S01]  /*1ff0*/  ISETP.GT.U32.AND P5, PT, R22.reuse, R2, PT ;  /* 0x000000021600720c */ /* 0x040fe20003fa4070 */
[----:B------:R-:W-:-:S05]  /*2000*/  IMAD R6, R22, R6, R4 ;  /* 0x0000000616067224 */ /* 0x000fca00078e0204 */
[C---:B------:R-:W-:Y:S01]  /*2010*/  ISETP.GT.U32.AND P4, PT, R22.reuse, R6, PT ;  /* 0x000000061600720c */ /* 0x040fe20003f84070 */
[----:B------:R-:W-:Y:S01]  /*2020*/  IMAD.MOV.U32 R15, RZ, RZ, R24 ;  /* 0x000000ffff0f7224 */ /* 0x000fe200078e0018 */
[----:B------:R-:W-:Y:S01]  /*2030*/  ISETP.GT.U32.AND P3, PT, R22, R5, PT ;  /* 0x000000051600720c */ /* 0x000fe20003f64070 */
[----:B----4-:R-:W-:Y:S01]  /*2040*/  IMAD.MOV.U32 R24, RZ, RZ, R7 ;  /* 0x000000ffff187224 */ /* 0x010fe200078e0007 */
[----:B------:R-:W-:-:S03]  /*2050*/  IABS R7, R12 ;  /* 0x0000000c00077213 */ /* 0x000fc60000000000 */
[----:B------:R-:W-:Y:S02]  /*2060*/  @!P5 IMAD.IADD R2, R2, 0x1, -R22 ;  /* 0x000000010202d824 */ /* 0x000fe400078e0a16 */
[----:B------:R-:W-:-:S04]  /*2070*/  IMAD.HI.U32 R4, R0, R7, RZ ;  /* 0x0000000700047227 */ /* 0x000fc800078e00ff */
[----:B-1----:R-:W-:Y:S02]  /*2080*/  IMAD.MOV.U32 R11, RZ, RZ, R2 ;  /* 0x000000ffff0b7224 */ /* 0x002fe400078e0002 */
[----:B------:R-:W-:Y:S02]  /*2090*/  @!P4 IMAD.IADD R6, R6, 0x1, -R22 ;  /* 0x000000010606c824 */ /* 0x000fe400078e0a16 */
[----:B------:R-:W-:Y:S02]  /*20a0*/  @!P0 IMAD.MOV R11, RZ, RZ, -R11 ;  /* 0x000000ffff0b8224 */ /* 0x000fe400078e0a0b */
[----:B------:R-:W-:Y:S01]  /*20b0*/  IMAD.MOV R4, RZ, RZ, -R4 ;  /* 0x000000ffff047224 */ /* 0x000fe200078e0a04 */
[C---:B------:R-:W-:Y:S01]  /*20c0*/  ISETP.GT.U32.AND P0, PT, R22.reuse, R6, PT ;  /* 0x000000061600720c */ /* 0x040fe20003f04070 */
[----:B------:R-:W-:Y:S02]  /*20d0*/  @!P3 IMAD.IADD R5, R5, 0x1, -R22 ;  /* 0x000000010505b824 */ /* 0x000fe400078e0a16 */
[----:B------:R-:W-:-:S02]  /*20e0*/  IMAD R7, R22, R4, R7 ;  /* 0x0000000416077224 */ /* 0x000fc400078e0207 */
[C---:B------:R-:W-:Y:S02]  /*20f0*/  IMAD R8, R22.reuse, R9, R8 ;  /* 0x0000000916087224 */ /* 0x040fe400078e0208 */
[----:B------:R-:W-:Y:S01]  /*2100*/  @!P6 IMAD.MOV R5, RZ, RZ, -R5 ;  /* 0x000000ffff05e224 */ /* 0x000fe200078e0a05 */
[----:B------:R-:W-:-:S05]  /*2110*/  ISETP.GT.U32.AND P6, PT, R22, R7, PT ;  /* 0x000000071600720c */ /* 0x000fca0003fc4070 */
[----:B------:R-:W-:Y:S01]  /*2120*/  @!P0 IMAD.IADD R6, R6, 0x1, -R22 ;  /* 0x0000000106068824 */ /* 0x000fe200078e0a16 */
[----:B------:R-:W-:-:S07]  /*2130*/  ISETP.GT.U32.AND P0, PT, R22, R8, PT ;  /* 0x000000081600720c */ /* 0x000fce0003f04070 */
[----:B------:R-:W-:-:S06]  /*2140*/  @!P6 IMAD.IADD R7, R7, 0x1, -R22 ;  /* 0x000000010707e824 */ /* 0x000fcc00078e0a16 */
[----:B------:R-:W-:Y:S01]  /*2150*/  @!P0 IMAD.IADD R8, R8, 0x1, -R22 ;  /* 0x0000000108088824 */ /* 0x000fe200078e0a16 */
[----:B------:R-:W-:Y:S02]  /*2160*/  ISETP.GT.U32.AND P0, PT, R22, R7, PT ;  /* 0x000000071600720c */ /* 0x000fe40003f04070 */
[----:B------:R-:W-:Y:S01]  /*2170*/  ISETP.GE.AND P1, PT, R12, RZ, PT ;  /* 0x000000ff0c00720c */ /* 0x000fe20003f26270 */
[----:B------:R-:W-:Y:S01]  /*2180*/  STL [R1+0x90], R11 ;  /* 0x0000900b01007387 */ /* 0x000fe20000100800 */
[----:B------:R-:W-:Y:S01]  /*2190*/  IMAD.MOV.U32 R27, RZ, RZ, R14 ;  /* 0x000000ffff1b7224 */ /* 0x000fe200078e000e */
[----:B------:R-:W-:Y:S01]  /*21a0*/  IABS R12, R18 ;  /* 0x00000012000c7213 */ /* 0x000fe20000000000 */
[----:B------:R-:W-:Y:S01]  /*21b0*/  IMAD.MOV.U32 R14, RZ, RZ, R6 ;  /* 0x000000ffff0e7224 */ /* 0x000fe200078e0006 */
[----:B------:R0:W-:Y:S06]  /*21c0*/  STL [R1+0xc74], R18 ;  /* 0x000c741201007387 */ /* 0x0001ec0000100800 */
[----:B------:R-:W-:-:S04]  /*21d0*/  @!P0 IMAD.IADD R7, R7, 0x1, -R22 ;  /* 0x0000000107078824 */ /* 0x000fc800078e0a16 */
[----:B0-----:R-:W-:Y:S02]  /*21e0*/  IMAD.MOV.U32 R18, RZ, RZ, R7 ;  /* 0x000000ffff127224 */ /* 0x001fe400078e0007 */
[----:B------:R-:W-:Y:S01]  /*21f0*/  @!P2 IMAD.MOV R14, RZ, RZ, -R14 ;  /* 0x000000ffff0ea224 */ /* 0x000fe200078e0a0e */
[----:B------:R-:W-:Y:S01]  /*2200*/  STL [R1+0x94], R5 ;  /* 0x0000940501007387 */ /* 0x000fe20000100800 */
[----:B------:R-:W-:Y:S01]  /*2210*/  @!P1 IMAD.MOV R18, RZ, RZ, -R18 ;  /* 0x000000ffff129224 */ /* 0x000fe200078e0a12 */
[----:B------:R-:W-:Y:S02]  /*2220*/  ISETP.GE.AND P3, PT, R28, RZ, PT ;  /* 0x000000ff1c00720c */ /* 0x000fe40003f66270 */
[----:B------:R-:W-:Y:S01]  /*2230*/  IABS R2, R28 ;  /* 0x0000001c00027213 */ /* 0x000fe20000000000 */
[----:B------:R-:W2:Y:S04]  /*2240*/  LDL.LU R26, [R1+0x10] ;  /* 0x00001000011a7983 */ /* 0x000ea80000300800 */
[----:B------:R-:W3:Y:S04]  /*2250*/  LDL.LU R28, [R1+0x14] ;  /* 0x00001400011c7983 */ /* 0x000ee80000300800 */
[----:B------:R-:W-:Y:S04]  /*2260*/  STL [R1+0x98], R14 ;  /* 0x0000980e01007387 */ /* 0x000fe80000100800 */
[----:B------:R0:W-:Y:S04]  /*2270*/  STL [R1+0x8c], R18 ;  /* 0x00008c1201007387 */ /* 0x0001e80000100800 */
[----:B0-----:R-:W4:Y:S01]  /*2280*/  LDL.LU R18, [R1+0xc74] ;  /* 0x000c740001127983 */ /* 0x001f220000300800 */
[----:B------:R-:W-:Y:S01]  /*2290*/  ISETP.GE.AND P5, PT, R13, RZ, PT ;  /* 0x000000ff0d00720c */ /* 0x000fe20003fa6270 */
[----:B------:R-:W-:-:S04]  /*22a0*/  IMAD.HI.U32 R13, R0, R2, RZ ;  /* 0x00000002000d7227 */ /* 0x000fc800078e00ff */
[----:B------:R-:W-:Y:S02]  /*22b0*/  IMAD.MOV.U32 R5, RZ, RZ, R12 ;  /* 0x000000ffff057224 */ /* 0x000fe400078e000c */
[----:B------:R-:W-:-:S04]  /*22c0*/  IMAD.MOV R12, RZ, RZ, -R13 ;  /* 0x000000ffff0c7224 */ /* 0x000fc800078e0a0d */
[C---:B------:R-:W-:Y:S01]  /*22d0*/  IMAD R2, R22.reuse, R12, R2 ;  /* 0x0000000c16027224 */ /* 0x040fe200078e0202 */
[----:B------:R-:W-:Y:S02]  /*22e0*/  IABS R9, R10 ;  /* 0x0000000a00097213 */ /* 0x000fe40000000000 */
[----:B------:R-:W-:Y:S02]  /*22f0*/  IABS R4, R19 ;  /* 0x0000001300047213 */ /* 0x000fe40000000000 */
[----:B------:R-:W-:Y:S01]  /*2300*/  ISETP.GT.U32.AND P6, PT, R22, R2, PT ;  /* 0x000000021600720c */ /* 0x000fe20003fc4070 */
[----:B------:R-:W-:Y:S01]  /*2310*/  IMAD.HI.U32 R11, R0, R9, RZ ;  /* 0x00000009000b7227 */ /* 0x000fe200078e00ff */
[----:B------:R-:W-:-:S03]  /*2320*/  ISETP.GT.U32.AND P2, PT, R22, R8, PT ;  /* 0x000000081600720c */ /* 0x000fc60003f44070 */
[----:B------:R-:W-:-:S04]  /*2330*/  IMAD.HI.U32 R12, R0, R4, RZ ;  /* 0x00000004000c7227 */ /* 0x000fc800078e00ff */
[----:B------:R-:W-:Y:S02]  /*2340*/  IMAD.MOV R11, RZ, RZ, -R11 ;  /* 0x000000ffff0b7224 */ /* 0x000fe400078e0a0b */
[----:B------:R-:W-:Y:S01]  /*2350*/  IMAD.HI.U32 R13, R0, R5, RZ ;  /* 0x00000005000d7227 */ /* 0x000fe200078e00ff */
[----:B------:R-:W-:-:S03]  /*2360*/  ISETP.GE.AND P4, PT, R10, RZ, PT ;  /* 0x000000ff0a00720c */ /* 0x000fc60003f86270 */
[----:B------:R-:W-:Y:S01]  /*2370*/  IMAD.MOV R12, RZ, RZ, -R12 ;  /* 0x000000ffff0c7224 */ /* 0x000fe200078e0a0c */
[----:B------:R-:W-:Y:S01]  /*2380*/  IABS R10, R20 ;  /* 0x00000014000a7213 */ /* 0x000fe20000000000 */
[----:B------:R-:W-:Y:S02]  /*2390*/  IMAD R9, R22, R11, R9 ;  /* 0x0000000b16097224 */ /* 0x000fe400078e0209 */
[----:B------:R-:W-:Y:S02]  /*23a0*/  IMAD.MOV R13, RZ, RZ, -R13 ;  /* 0x000000ffff0d7224 */ /* 0x000fe400078e0a0d */
[----:B------:R-:W-:Y:S02]  /*23b0*/  @!P6 IMAD.IADD R2, R2, 0x1, -R22 ;  /* 0x000000010202e824 */ /* 0x000fe400078e0a16 */
[C---:B------:R-:W-:Y:S01]  /*23c0*/  IMAD R4, R22.reuse, R12, R4 ;  /* 0x0000000c16047224 */ /* 0x040fe200078e0204 */
[C---:B------:R-:W-:Y:S01]  /*23d0*/  ISETP.GT.U32.AND P0, PT, R22.reuse, R9, PT ;  /* 0x000000091600720c */ /* 0x040fe20003f04070 */
[C---:B------:R-:W-:Y:S01]  /*23e0*/  IMAD R5, R22.reuse, R13, R5 ;  /* 0x0000000d16057224 */ /* 0x040fe200078e0205 */
[----:B------:R-:W-:Y:S01]  /*23f0*/  ISETP.GT.U32.AND P6, PT, R22, R2, PT ;  /* 0x000000021600720c */ /* 0x000fe20003fc4070 */
[----:B------:R-:W-:Y:S01]  /*2400*/  @!P2 IMAD.IADD R8, R8, 0x1, -R22 ;  /* 0x000000010808a824 */ /* 0x000fe200078e0a16 */
[----:B------:R-:W-:Y:S01]  /*2410*/  ISETP.GT.U32.AND P2, PT, R22, R4, PT ;  /* 0x000000041600720c */ /* 0x000fe20003f44070 */
[----:B------:R-:W-:Y:S01]  /*2420*/  IMAD.HI.U32 R11, R0, R10, RZ ;  /* 0x0000000a000b7227 */ /* 0x000fe200078e00ff */
[----:B------:R-:W-:-:S03]  /*2430*/  ISETP.GT.U32.AND P1, PT, R22, R5, PT ;  /* 0x000000051600720c */ /* 0x000fc60003f24070 */
[----:B------:R-:W-:Y:S01]  /*2440*/  IMAD.MOV R11, RZ, RZ, -R11 ;  /* 0x000000ffff0b7224 */ /* 0x000fe200078e0a0b */
[----:B------:R-:W-:-:S03]  /*2450*/  IABS R12, R21 ;  /* 0x00000015000c7213 */ /* 0x000fc60000000000 */
[----:B------:R-:W-:Y:S01]  /*2460*/  IMAD R10, R22, R11, R10 ;  /* 0x0000000b160a7224 */ /* 0x000fe200078e020a */
[----:B------:R-:W-:Y:S01]  /*2470*/  IABS R11, R29 ;  /* 0x0000001d000b7213 */ /* 0x000fe20000000000 */
[--C-:B------:R-:W-:Y:S02]  /*2480*/  @!P6 IMAD.IADD R2, R2, 0x1, -R22.reuse ;  /* 0x000000010202e824 */ /* 0x100fe400078e0a16 */
[--C-:B------:R-:W-:Y:S01]  /*2490*/  @!P0 IMAD.IADD R9, R9, 0x1, -R22.reuse ;  /* 0x0000000109098824 */ /* 0x100fe200078e0a16 */
[----:B------:R-:W-:Y:S01]  /*24a0*/  ISETP.GT.U32.AND P6, PT, R22, R10, PT ;  /* 0x0000000a1600720c */ /* 0x000fe20003fc4070 */
[----:B------:R-:W-:Y:S01]  /*24b0*/  @!P2 IMAD.IADD R4, R4, 0x1, -R22 ;  /* 0x000000010404a824 */ /* 0x000fe200078e0a16 */
[----:B------:R-:W-:Y:S01]  /*24c0*/  IABS R6, R15 ;  /* 0x0000000f00067213 */ /* 0x000fe20000000000 */
[----:B------:R-:W-:-:S04]  /*24d0*/  IMAD.HI.U32 R7, R0, R12, RZ ;  /* 0x0000000c00077227 */ /* 0x000fc800078e00ff */
[----:B------:R-:W-:Y:S01]  /*24e0*/  @!P1 IMAD.IADD R5, R5, 0x1, -R22 ;  /* 0x0000000105059824 */ /* 0x000fe200078e0a16 */
[C---:B------:R-:W-:Y:S01]  /*24f0*/  ISETP.GT.U32.AND P1, PT, R22.reuse, R9, PT ;  /* 0x000000091600720c */ /* 0x040fe20003f24070 */
[----:B------:R-:W-:Y:S01]  /*2500*/  @!P5 IMAD.MOV R8, RZ, RZ, -R8 ;  /* 0x000000ffff08d224 */ /* 0x000fe200078e0a08 */
[----:B------:R-:W-:Y:S01]  /*2510*/  ISETP.GT.U32.AND P5, PT, R22, R4, PT ;  /* 0x000000041600720c */ /* 0x000fe20003fa4070 */
[----:B------:R-:W-:-:S04]  /*2520*/  IMAD.HI.U32 R14, R0, R11, RZ ;  /* 0x0000000b000e7227 */ /* 0x000fc800078e00ff */
[----:B------:R-:W-:Y:S02]  /*2530*/  IMAD.MOV R7, RZ, RZ, -R7 ;  /* 0x000000ffff077224 */ /* 0x000fe400078e0a07 */
[----:B------:R-:W-:-:S04]  /*2540*/  IMAD.HI.U32 R13, R0, R6, RZ ;  /* 0x00000006000d7227 */ /* 0x000fc800078e00ff */
[----:B------:R-:W-:Y:S02]  /*2550*/  IMAD.MOV R14, RZ, RZ, -R14 ;  /* 0x000000ffff0e7224 */ /* 0x000fe400078e0a0e */
[C---:B------:R-:W-:Y:S02]  /*2560*/  IMAD R7, R22.reuse, R7, R12 ;  /* 0x0000000716077224 */ /* 0x040fe400078e020c */
[----:B------:R-:W-:Y:S02]  /*2570*/  IMAD.MOV R13, RZ, RZ, -R13 ;  /* 0x000000ffff0d7224 */ /* 0x000fe400078e0a0d */
[----:B------:R-:W-:Y:S01]  /*2580*/  IMAD.MOV.U32 R12, RZ, RZ, R2 ;  /* 0x000000ffff0c7224 */ /* 0x000fe200078e0002 */
[C---:B------:R-:W-:Y:S01]  /*2590*/  ISETP.GT.U32.AND P2, PT, R22.reuse, R5, PT ;  /* 0x000000051600720c */ /* 0x040fe20003f44070 */
[----:B------:R-:W-:Y:S02]  /*25a0*/  IMAD R11, R22, R14, R11 ;  /* 0x0000000e160b7224 */ /* 0x000fe400078e020b */
[----:B------:R-:W-:-:S02]  /*25b0*/  @!P6 IMAD.IADD R10, R10, 0x1, -R22 ;  /* 0x000000010a0ae824 */ /* 0x000fc400078e0a16 */
[C---:B------:R-:W-:Y:S02]  /*25c0*/  IMAD R6, R22.reuse, R13, R6 ;  /* 0x0000000d16067224 */ /* 0x040fe400078e0206 */
[----:B------:R-:W-:Y:S01]  /*25d0*/  @!P3 IMAD.MOV R12, RZ, RZ, -R12 ;  /* 0x000000ffff0cb224 */ /* 0x000fe200078e0a0c */
[----:B------:R-:W-:Y:S01]  /*25e0*/  STL [R1+0x84], R8 ;  /* 0x0000840801007387 */ /* 0x000fe20000100800 */
[--C-:B------:R-:W-:Y:S01]  /*25f0*/  @!P1 IMAD.IADD R9, R9, 0x1, -R22.reuse ;  /* 0x0000000109099824 */ /* 0x100fe200078e0a16 */
[----:B------:R-:W-:Y:S01]  /*2600*/  ISETP.GT.U32.AND P6, PT, R22, R10, PT ;  /* 0x0000000a1600720c */ /* 0x000fe20003fc4070 */
[--C-:B------:R-:W-:Y:S01]  /*2610*/  @!P5 IMAD.IADD R4, R4, 0x1, -R22.reuse ;  /* 0x000000010404d824 */ /* 0x100fe200078e0a16 */
[C---:B------:R-:W-:Y:S01]  /*2620*/  ISETP.GT.U32.AND P1, PT, R22.reuse, R11, PT ;  /* 0x0000000b1600720c */ /* 0x040fe20003f24070 */
[----:B------:R-:W-:Y:S01]  /*2630*/  STL [R1+0x74], R12 ;  /* 0x0000740c01007387 */ /* 0x000fe20000100800 */
[----:B------:R-:W-:Y:S01]  /*2640*/  ISETP.GT.U32.AND P5, PT, R22, R6, PT ;  /* 0x000000061600720c */ /* 0x000fe20003fa4070 */
[----:B------:R-:W-:Y:S01]  /*2650*/  @!P2 IMAD.IADD R5, R5, 0x1, -R22 ;  /* 0x000000010505a824 */ /* 0x000fe200078e0a16 */
[----:B------:R-:W-:-:S03]  /*2660*/  ISETP.GE.AND P2, PT, R19, RZ, PT ;  /* 0x000000ff1300720c */ /* 0x000fc60003f46270 */
[----:B------:R-:W-:-:S04]  /*2670*/  IMAD.MOV.U32 R14, RZ, RZ, R5 ;  /* 0x000000ffff0e7224 */ /* 0x000fc800078e0005 */
[--C-:B------:R-:W-:Y:S01]  /*2680*/  @!P6 IMAD.IADD R10, R10, 0x1, -R22.reuse ;  /* 0x000000010a0ae824 */ /* 0x100fe200078e0a16 */
[----:B------:R-:W-:Y:S01]  /*2690*/  ISETP.GE.AND P6, PT, R20, RZ, PT ;  /* 0x000000ff1400720c */ /* 0x000fe20003fc6270 */
[--C-:B------:R-:W-:Y:S02]  /*26a0*/  @!P1 IMAD.IADD R11, R11, 0x1, -R22.reuse ;  /* 0x000000010b0b9824 */ /* 0x100fe400078e0a16 */
[----:B------:R-:W-:Y:S02]  /*26b0*/  @!P5 IMAD.IADD R6, R6, 0x1, -R22 ;  /* 0x000000010606d824 */ /* 0x000fe400078e0a16 */
[----:B------:R-:W-:-:S03]  /*26c0*/  @!P4 IMAD.MOV R9, RZ, RZ, -R9 ;  /* 0x000000ffff09c224 */ /* 0x000fc600078e0a09 */
[----:B------:R-:W-:Y:S01]  /*26d0*/  ISETP.GT.U32.AND P4, PT, R22, R6, PT ;  /* 0x000000061600720c */ /* 0x000fe20003f84070 */
[----:B------:R-:W-:-:S04]  /*26e0*/  IMAD.MOV.U32 R5, RZ, RZ, R10 ;  /* 0x000000ffff057224 */ /* 0x000fc800078e000a */
[----:B------:R-:W-:-:S08]  /*26f0*/  @!P6 IMAD.MOV R5, RZ, RZ, -R5 ;  /* 0x000000ffff05e224 */ /* 0x000fd000078e0a05 */
[----:B------:R-:W-:Y:S01]  /*2700*/  @!P4 IMAD.IADD R6, R6, 0x1, -R22 ;  /* 0x000000010606c824 */ /* 0x000fe200078e0a16 */
[----:B----4-:R-:W-:Y:S01]  /*2710*/  ISETP.GE.AND P0, PT, R18, RZ, PT ;  /* 0x000000ff1200720c */ /* 0x010fe20003f06270 */
[----:B------:R-:W-:Y:S02]  /*2720*/  IMAD.MOV.U32 R18, RZ, RZ, R15 ;  /* 0x000000ffff127224 */ /* 0x000fe400078e000f */
[----:B------:R-:W4:Y:S04]  /*2730*/  LDL.LU R15, [R1+0x18] ;  /* 0x00001800010f7983 */ /* 0x000f280000300800 */
[----:B------:R-:W5:Y:S06]  /*2740*/  LDL.LU R19, [R1+0x1c] ;  /* 0x00001c0001137983 */ /* 0x000f6c0000300800 */
[----:B------:R-:W-:Y:S01]  /*2750*/  @!P0 IMAD.MOV R14, RZ, RZ, -R14 ;  /* 0x000000ffff0e8224 */ /* 0x000fe200078e0a0e */
[----:B------:R-:W-:Y:S01]  /*2760*/  ISETP.GT.U32.AND P0, PT, R22, R11, PT ;  /* 0x0000000b1600720c */ /* 0x000fe20003f04070 */
[----:B------:R0:W-:Y:S02]  /*2770*/  STL [R1+0x68], R9 ;  /* 0x0000680901007387 */ /* 0x0001e40000100800 */
[----:B0-----:R-:W-:-:S04]  /*2780*/  IMAD.MOV.U32 R9, RZ, RZ, R4 ;  /* 0x000000ffff097224 */ /* 0x001fc800078e0004 */
[----:B------:R-:W-:Y:S01]  /*2790*/  @!P2 IMAD.MOV R9, RZ, RZ, -R9 ;  /* 0x000000ffff09a224 */ /* 0x000fe200078e0a09 */
[----:B------:R0:W-:Y:S05]  /*27a0*/  STL [R1+0x58], R14 ;  /* 0x0000580e01007387 */ /* 0x0001ea0000100800 */
[----:B------:R-:W-:Y:S01]  /*27b0*/  @!P0 IMAD.IADD R11, R11, 0x1, -R22 ;  /* 0x000000010b0b8824 */ /* 0x000fe200078e0a16 */
[----:B--2---:R-:W-:Y:S01]  /*27c0*/  IABS R2, R26 ;  /* 0x0000001a00027213 */ /* 0x004fe20000000000 */
[----:B------:R1:W-:Y:S01]  /*27d0*/  STL [R1+0x54], R9 ;  /* 0x0000540901007387 */ /* 0x0003e20000100800 */
[----:B------:R-:W-:Y:S02]  /*27e0*/  ISETP.GE.AND P0, PT, R26, RZ, PT ;  /* 0x000000ff1a00720c */ /* 0x000fe40003f06270 */
[----:B---3--:R-:W-:Y:S01]  /*27f0*/  IABS R8, R28 ;  /* 0x0000001c00087213 */ /* 0x008fe20000000000 */
[----:B------:R2:W-:Y:S01]  /*2800*/  STL [R1+0x50], R5 ;  /* 0x0000500501007387 */ /* 0x0005e20000100800 */
[----:B------:R-:W-:-:S03]  /*2810*/  ISETP.GE.AND P4, PT, R28, RZ, PT ;  /* 0x000000ff1c00720c */ /* 0x000fc60003f86270 */
[----:B------:R-:W3:Y:S04]  /*2820*/  LDL.LU R26, [R1+0x30] ;  /* 0x00003000011a7983 */ /* 0x000ee80000300800 */
[----:B------:R-:W5:Y:S01]  /*2830*/  LDL.LU R28, [R1+0x38] ;  /* 0x00003800011c7983 */ /* 0x000f620000300800 */
[----:B------:R-:W-:Y:S01]  /*2840*/  ISETP.GT.U32.AND P3, PT, R22, R7, PT ;  /* 0x000000071600720c */ /* 0x000fe20003f64070 */
[----:B------:R-:W-:Y:S02]  /*2850*/  IMAD.HI.U32 R12, R0, R2, RZ ;  /* 0x00000002000c7227 */ /* 0x000fe400078e00ff */
[----:B0-----:R-:W5:Y:S02]  /*2860*/  LDL.LU R14, [R1+0x2c] ;  /* 0x00002c00010e7983 */ /* 0x001f640000300800 */
[----:B------:R-:W-:-:S08]  /*2870*/  IMAD.MOV R13, RZ, RZ, -R12 ;  /* 0x000000ffff0d7224 */ /* 0x000fd000078e0a0c */
[----:B------:R-:W-:-:S05]  /*2880*/  @!P3 IMAD.IADD R7, R7, 0x1, -R22 ;  /* 0x000000010707b824 */ /* 0x000fca00078e0a16 */
[C---:B------:R-:W-:Y:S01]  /*2890*/  ISETP.GT.U32.AND P5, PT, R22.reuse, R7, PT ;  /* 0x000000071600720c */ /* 0x040fe20003fa4070 */
[----:B------:R-:W-:Y:S01]  /*28a0*/  IMAD R2, R22, R13, R2 ;  /* 0x0000000d16027224 */ /* 0x000fe200078e0202 */
[----:B------:R-:W-:Y:S01]  /*28b0*/  ISETP.GE.AND P3, PT, R21, RZ, PT ;  /* 0x000000ff1500720c */ /* 0x000fe20003f66270 */
[----:B------:R-:W-:-:S03]  /*28c0*/  IMAD.HI.U32 R12, R0, R8, RZ ;  /* 0x00000008000c7227 */ /* 0x000fc600078e00ff */
[----:B------:R-:W-:Y:S01]  /*28d0*/  ISETP.GT.U32.AND P2, PT, R22, R2, PT ;  /* 0x000000021600720c */ /* 0x000fe20003f44070 */
[----:B------:R-:W-:-:S04]  /*28e0*/  IMAD.MOV R12, RZ, RZ, -R12 ;  /* 0x000000ffff0c7224 */ /* 0x000fc800078e0a0c */
[----:B------:R-:W-:Y:S02]  /*28f0*/  IMAD R8, R22, R12, R8 ;  /* 0x0000000c16087224 */ /* 0x000fe400078e0208 */
[----:B------:R-:W-:-:S04]  /*2900*/  @!P5 IMAD.IADD R7, R7, 0x1, -R22 ;  /* 0x000000010707d824 */ /* 0x000fc800078e0a16 */
[----:B------:R-:W-:Y:S01]  /*2910*/  IMAD.MOV.U32 R12, RZ, RZ, R7 ;  /* 0x000000ffff0c7224 */ /* 0x000fe200078e0007 */
[----:B------:R-:W-:-:S03]  /*2920*/  ISETP.GT.U32.AND P5, PT, R22, R8, PT ;  /* 0x000000081600720c */ /* 0x000fc60003fa4070 */
[----:B------:R-:W-:Y:S01]  /*2930*/  @!P3 IMAD.MOV R12, RZ, RZ, -R12 ;  /* 0x000000ffff0cb224 */ /* 0x000fe200078e0a0c */
[----:B------:R-:W-:Y:S01]  /*2940*/  ISETP.GE.AND P6, PT, R18, RZ, PT ;  /* 0x000000ff1200720c */ /* 0x000fe20003fc6270 */
[----:B------:R-:W-:Y:S01]  /*2950*/  @!P2 IMAD.IADD R2, R2, 0x1, -R22 ;  /* 0x000000010202a824 */ /* 0x000fe200078e0a16 */
[----:B------:R-:W-:Y:S01]  /*2960*/  ISETP.GE.AND P1, PT, R29, RZ, PT ;  /* 0x000000ff1d00720c */ /* 0x000fe20003f26270 */
[----:B------:R-:W5:Y:S01]  /*2970*/  LDL.LU R18, [R1+0x3c] ;  /* 0x00003c0001127983 */ /* 0x000f620000300800 */
[----:B-1----:R-:W-:-:S03]  /*2980*/  IABS R9, R27 ;  /* 0x0000001b00097213 */ /* 0x002fc60000000000 */
[----:B------:R-:W-:Y:S01]  /*2990*/  STL [R1+0x48], R12 ;  /* 0x0000480c01007387 */ /* 0x000fe20000100800 */
[----:B------:R-:W-:Y:S01]  /*29a0*/  ISETP.GT.U32.AND P3, PT, R22, R2, PT ;  /* 0x000000021600720c */ /* 0x000fe20003f64070 */
[----:B------:R-:W-:-:S05]  /*29b0*/  @!P5 IMAD.IADD R8, R8, 0x1, -R22 ;  /* 0x000000010808d824 */ /* 0x000fca00078e0a16 */
[----:B------:R-:W-:Y:S01]  /*29c0*/  ISETP.GT.U32.AND P5, PT, R22, R8, PT ;  /* 0x000000081600720c */ /* 0x000fe20003fa4070 */
[----:B------:R-:W-:Y:S02]  /*29d0*/  @!P1 IMAD.MOV R11, RZ, RZ, -R11 ;  /* 0x000000ffff0b9224 */ /* 0x000fe400078e0a0b */
[----:B------:R-:W-:-:S04]  /*29e0*/  @!P6 IMAD.MOV R6, RZ, RZ, -R6 ;  /* 0x000000ffff06e224 */ /* 0x000fc800078e0a06 */
[----:B------:R-:W-:Y:S01]  /*29f0*/  @!P3 IMAD.IADD R2, R2, 0x1, -R22 ;  /* 0x000000010202b824 */ /* 0x000fe200078e0a16 */
[----:B------:R-:W-:-:S03]  /*2a00*/  ISETP.GE.AND P3, PT, R27, RZ, PT ;  /* 0x000000ff1b00720c */ /* 0x000fc60003f66270 */
[----:B------:R-:W-:Y:S02]  /*2a10*/  @!P0 IMAD.MOV R2, RZ, RZ, -R2 ;  /* 0x000000ffff028224 */ /* 0x000fe400078e0a02 */
[----:B------:R-:W-:Y:S01]  /*2a20*/  @!P5 IMAD.IADD R8, R8, 0x1, -R22 ;  /* 0x000000010808d824 */ /* 0x000fe200078e0a16 */
[----:B----4-:R-:W-:Y:S02]  /*2a30*/  IABS R4, R15 ;  /* 0x0000000f00047213 */ /* 0x010fe40000000000 */
[----:B------:R-:W-:Y:S01]  /*2a40*/  ISETP.GE.AND P2, PT, R15, RZ, PT ;  /* 0x000000ff0f00720c */ /* 0x000fe20003f46270 */
[----:B------:R-:W-:Y:S02]  /*2a50*/  IMAD.MOV.U32 R15, RZ, RZ, R24 ;  /* 0x000000ffff0f7224 */ /* 0x000fe400078e0018 */
[----:B--2---:R-:W-:Y:S01]  /*2a60*/  IMAD.HI.U32 R5, R0, R4, RZ ;  /* 0x0000000400057227 */ /* 0x004fe200078e00ff */
[----:B------:R-:W2:Y:S03]  /*2a70*/  LDL.LU R24, [R1+0x4c] ;  /* 0x00004c0001187983 */ /* 0x000ea60000300800 */
[----:B------:R-:W-:-:S02]  /*2a80*/  IMAD.MOV R7, RZ, RZ, -R5 ;  /* 0x000000ffff077224 */ /* 0x000fc400078e0a05 */
[----:B------:R-:W-:Y:S02]  /*2a90*/  IMAD.MOV.U32 R5, RZ, RZ, R9 ;  /* 0x000000ffff057224 */ /* 0x000fe400078e0009 */
[----:B------:R-:W-:-:S05]  /*2aa0*/  IMAD R9, R22, R7, R4 ;  /* 0x0000000716097224 */ /* 0x000fca00078e0204 */
[----:B------:R-:W-:Y:S01]  /*2ab0*/  ISETP.GT.U32.AND P1, PT, R22, R9, PT ;  /* 0x000000091600720c */ /* 0x000fe20003f24070 */
[----:B------:R-:W-:Y:S01]  /*2ac0*/  IMAD.HI.U32 R7, R0, R5, RZ ;  /* 0x0000000500077227 */ /* 0x000fe200078e00ff */
[----:B------:R-:W-:Y:S03]  /*2ad0*/  STL [R1+0x44], R11 ;  /* 0x0000440b01007387 */ /* 0x000fe60000100800 */
[----:B------:R-:W-:Y:S01]  /*2ae0*/  IMAD.MOV R7, RZ, RZ, -R7 ;  /* 0x000000ffff077224 */ /* 0x000fe200078e0a07 */
[----:B------:R0:W-:Y:S03]  /*2af0*/  STL [R1+0x40], R6 ;  /* 0x0000400601007387 */ /* 0x0001e60000100800 */
[----:B------:R-:W-:Y:S01]  /*2b00*/  IMAD R5, R22, R7, R5 ;  /* 0x0000000716057224 */ /* 0x000fe200078e0205 */
[----:B------:R-:W4:Y:S03]  /*2b10*/  LDL.LU R27, [R1+0x5c] ;  /* 0x00005c00011b7983 */ /* 0x000f260000300800 */
[----:B------:R-:W-:Y:S01]  /*2b20*/  @!P1 IMAD.IADD R9, R9, 0x1, -R22 ;  /* 0x0000000109099824 */ /* 0x000fe200078e0a16 */
[----:B------:R-:W-:Y:S01]  /*2b30*/  STL [R1+0x34], R2 ;  /* 0x0000340201007387 */ /* 0x000fe20000100800 */
[----:B---3--:R-:W-:-:S02]  /*2b40*/  ISETP.GE.AND P5, PT, R26, RZ, PT ;  /* 0x000000ff1a00720c */ /* 0x008fc40003fa6270 */
[----:B0-----:R-:W-:Y:S02]  /*2b50*/  IABS R6, R26 ;  /* 0x0000001a00067213 */ /* 0x001fe40000000000 */
[----:B-----5:R-:W-:Y:S01]  /*2b60*/  ISETP.GE.AND P1, PT, R28, RZ, PT ;  /* 0x000000ff1c00720c */ /* 0x020fe20003f26270 */
[----:B------:R-:W3:Y:S01]  /*2b70*/  LDL.LU R26, [R1+0x60] ;  /* 0x00006000011a7983 */ /* 0x000ee20000300800 */
[----:B------:R-:W-:-:S03]  /*2b80*/  IABS R7, R28 ;  /* 0x0000001c00077213 */ /* 0x000fc60000000000 */
[----:B------:R-:W5:Y:S01]  /*2b90*/  LDL.LU R28, [R1+0x64] ;  /* 0x00006400011c7983 */ /* 0x000f620000300800 */
[----:B------:R-:W-:-:S05]  /*2ba0*/  IABS R10, R19 ;  /* 0x00000013000a7213 */ /* 0x000fca0000000000 */
[----:B------:R-:W-:-:S04]  /*2bb0*/  IMAD.HI.U32 R4, R0, R10, RZ ;  /* 0x0000000a00047227 */ /* 0x000fc800078e00ff */
[----:B------:R-:W-:-:S04]  /*2bc0*/  IMAD.MOV R4, RZ, RZ, -R4 ;  /* 0x000000ffff047224 */ /* 0x000fc800078e0a04 */
[----:B------:R-:W-:Y:S01]  /*2bd0*/  IMAD R10, R22, R4, R10 ;  /* 0x00000004160a7224 */ /* 0x000fe200078e020a */
[----:B------:R-:W-:Y:S01]  /*2be0*/  IABS R12, R14 ;  /* 0x0000000e000c7213 */ /* 0x000fe20000000000 */
[----:B------:R-:W-:Y:S02]  /*2bf0*/  @!P4 IMAD.MOV R8, RZ, RZ, -R8 ;  /* 0x000000ffff08c224 */ /* 0x000fe400078e0a08 */
[----:B------:R-:W-:Y:S01]  /*2c00*/  IMAD.HI.U32 R13, R0, R6, RZ ;  /* 0x00000006000d7227 */ /* 0x000fe200078e00ff */
[----:B------:R-:W-:Y:S02]  /*2c10*/  ISETP.GT.U32.AND P4, PT, R22, R10, PT ;  /* 0x0000000a1600720c */ /* 0x000fe40003f84070 */
[----:B------:R0:W-:Y:S02]  /*2c20*/  STL [R1+0x20], R8 ;  /* 0x0000200801007387 */ /* 0x0001e40000100800 */
[----:B0-----:R-:W-:Y:S02]  /*2c30*/  IMAD.MOV.U32 R8, RZ, RZ, R12 ;  /* 0x000000ffff087224 */ /* 0x001fe400078e000c */
[----:B------:R-:W-:-:S04]  /*2c40*/  IMAD.MOV R12, RZ, RZ, -R13 ;  /* 0x000000ffff0c7224 */ /* 0x000fc800078e0a0d */
[C---:B------:R-:W-:Y:S01]  /*2c50*/  IMAD R6, R22.reuse, R12, R6 ;  /* 0x0000000c16067224 */ /* 0x040fe200078e0206 */
[----:B------:R-:W-:Y:S02]  /*2c60*/  ISETP.GT.U32.AND P0, PT, R22, R9, PT ;  /* 0x000000091600720c */ /* 0x000fe40003f04070 */
[----:B------:R-:W-:Y:S02]  /*2c70*/  @!P4 IMAD.IADD R10, R10, 0x1, -R22 ;  /* 0x000000010a0ac824 */ /* 0x000fe400078e0a16 */
[----:B------:R-:W-:Y:S01]  /*2c80*/  ISETP.GT.U32.AND P4, PT, R22, R6, PT ;  /* 0x000000061600720c */ /* 0x000fe20003f84070 */
[----:B------:R-:W-:-:S04]  /*2c90*/  IMAD.HI.U32 R11, R0, R7, RZ ;  /* 0x00000007000b7227 */ /* 0x000fc800078e00ff */
[----:B------:R-:W-:-:S04]  /*2ca0*/  IMAD.MOV R11, RZ, RZ, -R11 ;  /* 0x000000ffff0b7224 */ /* 0x000fc800078e0a0b */
[----:B------:R-:W-:Y:S01]  /*2cb0*/  @!P0 IMAD.IADD R9, R9, 0x1, -R22 ;  /* 0x0000000109098824 */ /* 0x000fe200078e0a16 */
[----:B------:R-:W-:-:S03]  /*2cc0*/  ISETP.GT.U32.AND P0, PT, R22, R5, PT ;  /* 0x000000051600720c */ /* 0x000fc60003f04070 */
[----:B------:R-:W-:Y:S02]  /*2cd0*/  @!P4 IMAD.IADD R6, R6, 0x1, -R22 ;  /* 0x000000010606c824 */ /* 0x000fe400078e0a16 */
[----:B------:R-:W-:-:S03]  /*2ce0*/  IMAD R7, R22, R11, R7 ;  /* 0x0000000b16077224 */ /* 0x000fc600078e0207 */
[----:B------:R-:W-:-:S05]  /*2cf0*/  ISETP.GT.U32.AND P4, PT, R22, R6, PT ;  /* 0x000000061600720c */ /* 0x000fca0003f84070 */
[----:B------:R-:W-:Y:S01]  /*2d00*/  @!P0 IMAD.IADD R5, R5, 0x1, -R22 ;  /* 0x0000000105058824 */ /* 0x000fe200078e0a16 */
[----:B------:R-:W-:Y:S01]  /*2d10*/  ISETP.GT.U32.AND P0, PT, R22, R10, PT ;  /* 0x0000000a1600720c */ /* 0x000fe20003f04070 */
[----:B------:R-:W-:-:S06]  /*2d20*/  IMAD.HI.U32 R13, R0, R8, RZ ;  /* 0x00000008000d7227 */ /* 0x000fcc00078e00ff */
[--C-:B------:R-:W-:Y:S02]  /*2d30*/  @!P4 IMAD.IADD R6, R6, 0x1, -R22.reuse ;  /* 0x000000010606c824 */ /* 0x100fe400078e0a16 */
[----:B------:R-:W-:Y:S02]  /*2d40*/  IMAD.MOV.U32 R21, RZ, RZ, R9 ;  /* 0x000000ffff157224 */ /* 0x000fe400078e0009 */
[----:B------:R-:W-:Y:S02]  /*2d50*/  IMAD.MOV R13, RZ, RZ, -R13 ;  /* 0x000000ffff0d7224 */ /* 0x000fe400078e0a0d */
[----:B------:R-:W-:Y:S01]  /*2d60*/  @!P2 IMAD.MOV R21, RZ, RZ, -R21 ;  /* 0x000000ffff15a224 */ /* 0x000fe200078e0a15 */
[----:B------:R-:W-:Y:S01]  /*2d70*/  ISETP.GT.U32.AND P2, PT, R22, R5, PT ;  /* 0x000000051600720c */ /* 0x000fe20003f44070 */
[----:B------:R-:W-:Y:S01]  /*2d80*/  @!P0 IMAD.IADD R10, R10, 0x1, -R22 ;  /* 0x000000010a0a8824 */ /* 0x000fe200078e0a16 */
[----:B------:R-:W-:Y:S01]  /*2d90*/  ISETP.GE.AND P6, PT, R19, RZ, PT ;  /* 0x000000ff1300720c */ /* 0x000fe20003fc6270 */
[----:B------:R-:W-:-:S02]  /*2da0*/  IMAD R8, R22, R13, R8 ;  /* 0x0000000d16087224 */ /* 0x000fc400078e0208 */
[----:B------:R-:W-:Y:S01]  /*2db0*/  IMAD.MOV.U32 R13, RZ, RZ, R10 ;  /* 0x000000ffff0d7224 */ /* 0x000fe200078e000a */
[----:B------:R-:W-:Y:S07]  /*2dc0*/  STL [R1+0x1c], R21 ;  /* 0x00001c1501007387 */ /* 0x000fee0000100800 */
[----:B------:R-:W-:Y:S02]  /*2dd0*/  @!P2 IMAD.IADD R5, R5, 0x1, -R22 ;  /* 0x000000010505a824 */ /* 0x000fe400078e0a16 */
[----:B------:R-:W-:-:S02]  /*2de0*/  @!P6 IMAD.MOV R13, RZ, RZ, -R13 ;  /* 0x000000ffff0de224 */ /* 0x000fc400078e0a0d */
[----:B------:R-:W-:-:S03]  /*2df0*/  @!P3 IMAD.MOV R5, RZ, RZ, -R5 ;  /* 0x000000ffff05b224 */ /* 0x000fc600078e0a05 */
[----:B------:R-:W-:Y:S04]  /*2e00*/  STL [R1+0x18], R13 ;  /* 0x0000180d01007387 */ /* 0x000fe80000100800 */
[----:B------:R-:W-:Y:S01]  /*2e10*/  STL [R1+0x14], R5 ;  /* 0x0000140501007387 */ /* 0x000fe20000100800 */
[----:B--2---:R-:W-:-:S05]  /*2e20*/  IABS R4, R24 ;  /* 0x0000001800047213 */ /* 0x004fca0000000000 */
[----:B------:R-:W-:-:S04]  /*2e30*/  IMAD.HI.U32 R11, R0, R4, RZ ;  /* 0x00000004000b7227 */ /* 0x000fc800078e00ff */
[----:B------:R-:W-:-:S04]  /*2e40*/  IMAD.MOV R11, RZ, RZ, -R11 ;  /* 0x000000ffff0b7224 */ /* 0x000fc800078e0a0b */
[----:B------:R-:W-:-:S05]  /*2e50*/  IMAD R4, R22, R11, R4 ;  /* 0x0000000b16047224 */ /* 0x000fca00078e0204 */
[----:B------:R-:W-:-:S13]  /*2e60*/  ISETP.GT.U32.AND P4, PT, R22, R4, PT ;  /* 0x000000041600720c */ /* 0x000fda0003f84070 */
[----:B------:R-:W-:Y:S01]  /*2e70*/  @!P4 IMAD.IADD R4, R4, 0x1, -R22 ;  /* 0x000000010404c824 */ /* 0x000fe200078e0a16 */
[----:B-----5:R-:W-:-:S05]  /*2e80*/  IABS R9, R28 ;  /* 0x0000001c00097213 */ /* 0x020fca0000000000 */
[----:B------:R-:W-:Y:S01]  /*2e90*/  IMAD.HI.U32 R10, R0, R9, RZ ;  /* 0x00000009000a7227 */ /* 0x000fe200078e00ff */
[----:B------:R-:W-:-:S03]  /*2ea0*/  ISETP.GT.U32.AND P4, PT, R22, R4, PT ;  /* 0x000000041600720c */ /* 0x000fc60003f84070 */
[----:B------:R-:W-:-:S04]  /*2eb0*/  IMAD.MOV R10, RZ, RZ, -R10 ;  /* 0x000000ffff0a7224 */ /* 0x000fc800078e0a0a */
[----:B------:R-:W-:Y:S02]  /*2ec0*/  IMAD R9, R22, R10, R9 ;  /* 0x0000000a16097224 */ /* 0x000fe400078e0209 */
[----:B------:R-:W-:-:S04]  /*2ed0*/  IMAD.MOV.U32 R10, RZ, RZ, R6 ;  /* 0x000000ffff0a7224 */ /* 0x000fc800078e0006 */
[----:B------:R-:W-:Y:S02]  /*2ee0*/  @!P5 IMAD.MOV R10, RZ, RZ, -R10 ;  /* 0x000000ffff0ad224 */ /* 0x000fe400078e0a0a */
[----:B------:R-:W-:Y:S01]  /*2ef0*/  @!P4 IMAD.IADD R4, R4, 0x1, -R22 ;  /* 0x000000010404c824 */ /* 0x000fe200078e0a16 */
[----:B------:R-:W-:Y:S02]  /*2f00*/  ISETP.GE.AND P4, PT, R24, RZ, PT ;  /* 0x000000ff1800720c */ /* 0x000fe40003f86270 */
[----:B------:R0:W-:Y:S04]  /*2f10*/  STL [R1+0x10], R10 ;  /* 0x0000100a01007387 */ /* 0x0001e80000100800 */
[----:B------:R-:W2:Y:S01]  /*2f20*/  LDL.LU R24, [R1+0x7c] ;  /* 0x00007c0001187983 */ /* 0x000ea20000300800 */
[----:B------:R-:W-:-:S02]  /*2f30*/  IABS R2, R18 ;  /* 0x0000001200027213 */ /* 0x000fc40000000000 */
[----:B------:R-:W-:-:S03]  /*2f40*/  ISETP.GT.U32.AND P0, PT, R22, R7, PT ;  /* 0x000000071600720c */ /* 0x000fc60003f04070 */
[----:B------:R-:W-:Y:S01]  /*2f50*/  IMAD.HI.U32 R12, R0, R2, RZ ;  /* 0x00000002000c7227 */ /* 0x000fe200078e00ff */
[----:B----4-:R-:W-:Y:S02]  /*2f60*/  IABS R19, R27 ;  /* 0x0000001b00137213 */ /* 0x010fe40000000000 */
[----:B------:R-:W-:Y:S01]  /*2f70*/  ISETP.GT.U32.AND P6, PT, R22, R8, PT ;  /* 0x000000081600720c */ /* 0x000fe20003fc4070 */
[----:B------:R-:W-:-:S04]  /*2f80*/  IMAD.MOV R12, RZ, RZ, -R12 ;  /* 0x000000ffff0c7224 */ /* 0x000fc800078e0a0c */
[----:B------:R-:W-:Y:S02]  /*2f90*/  IMAD R2, R22, R12, R2 ;  /* 0x0000000c16027224 */ /* 0x000fe400078e0202 */
[----:B------:R-:W-:-:S03]  /*2fa0*/  IMAD.HI.U32 R12, R0, R19, RZ ;  /* 0x00000013000c7227 */ /* 0x000fc600078e00ff */
[C---:B------:R-:W-:Y:S01]  /*2fb0*/  ISETP.GT.U32.AND P2, PT, R22.reuse, R2, PT ;  /* 0x000000021600720c */ /* 0x040fe20003f44070 */
[----:B------:R-:W-:Y:S02]  /*2fc0*/  IMAD.MOV R12, RZ, RZ, -R12 ;  /* 0x000000ffff0c7224 */ /* 0x000fe400078e0a0c */
[--C-:B------:R-:W-:Y:S02]  /*2fd0*/  @!P0 IMAD.IADD R7, R7, 0x1, -R22.reuse ;  /* 0x0000000107078824 */ /* 0x100fe400078e0a16 */
[----:B------:R-:W-:Y:S02]  /*2fe0*/  IMAD R19, R22, R12, R19 ;  /* 0x0000000c16137224 */ /* 0x000fe400078e0213 */
[----:B------:R-:W-:Y:S01]  /*2ff0*/  @!P6 IMAD.IADD R8, R8, 0x1, -R22 ;  /* 0x000000010808e824 */ /* 0x000fe200078e0a16 */
[C---:B------:R-:W-:Y:S02]  /*3000*/  ISETP.GT.U32.AND P6, PT, R22.reuse, R7, PT ;  /* 0x000000071600720c */ /* 0x040fe40003fc4070 */
[----:B------:R-:W-:-:S03]  /*3010*/  ISETP.GT.U32.AND P5, PT, R22, R19, PT ;  /* 0x000000131600720c */ /* 0x000fc60003fa4070 */
[----:B------:R-:W-:Y:S01]  /*3020*/  @!P2 IMAD.IADD R2, R2, 0x1, -R22 ;  /* 0x000000010202a824 */ /* 0x000fe200078e0a16 */
[----:B---3--:R-:W-:-:S04]  /*3030*/  IABS R20, R26 ;  /* 0x0000001a00147213 */ /* 0x008fc80000000000 */
[----:B------:R-:W-:Y:S01]  /*3040*/  ISETP.GT.U32.AND P3, PT, R22, R2, PT ;  /* 0x000000021600720c */ /* 0x000fe20003f64070 */
[----:B------:R-:W-:-:S04]  /*3050*/  IMAD.HI.U32 R11, R0, R20, RZ ;  /* 0x00000014000b7227 */ /* 0x000fc800078e00ff */
[--C-:B------:R-:W-:Y:S01]  /*3060*/  @!P6 IMAD.IADD R7, R7, 0x1, -R22.reuse ;  /* 0x000000010707e824 */ /* 0x100fe200078e0a16 */
[----:B------:R-:W-:Y:S01]  /*3070*/  IABS R6, R17 ;  /* 0x0000001100067213 */ /* 0x000fe20000000000 */
[----:B------:R-:W-:Y:S02]  /*3080*/  @!P5 IMAD.IADD R19, R19, 0x1, -R22 ;  /* 0x000000011313d824 */ /* 0x000fe400078e0a16 */
[----:B------:R-:W-:Y:S02]  /*3090*/  IMAD.MOV.U32 R12, RZ, RZ, R7 ;  /* 0x000000ffff0c7224 */ /* 0x000fe400078e0007 */
[----:B------:R-:W-:Y:S01]  /*30a0*/  IMAD.MOV R11, RZ, RZ, -R11 ;  /* 0x000000ffff0b7224 */ /* 0x000fe200078e0a0b */
[C---:B------:R-:W-:Y:S01]  /*30b0*/  ISETP.GT.U32.AND P2, PT, R22.reuse, R8, PT ;  /* 0x000000081600720c */ /* 0x040fe20003f44070 */
[----:B------:R-:W-:Y:S01]  /*30c0*/  @!P1 IMAD.MOV R12, RZ, RZ, -R12 ;  /* 0x000000ffff0c9224 */ /* 0x000fe200078e0a0c */
[C---:B------:R-:W-:Y:S01]  /*30d0*/  ISETP.GT.U32.AND P1, PT, R22.reuse, R19, PT ;  /* 0x000000131600720c */ /* 0x040fe20003f24070 */
[----:B------:R-:W-:-:S02]  /*30e0*/  IMAD R20, R22, R11, R20 ;  /* 0x0000000b16147224 */ /* 0x000fc400078e0214 */
[----:B0-----:R-:W-:Y:S01]  /*30f0*/  IMAD.HI.U32 R10, R0, R6, RZ ;  /* 0x00000006000a7227 */ /* 0x001fe200078e00ff */
[----:B------:R-:W-:-:S03]  /*3100*/  ISETP.GE.AND P0, PT, R14, RZ, PT ;  /* 0x000000ff0e00720c */ /* 0x000fc60003f06270 */
[----:B------:R-:W-:Y:S01]  /*3110*/  @!P3 IMAD.IADD R2, R2, 0x1, -R22 ;  /* 0x000000010202b824 */ /* 0x000fe200078e0a16 */
[C---:B------:R-:W-:Y:S01]  /*3120*/  ISETP.GT.U32.AND P3, PT, R22.reuse, R9, PT ;  /* 0x000000091600720c */ /* 0x040fe20003f64070 */
[----:B------:R-:W-:Y:S01]  /*3130*/  IMAD.MOV R7, RZ, RZ, -R10 ;  /* 0x000000ffff077224 */ /* 0x000fe200078e0a0a */
[C---:B------:R-:W-:Y:S02]  /*3140*/  ISETP.GT.U32.AND P6, PT, R22.reuse, R20, PT ;  /* 0x000000141600720c */ /* 0x040fe40003fc4070 */
[----:B------:R-:W-:Y:S01]  /*3150*/  IABS R5, R15 ;  /* 0x0000000f00057213 */ /* 0x000fe20000000000 */
[----:B------:R-:W-:Y:S02]  /*3160*/  IMAD R6, R22, R7, R6 ;  /* 0x0000000716067224 */ /* 0x000fe400078e0206 */
[--C-:B------:R-:W-:Y:S01]  /*3170*/  @!P2 IMAD.IADD R8, R8, 0x1, -R22.reuse ;  /* 0x000000010808a824 */ /* 0x100fe200078e0a16 */
[----:B------:R-:W-:Y:S01]  /*3180*/  ISETP.GE.AND P2, PT, R18, RZ, PT ;  /* 0x000000ff1200720c */ /* 0x000fe20003f46270 */
[----:B------:R-:W-:Y:S01]  /*3190*/  @!P1 IMAD.IADD R19, R19, 0x1, -R22 ;  /* 0x0000000113139824 */ /* 0x000fe200078e0a16 */
[----:B------:R-:W-:Y:S01]  /*31a0*/  ISETP.GT.U32.AND P1, PT, R22, R6, PT ;  /* 0x000000061600720c */ /* 0x000fe20003f24070 */
[----:B------:R-:W-:Y:S01]  /*31b0*/  IMAD.HI.U32 R11, R0, R5, RZ ;  /* 0x00000005000b7227 */ /* 0x000fe200078e00ff */
[----:B------:R-:W-:-:S03]  /*31c0*/  ISETP.GE.AND P5, PT, R27, RZ, PT ;  /* 0x000000ff1b00720c */ /* 0x000fc60003fa6270 */
[----:B------:R-:W-:Y:S02]  /*31d0*/  @!P3 IMAD.IADD R9, R9, 0x1, -R22 ;  /* 0x000000010909b824 */ /* 0x000fe400078e0a16 */
[----:B------:R-:W-:Y:S02]  /*31e0*/  @!P0 IMAD.MOV R8, RZ, RZ, -R8 ;  /* 0x000000ffff088224 */ /* 0x000fe400078e0a08 */
[----:B------:R-:W-:Y:S02]  /*31f0*/  @!P6 IMAD.IADD R20, R20, 0x1, -R22 ;  /* 0x000000011414e824 */ /* 0x000fe400078e0a16 */
[----:B------:R-:W-:Y:S01]  /*3200*/  IMAD.MOV R11, RZ, RZ, -R11 ;  /* 0x000000ffff0b7224 */ /* 0x000fe200078e0a0b */
[----:B------:R-:W-:Y:S01]  /*3210*/  STL [R1+0xc], R12 ;  /* 0x00000c0c01007387 */ /* 0x000fe20000100800 */
[C---:B------:R-:W-:Y:S02]  /*3220*/  ISETP.GT.U32.AND P0, PT, R22.reuse, R9, PT ;  /* 0x000000091600720c */ /* 0x040fe40003f04070 */
[C---:B------:R-:W-:Y:S01]  /*3230*/  IMAD R5, R22.reuse, R11, R5 ;  /* 0x0000000b16057224 */ /* 0x040fe200078e0205 */
[----:B------:R0:W-:Y:S01]  /*3240*/  STL [R1+0x8], R8 ;  /* 0x0000080801007387 */ /* 0x0001e20000100800 */
[----:B------:R-:W-:Y:S01]  /*3250*/  ISETP.GT.U32.AND P3, PT, R22, R20, PT ;  /* 0x000000141600720c */ /* 0x000fe20003f64070 */
[----:B------:R-:W-:Y:S01]  /*3260*/  @!P4 IMAD.MOV R4, RZ, RZ, -R4 ;  /* 0x000000ffff04c224 */ /* 0x000fe200078e0a04 */
[----:B------:R-:W-:Y:S01]  /*3270*/  ISETP.GE.AND P6, PT, R26, RZ, PT ;  /* 0x000000ff1a00720c */ /* 0x000fe20003fc6270 */
[----:B------:R-:W-:Y:S01]  /*3280*/  @!P1 IMAD.IADD R6, R6, 0x1, -R22 ;  /* 0x0000000106069824 */ /* 0x000fe200078e0a16 */
[----:B------:R-:W-:Y:S01]  /*3290*/  ISETP.GE.AND P4, PT, R28, RZ, PT ;  /* 0x000000ff1c00720c */ /* 0x000fe20003f86270 */
[----:B0-----:R-:W-:-:S04]  /*32a0*/  IMAD.MOV.U32 R8, RZ, RZ, R2 ;  /* 0x000000ffff087224 */ /* 0x001fc800078e0002 */
[----:B------:R-:W-:Y:S01]  /*32b0*/  @!P2 IMAD.MOV R8, RZ, RZ, -R8 ;  /* 0x000000ffff08a224 */ /* 0x000fe200078e0a08 */
[C---:B------:R-:W-:Y:S01]  /*32c0*/  ISETP.GT.U32.AND P2, PT, R22.reuse, R5, PT ;  /* 0x000000051600720c */ /* 0x040fe20003f44070 */
[----:B------:R-:W-:Y:S01]  /*32d0*/  @!P5 IMAD.MOV R19, RZ, RZ, -R19 ;  /* 0x000000ffff13d224 */ /* 0x000fe200078e0a13 */
[----:B------:R-:W-:Y:S01]  /*32e0*/  ISETP.GT.U32.AND P5, PT, R22, R6, PT ;  /* 0x000000061600720c */ /* 0x000fe20003fa4070 */
[--C-:B------:R-:W-:Y:S01]  /*32f0*/  @!P0 IMAD.IADD R9, R9, 0x1, -R22.reuse ;  /* 0x0000000109098824 */ /* 0x100fe200078e0a16 */
[----:B------:R-:W-:Y:S01]  /*3300*/  STL [R1+0x4], R8 ;  /* 0x0000040801007387 */ /* 0x000fe20000100800 */
[----:B------:R-:W-:Y:S01]  /*3310*/  @!P3 IMAD.IADD R20, R20, 0x1, -R22 ;  /* 0x000000011414b824 */ /* 0x000fe200078e0a16 */
[----:B------:R-:W-:Y:S02]  /*3320*/  ISETP.GE.AND P0, PT, R17, RZ, PT ;  /* 0x000000ff1100720c */ /* 0x000fe40003f06270 */
[----:B------:R2:W-:Y:S01]  /*3330*/  STL [R1], R4 ;  /* 0x0000000401007387 */ /* 0x0005e20000100800 */
[----:B------:R-:W-:-:S03]  /*3340*/  @!P6 IMAD.MOV R20, RZ, RZ, -R20 ;  /* 0x000000ffff14e224 */ /* 0x000fc600078e0a14 */
[----:B------:R-:W3:Y:S01]  /*3350*/  LDL.LU R17, [R1+0xbc] ;  /* 0x0000bc0001117983 */ /* 0x000ee20000300800 */
[----:B------:R-:W-:-:S03]  /*3360*/  @!P2 IMAD.IADD R5, R5, 0x1, -R22 ;  /* 0x000000010505a824 */ /* 0x000fc600078e0a16 */
[----:B------:R-:W4:Y:S01]  /*3370*/  LDL.LU R14, [R1+0xc0] ;  /* 0x0000c000010e7983 */ /* 0x000f220000300800 */
[----:B------:R-:W-:-:S03]  /*3380*/  @!P4 IMAD.MOV R9, RZ, RZ, -R9 ;  /* 0x000000ffff09c224 */ /* 0x000fc600078e0a09 */
[----:B------:R-:W5:Y:S01]  /*3390*/  LDL.LU R28, [R1+0xc4] ;  /* 0x0000c400011c7983 */ /* 0x000f620000300800 */
[----:B------:R-:W-:Y:S01]  /*33a0*/  @!P5 IMAD.IADD R6, R6, 0x1, -R22 ;  /* 0x000000010606d824 */ /* 0x000fe200078e0a16 */
[----:B------:R-:W-:Y:S02]  /*33b0*/  ISETP.GT.U32.AND P1, PT, R22, R5, PT ;  /* 0x000000051600720c */ /* 0x000fe40003f24070 */
[----:B------:R-:W-:Y:S01]  /*33c0*/  STL [R1+0xc2c], R19 ;  /* 0x000c2c1301007387 */ /* 0x000fe20000100800 */
[----:B------:R-:W-:-:S03]  /*33d0*/  ISETP.GE.AND P5, PT, R16, RZ, PT ;  /* 0x000000ff1000720c */ /* 0x000fc60003fa6270 */
[----:B------:R-:W-:Y:S04]  /*33e0*/  STL [R1+0xc30], R20 ;  /* 0x000c301401007387 */ /* 0x000fe80000100800 */
[----:B------:R-:W-:Y:S01]  /*33f0*/  STL [R1+0x4c], R9 ;  /* 0x00004c0901007387 */ /* 0x000fe20000100800 */
[----:B------:R-:W-:Y:S02]  /*3400*/  ISETP.GE.AND P3, PT, R15, RZ, PT ;  /* 0x000000ff0f00720c */ /* 0x000fe40003f66270 */
[----:B------:R-:W-:Y:S01]  /*3410*/  @!P1 IMAD.IADD R5, R5, 0x1, -R22 ;  /* 0x0000000105059824 */ /* 0x000fe200078e0a16 */
[----:B------:R-:W-:Y:S02]  /*3420*/  IABS R2, R23 ;  /* 0x0000001700027213 */ /* 0x000fe40000000000 */
[----:B------:R-:W-:-:S02]  /*3430*/  ISETP.GE.AND P2, PT, R23, RZ, PT ;  /* 0x000000ff1700720c */ /* 0x000fc40003f46270 */
[----:B------:R-:W-:Y:S02]  /*3440*/  IABS R23, R25 ;  /* 0x0000001900177213 */ /* 0x000fe40000000000 */
[----:B------:R-:W-:-:S04]  /*3450*/  ISETP.GE.AND P1, PT, R25, RZ, PT ;  /* 0x000000ff1900720c */ /* 0x000fc80003f26270 */
[----:B------:R-:W-:Y:S01]  /*3460*/  @!P3 IMAD.MOV R5, RZ, RZ, -R5 ;  /* 0x000000ffff05b224 */ /* 0x000fe200078e0a05 */
[----:B------:R-:W-:Y:S02]  /*3470*/  ISETP.GE.AND P3, PT, R3, RZ, PT ;  /* 0x000000ff0300720c */ /* 0x000fe40003f66270 */
[----:B------:R-:W-:Y:S02]  /*3480*/  IABS R25, R3 ;  /* 0x0000000300197213 */ /* 0x000fe40000000000 */
[----:B--2---:R-:W-:Y:S02]  /*3490*/  IABS R4, R24 ;  /* 0x0000001800047213 */ /* 0x004fe40000000000 */
[----:B------:R-:W-:Y:S02]  /*34a0*/  ISETP.GE.AND P4, PT, R24, RZ, PT ;  /* 0x000000ff1800720c */ /* 0x000fe40003f86270 */
[----:B------:R-:W-:Y:S02]  /*34b0*/  IABS R24, R16 ;  /* 0x0000001000187213 */ /* 0x000fe40000000000 */
[----:B------:R-:W2:Y:S04]  /*34c0*/  LDL.LU R16, [R1+0xc8] ;  /* 0x0000c80001107983 */ /* 0x000ea80000300800 */
[----:B------:R4:W-:Y:S04]  /*34d0*/  STL [R1+0x7c], R5 ;  /* 0x00007c0501007387 */ /* 0x0009e80000100800 */
[----:B------:R-:W2:Y:S01]  /*34e0*/  LDL.LU R3, [R1+0xcc] ;  /* 0x0000cc0001037983 */ /* 0x000ea20000300800 */
[----:B------:R-:W-:-:S03]  /*34f0*/  IMAD.HI.U32 R7, R0, R2, RZ ;  /* 0x0000000200077227 */ /* 0x000fc600078e00ff */
[----:B------:R-:W2:Y:S01]  /*3500*/  LDL.LU R18, [R1+0xd0] ;  /* 0x0000d00001127983 */ /* 0x000ea20000300800 */
[----:B------:R-:W-:-:S04]  /*3510*/  IMAD.MOV R7, RZ, RZ, -R7 ;  /* 0x000000ffff077224 */ /* 0x000fc800078e0a07 */
[----:B------:R-:W-:-:S05]  /*3520*/  IMAD R2, R22, R7, R2 ;  /* 0x0000000716027224 */ /* 0x000fca00078e0202 */
[----:B------:R-:W-:Y:S01]  /*3530*/  ISETP.GT.U32.AND P6, PT, R22, R2, PT ;  /* 0x000000021600720c */ /* 0x000fe20003fc4070 */
[----:B------:R-:W-:-:S04]  /*3540*/  IMAD.HI.U32 R8, R0, R4, RZ ;  /* 0x0000000400087227 */ /* 0x000fc800078e00ff */
[----:B------:R-:W-:Y:S02]  /*3550*/  IMAD.MOV R8, RZ, RZ, -R8 ;  /* 0x000000ffff087224 */ /* 0x000fe400078e0a08 */
[----:B------:R-:W-:-:S06]  /*3560*/  IMAD.HI.U32 R7, R0, R23, RZ ;  /* 0x0000001700077227 */ /* 0x000fcc00078e00ff */
[----:B------:R-:W-:Y:S02]  /*3570*/  @!P6 IMAD.IADD R2, R2, 0x1, -R22 ;  /* 0x000000010202e824 */ /* 0x000fe400078e0a16 */
[C---:B------:R-:W-:Y:S02]  /*3580*/  IMAD R4, R22.reuse, R8, R4 ;  /* 0x0000000816047224 */ /* 0x040fe400078e0204 */
[----:B------:R-:W-:Y:S01]  /*3590*/  IMAD.MOV.U32 R8, RZ, RZ, R6 ;  /* 0x000000ffff087224 */ /* 0x000fe200078e0006 */
[C---:B------:R-:W-:Y:S01]  /*35a0*/  ISETP.GT.U32.AND P6, PT, R22.reuse, R2, PT ;  /* 0x000000021600720c */ /* 0x040fe20003fc4070 */
[----:B------:R-:W-:Y:S02]  /*35b0*/  IMAD.MOV R7, RZ, RZ, -R7 ;  /* 0x000000ffff077224 */ /* 0x000fe400078e0a07 */
[----:B------:R-:W-:Y:S01]  /*35c0*/  @!P0 IMAD.MOV R8, RZ, RZ, -R8 ;  /* 0x000000ffff088224 */ /* 0x000fe200078e0a08 */
[C---:B------:R-:W-:Y:S01]  /*35d0*/  ISETP.GT.U32.AND P0, PT, R22.reuse, R4, PT ;  /* 0x000000041600720c */ /* 0x040fe20003f04070 */
[----:B------:R-:W-:-:S02]  /*35e0*/  IMAD R23, R22, R7, R23 ;  /* 0x0000000716177224 */ /* 0x000fc400078e0217 */
[----:B------:R-:W-:-:S04]  /*35f0*/  IMAD.HI.U32 R7, R0, R24, RZ ;  /* 0x0000001800077227 */ /* 0x000fc800078e00ff */
[----:B------:R-:W-:Y:S02]  /*3600*/  IMAD.MOV R7, RZ, RZ, -R7 ;  /* 0x000000ffff077224 */ /* 0x000fe400078e0a07 */
[----:B------:R-:W-:Y:S01]  /*3610*/  @!P6 IMAD.IADD R2, R2, 0x1, -R22 ;  /* 0x000000010202e824 */ /* 0x000fe200078e0a16 */
[C---:B------:R-:W-:Y:S01]  /*3620*/  ISETP.GT.U32.AND P6, PT, R22.reuse, R23, PT ;  /* 0x000000171600720c */ /* 0x040fe20003fc4070 */
[----:B------:R-:W-:Y:S02]  /*3630*/  IMAD R24, R22, R7, R24 ;  /* 0x0000000716187224 */ /* 0x000fe400078e0218 */
[----:B------:R-:W-:-:S03]  /*3640*/  @!P0 IMAD.IADD R4, R4, 0x1, -R22 ;  /* 0x0000000104048824 */ /* 0x000fc600078e0a16 */
[----:B------:R-:W-:Y:S01]  /*3650*/  ISETP.GT.U32.AND P0, PT, R22, R24, PT ;  /* 0x000000181600720c */ /* 0x000fe20003f04070 */
[----:B------:R-:W-:-:S06]  /*3660*/  IMAD.HI.U32 R6, R0, R25, RZ ;  /* 0x0000001900067227 */ /* 0x000fcc00078e00ff */
[--C-:B------:R-:W-:Y:S01]  /*3670*/  @!P6 IMAD.IADD R23, R23, 0x1, -R22.reuse ;  /* 0x000000011717e824 */ /* 0x100fe200078e0a16 */
[----:B------:R-:W-:Y:S01]  /*3680*/  ISETP.GT.U32.AND P6, PT, R22, R4, PT ;  /* 0x000000041600720c */ /* 0x000fe20003fc4070 */
[----:B------:R0:W-:Y:S04]  /*3690*/  STL [R1+0x78], R8 ;  /* 0x0000780801007387 */ /* 0x0001e80000100800 */
[----:B------:R-:W-:Y:S01]  /*36a0*/  @!P0 IMAD.IADD R24, R24, 0x1, -R22 ;  /* 0x0000000118188824 */ /* 0x000fe200078e0a16 */
[----:B------:R-:W2:Y:S01]  /*36b0*/  LDL.LU R26, [R1+0xd4] ;  /* 0x0000d400011a7983 */ /* 0x000ea20000300800 */
[----:B------:R-:W-:-:S03]  /*36c0*/  IMAD.MOV R6, RZ, RZ, -R6 ;  /* 0x000000ffff067224 */ /* 0x000fc600078e0a06 */
[C---:B------:R-:W-:Y:S01]  /*36d0*/  ISETP.GT.U32.AND P0, PT, R22.reuse, R24, PT ;  /* 0x000000181600720c */ /* 0x040fe20003f04070 */
[----:B------:R-:W-:Y:S01]  /*36e0*/  IMAD R25, R22, R6, R25 ;  /* 0x0000000616197224 */ /* 0x000fe200078e0219 */
[----:B------:R-:W2:Y:S01]  /*36f0*/  LDL.LU R15, [R1+0xd8] ;  /* 0x0000d800010f7983 */ /* 0x000ea20000300800 */
[----:B------:R-:W-:Y:S02]  /*3700*/  @!P6 IMAD.IADD R4, R4, 0x1, -R22 ;  /* 0x000000010404e824 */ /* 0x000fe400078e0a16 */
[----:B------:R-:W-:Y:S01]  /*3710*/  IMAD.MOV.U32 R12, RZ, RZ, R2 ;  /* 0x000000ffff0c7224 */ /* 0x000fe200078e0002 */
[----:B------:R-:W-:-:S03]  /*3720*/  ISETP.GT.U32.AND P6, PT, R22, R25, PT ;  /* 0x000000191600720c */ /* 0x000fc60003fc4070 */
[----:B------:R-:W-:Y:S01]  /*3730*/  @!P2 IMAD.MOV R12, RZ, RZ, -R12 ;  /* 0x000000ffff0ca224 */ /* 0x000fe200078e0a0c */
[----:B------:R-:W-:Y:S02]  /*3740*/  ISETP.GT.U32.AND P2, PT, R22, R23, PT ;  /* 0x000000171600720c */ /* 0x000fe40003f44070 */
[----:B---3--:R-:W-:Y:S02]  /*3750*/  IABS R27, R17 ;  /* 0x00000011001b7213 */ /* 0x008fe40000000000 */
[----:B----4-:R-:W-:-:S03]  /*3760*/  IABS R5, R14 ;  /* 0x0000000e00057213 */ /* 0x010fc60000000000 */
[----:B0-----:R-:W-:-:S04]  /*3770*/  IMAD.HI.U32 R8, R0, R27, RZ ;  /* 0x0000001b00087227 */ /* 0x001fc800078e00ff */
[----:B------:R-:W-:-:S04]  /*3780*/  IMAD.HI.U32 R7, R0, R5, RZ ;  /* 0x0000000500077227 */ /* 0x000fc800078e00ff */
[----:B------:R-:W-:Y:S02]  /*3790*/  IMAD.MOV R7, RZ, RZ, -R7 ;  /* 0x000000ffff077224 */ /* 0x000fe400078e0a07 */
[----:B------:R-:W-:Y:S02]  /*37a0*/  IMAD.MOV R8, RZ, RZ, -R8 ;  /* 0x000000ffff087224 */ /* 0x000fe400078e0a08 */
[C---:B------:R-:W-:Y:S02]  /*37b0*/  IMAD R5, R22.reuse, R7, R5 ;  /* 0x0000000716057224 */ /* 0x040fe400078e0205 */
[----:B------:R-:W-:Y:S02]  /*37c0*/  IMAD R27, R22, R8, R27 ;  /* 0x00000008161b7224 */ /* 0x000fe400078e021b */
[----:B------:R-:W-:Y:S01]  /*37d0*/  IMAD.MOV.U32 R8, RZ, RZ, R4 ;  /* 0x000000ffff087224 */ /* 0x000fe200078e0004 */
[----:B-----5:R-:W-:Y:S01]  /*37e0*/  IABS R11, R28 ;  /* 0x0000001c000b7213 */ /* 0x020fe20000000000 */
[----:B------:R-:W-:-:S02]  /*37f0*/  @!P0 IMAD.IADD R24, R24, 0x1, -R22 ;  /* 0x0000000118188824 */ /* 0x000fc400078e0a16 */
[----:B------:R-:W-:Y:S01]  /*3800*/  @!P4 IMAD.MOV R8, RZ, RZ, -R8 ;  /* 0x000000ffff08c224 */ /* 0x000fe200078e0a08 */
[----:B------:R-:W-:Y:S01]  /*3810*/  ISETP.GT.U32.AND P4, PT, R22, R27, PT ;  /* 0x0000001b1600720c */ /* 0x000fe20003f84070 */
[----:B------:R-:W-:Y:S02]  /*3820*/  @!P5 IMAD.MOV R24, RZ, RZ, -R24 ;  /* 0x000000ffff18d224 */ /* 0x000fe400078e0a18 */
[----:B------:R-:W-:-:S04]  /*3830*/  IMAD.HI.U32 R6, R0, R11, RZ ;  /* 0x0000000b00067227 */ /* 0x000fc800078e00ff */
[----:B------:R-:W-:Y:S02]  /*3840*/  @!P6 IMAD.IADD R25, R25, 0x1, -R22 ;  /* 0x000000011919e824 */ /* 0x000fe400078e0a16 */
[----:B------:R-:W-:Y:S02]  /*3850*/  IMAD.MOV R6, RZ, RZ, -R6 ;  /* 0x000000ffff067224 */ /* 0x000fe400078e0a06 */
[--C-:B------:R-:W-:Y:S02]  /*3860*/  @!P2 IMAD.IADD R23, R23, 0x1, -R22.reuse ;  /* 0x000000011717a824 */ /* 0x100fe400078e0a16 */
[----:B------:R-:W-:Y:S01]  /*3870*/  @!P4 IMAD.IADD R27, R27, 0x1, -R22 ;  /* 0x000000011b1bc824 */ /* 0x000fe200078e0a16 */
[C---:B------:R-:W-:Y:S01]  /*3880*/  ISETP.GT.U32.AND P4, PT, R22.reuse, R25, PT ;  /* 0x000000191600720c */ /* 0x040fe20003f84070 */
[----:B------:R-:W-:Y:S02]  /*3890*/  IMAD R11, R22, R6, R11 ;  /* 0x00000006160b7224 */ /* 0x000fe400078e020b */
[----:B------:R-:W-:Y:S01]  /*38a0*/  @!P1 IMAD.MOV R23, RZ, RZ, -R23 ;  /* 0x000000ffff179224 */ /* 0x000fe200078e0a17 */
[----:B------:R-:W-:Y:S01]  /*38b0*/  STL [R1+0x38], R12 ;  /* 0x0000380c01007387 */ /* 0x000fe20000100800 */
[----:B------:R-:W-:-:S03]  /*38c0*/  ISETP.GE.AND P6, PT, R17, RZ, PT ;  /* 0x000000ff1100720c */ /* 0x000fc60003fc6270 */
[----:B------:R0:W-:Y:S04]  /*38d0*/  STL [R1+0x3c], R8 ;  /* 0x00003c0801007387 */ /* 0x0001e80000100800 */
[----:B------:R-:W3:Y:S04]  /*38e0*/  LDL.LU R17, [R1+0xdc] ;  /* 0x0000dc0001117983 */ /* 0x000ee80000300800 */
[----:B------:R-:W-:Y:S04]  /*38f0*/  STL [R1+0xc1c], R23 ;  /* 0x000c1c1701007387 */ /* 0x000fe80000100800 */
[----:B------:R-:W-:Y:S01]  /*3900*/  STL [R1+0xc20], R24 ;  /* 0x000c201801007387 */ /* 0x000fe20000100800 */
[----:B------:R-:W-:Y:S01]  /*3910*/  @!P4 IMAD.IADD R25, R25, 0x1, -R22 ;  /* 0x000000011919c824 */ /* 0x000fe200078e0a16 */
[----:B--2---:R-:W-:-:S05]  /*3920*/  IABS R10, R16 ;  /* 0x00000010000a7213 */ /* 0x004fca0000000000 */
[----:B------:R-:W-:-:S04]  /*3930*/  IMAD.HI.U32 R7, R0, R10, RZ ;  /* 0x0000000a00077227 */ /* 0x000fc800078e00ff */
[----:B------:R-:W-:-:S04]  /*3940*/  IMAD.MOV R7, RZ, RZ, -R7 ;  /* 0x000000ffff077224 */ /* 0x000fc800078e0a07 */
[----:B------:R-:W-:Y:S01]  /*3950*/  IMAD R10, R22, R7, R10 ;  /* 0x00000007160a7224 */ /* 0x000fe200078e020a */
[----:B------:R-:W-:-:S04]  /*3960*/  IABS R9, R3 ;  /* 0x0000000300097213 */ /* 0x000fc80000000000 */
[----:B------:R-:W-:Y:S01]  /*3970*/  ISETP.GT.U32.AND P5, PT, R22, R10, PT ;  /* 0x0000000a1600720c */ /* 0x000fe20003fa4070 */
[----:B------:R-:W-:-:S04]  /*3980*/  IMAD.HI.U32 R6, R0, R9, RZ ;  /* 0x0000000900067227 */ /* 0x000fc800078e00ff */
[----:B------:R-:W-:-:S04]  /*3990*/  IMAD.MOV R6, RZ, RZ, -R6 ;  /* 0x000000ffff067224 */ /* 0x000fc800078e0a06 */
[----:B------:R-:W-:-:S04]  /*39a0*/  IMAD R9, R22, R6, R9 ;  /* 0x0000000616097224 */ /* 0x000fc800078e0209 */
[----:B------:R-:W-:Y:S01]  /*39b0*/  @!P5 IMAD.IADD R10, R10, 0x1, -R22 ;  /* 0x000000010a0ad824 */ /* 0x000fe200078e0a16 */
[----:B------:R-:W-:Y:S02]  /*39c0*/  ISETP.GE.AND P5, PT, R16, RZ, PT ;  /* 0x000000ff1000720c */ /* 0x000fe40003fa6270 */
[----:B------:R-:W2:Y:S01]  /*39d0*/  LDL.LU R16, [R1+0xe0] ;  /* 0x0000e00001107983 */ /* 0x000ea20000300800 */
[----:B------:R-:W-:-:S13]  /*39e0*/  ISETP.GT.U32.AND P4, PT, R22, R9, PT ;  /* 0x000000091600720c */ /* 0x000fda0003f84070 */
[----:B------:R-:W-:Y:S01]  /*39f0*/  @!P4 IMAD.IADD R9, R9, 0x1, -R22 ;  /* 0x000000010909c824 */ /* 0x000fe200078e0a16 */
[----:B------:R-:W-:Y:S02]  /*3a00*/  ISETP.GE.AND P4, PT, R3, RZ, PT ;  /* 0x000000ff0300720c */ /* 0x000fe40003f86270 */
[----:B------:R-:W4:Y:S01]  /*3a10*/  LDL.LU R3, [R1+0xe8] ;  /* 0x0000e80001037983 */ /* 0x000f220000300800 */
[C---:B------:R-:W-:Y:S02]  /*3a20*/  ISETP.GT.U32.AND P2, PT, R22.reuse, R5, PT ;  /* 0x000000051600720c */ /* 0x040fe40003f44070 */
[----:B------:R-:W-:Y:S02]  /*3a30*/  IABS R2, R18 ;  /* 0x0000001200027213 */ /* 0x000fe40000000000 */
[----:B------:R-:W-:-:S03]  /*3a40*/  ISETP.GT.U32.AND P0, PT, R22, R11, PT ;  /* 0x0000000b1600720c */ /* 0x000fc60003f04070 */
[----:B------:R-:W-:-:S06]  /*3a50*/  IMAD.HI.U32 R4, R0, R2, RZ ;  /* 0x0000000200047227 */ /* 0x000fcc00078e00ff */
[----:B------:R-:W-:-:S05]  /*3a60*/  @!P2 IMAD.IADD R5, R5, 0x1, -R22 ;  /* 0x000000010505a824 */ /* 0x000fca00078e0a16 */
[C---:B------:R-:W-:Y:S01]  /*3a70*/  ISETP.GT.U32.AND P1, PT, R22.reuse, R5, PT ;  /* 0x000000051600720c */ /* 0x040fe20003f24070 */
[----:B------:R-:W-:Y:S01]  /*3a80*/  IMAD.MOV R4, RZ, RZ, -R4 ;  /* 0x000000ffff047224 */ /* 0x000fe200078e0a04 */
[----:B------:R-:W-:-:S03]  /*3a90*/  ISETP.GT.U32.AND P2, PT, R22, R27, PT ;  /* 0x0000001b1600720c */ /* 0x000fc60003f44070 */
[----:B------:R-:W-:Y:S02]  /*3aa0*/  IMAD R2, R22, R4, R2 ;  /* 0x0000000416027224 */ /* 0x000fe400078e0202 */
[----:B------:R-:W-:-:S06]  /*3ab0*/  @!P0 IMAD.IADD R11, R11, 0x1, -R22 ;  /* 0x000000010b0b8824 */ /* 0x000fcc00078e0a16 */
[--C-:B------:R-:W-:Y:S01]  /*3ac0*/  @!P1 IMAD.IADD R5, R5, 0x1, -R22.reuse ;  /* 0x0000000105059824 */ /* 0x100fe200078e0a16 */
[C---:B------:R-:W-:Y:S02]  /*3ad0*/  ISETP.GT.U32.AND P1, PT, R22.reuse, R2, PT ;  /* 0x000000021600720c */ /* 0x040fe40003f24070 */
[----:B------:R-:W-:Y:S01]  /*3ae0*/  ISETP.GT.U32.AND P0, PT, R22, R11, PT ;  /* 0x0000000b1600720c */ /* 0x000fe20003f04070 */
[----:B------:R-:W-:Y:S01]  /*3af0*/  @!P2 IMAD.IADD R27, R27, 0x1, -R22 ;  /* 0x000000011b1ba824 */ /* 0x000fe200078e0a16 */
[----:B------:R-:W-:Y:S02]  /*3b00*/  ISETP.GE.AND P2, PT, R14, RZ, PT ;  /* 0x000000ff0e00720c */ /* 0x000fe40003f46270 */
[----:B------:R-:W-:-:S07]  /*3b10*/  IABS R4, R26 ;  /* 0x0000001a00047213 */ /* 0x000fce0000000000 */
[--C-:B------:R-:W-:Y:S01]  /*3b20*/  @!P1 IMAD.IADD R2, R2, 0x1, -R22.reuse ;  /* 0x0000000102029824 */ /* 0x100fe200078e0a16 */
[----:B------:R-:W-:Y:S01]  /*3b30*/  ISETP.GT.U32.AND P1, PT, R22, R10, PT ;  /* 0x0000000a1600720c */ /* 0x000fe20003f24070 */
[----:B------:R-:W-:Y:S01]  /*3b40*/  @!P0 IMAD.IADD R11, R11, 0x1, -R22 ;  /* 0x000000010b0b8824 */ /* 0x000fe200078e0a16 */
[----:B------:R-:W-:Y:S01]  /*3b50*/  ISETP.GE.AND P0, PT, R28, RZ, PT ;  /* 0x000000ff1c00720c */ /* 0x000fe20003f06270 */
[----:B0-----:R-:W-:Y:S01]  /*3b60*/  IMAD.HI.U32 R8, R0, R4, RZ ;  /* 0x0000000400087227 */ /* 0x001fe200078e00ff */
[----:B------:R-:W5:Y:S03]  /*3b70*/  LDL.LU R28, [R1+0xe4] ;  /* 0x0000e400011c7983 */ /* 0x000f660000300800 */
[----:B------:R-:W-:Y:S01]  /*3b80*/  @!P3 IMAD.MOV R25, RZ, RZ, -R25 ;  /* 0x000000ffff19b224 */ /* 0x000fe200078e0a19 */
[----:B------:R-:W-:Y:S01]  /*3b90*/  ISETP.GT.U32.AND P3, PT, R22, R9, PT ;  /* 0x000000091600720c */ /* 0x000fe20003f64070 */
[----:B------:R-:W-:-:S02]  /*3ba0*/  @!P6 IMAD.MOV R27, RZ, RZ, -R27 ;  /* 0x000000ffff1be224 */ /* 0x000fc400078e0a1b */
[----:B------:R-:W-:Y:S01]  /*3bb0*/  @!P2 IMAD.MOV R5, RZ, RZ, -R5 ;  /* 0x000000ffff05a224 */ /* 0x000fe200078e0a05 */
[----:B------:R-:W-:Y:S01]  /*3bc0*/  STL [R1+0xc24], R25 ;  /* 0x000c241901007387 */ /* 0x000fe20000100800 */
[----:B------:R-:W-:Y:S02]  /*3bd0*/  IMAD.MOV R8, RZ, RZ, -R8 ;  /* 0x000000ffff087224 */ /* 0x000fe400078e0a08 */
[----:B------:R-:W-:Y:S01]  /*3be0*/  @!P1 IMAD.IADD R10, R10, 0x1, -R22 ;  /* 0x000000010a0a9824 */ /* 0x000fe200078e0a16 */
[----:B------:R-:W-:Y:S01]  /*3bf0*/  STL [R1+0xc28], R27 ;  /* 0x000c281b01007387 */ /* 0x000fe20000100800 */
[----:B------:R-:W-:-:S03]  /*3c00*/  IMAD R4, R22, R8, R4 ;  /* 0x0000000816047224 */ /* 0x000fc600078e0204 */
[----:B------:R0:W-:Y:S01]  /*3c10*/  STL [R1+0xc34], R5 ;  /* 0x000c340501007387 */ /* 0x0001e20000100800 */
[----:B------:R-:W-:Y:S01]  /*3c20*/  @!P0 IMAD.MOV R11, RZ, RZ, -R11 ;  /* 0x000000ffff0b8224 */ /* 0x000fe200078e0a0b */
[C---:B------:R-:W-:Y:S01]  /*3c30*/  ISETP.GT.U32.AND P6, PT, R22.reuse, R2, PT ;  /* 0x000000021600720c */ /* 0x040fe20003fc4070 */
[----:B------:R-:W-:Y:S01]  /*3c40*/  @!P3 IMAD.IADD R9, R9, 0x1, -R22 ;  /* 0x000000010909b824 */ /* 0x000fe200078e0a16 */
[----:B------:R-:W-:Y:S01]  /*3c50*/  ISETP.GT.U32.AND P2, PT, R22, R4, PT ;  /* 0x000000041600720c */ /* 0x000fe20003f44070 */
[----:B------:R-:W5:Y:S01]  /*3c60*/  LDL.LU R29, [R1+0xec] ;  /* 0x0000ec00011d7983 */ /* 0x000f620000300800 */
[----:B0-----:R-:W-:-:S04]  /*3c70*/  IMAD.MOV.U32 R5, RZ, RZ, R10 ;  /* 0x000000ffff057224 */ /* 0x001fc800078e000a */
[----:B------:R-:W-:Y:S01]  /*3c80*/  @!P5 IMAD.MOV R5, RZ, RZ, -R5 ;  /* 0x000000ffff05d224 */ /* 0x000fe200078e0a05 */
[----:B------:R-:W-:Y:S04]  /*3c90*/  STL [R1+0x24], R11 ;  /* 0x0000240b01007387 */ /* 0x000fe80000100800 */
[----:B------:R0:W-:Y:S01]  /*3ca0*/  STL [R1+0x28], R5 ;  /* 0x0000280501007387 */ /* 0x0001e20000100800 */
[----:B------:R-:W-:Y:S01]  /*3cb0*/  ISETP.GE.AND P0, PT, R18, RZ, PT ;  /* 0x000000ff1200720c */ /* 0x000fe20003f06270 */
[----:B------:R-:W-:Y:S02]  /*3cc0*/  @!P6 IMAD.IADD R2, R2, 0x1, -R22 ;  /* 0x000000010202e824 */ /* 0x000fe400078e0a16 */
[----:B0-----:R-:W-:-:S04]  /*3cd0*/  IMAD.MOV.U32 R5, RZ, RZ, R9 ;  /* 0x000000ffff057224 */ /* 0x001fc800078e0009 */
[----:B------:R-:W-:Y:S01]  /*3ce0*/  @!P4 IMAD.MOV R5, RZ, RZ, -R5 ;  /* 0x000000ffff05c224 */ /* 0x000fe200078e0a05 */
[----:B------:R-:W-:Y:S01]  /*3cf0*/  IABS R6, R15 ;  /* 0x0000000f00067213 */ /* 0x000fe20000000000 */
[----:B------:R-:W-:Y:S01]  /*3d00*/  @!P2 IMAD.IADD R4, R4, 0x1, -R22 ;  /* 0x000000010404a824 */ /* 0x000fe200078e0a16 */
[----:B------:R-:W-:-:S04]  /*3d10*/  ISETP.GE.AND P6, PT, R15, RZ, PT ;  /* 0x000000ff0f00720c */ /* 0x000fc80003fc6270 */
[----:B------:R-:W-:Y:S02]  /*3d20*/  ISETP.GT.U32.AND P2, PT, R22, R4, PT ;  /* 0x000000041600720c */ /* 0x000fe40003f44070 */
[----:B---3--:R-:W-:Y:S02]  /*3d30*/  IABS R8, R17 ;  /* 0x0000001100087213 */ /* 0x008fe40000000000 */
[----:B------:R-:W-:-:S09]  /*3d40*/  ISETP.GE.AND P5, PT, R17, RZ, PT ;  /* 0x000000ff1100720c */ /* 0x000fd20003fa6270 */
[----:B------:R-:W-:Y:S02]  /*3d50*/  @!P2 IMAD.IADD R4, R4, 0x1, -R22 ;  /* 0x000000010404a824 */ /* 0x000fe400078e0a16 */
[----:B------:R-:W-:-:S04]  /*3d60*/  IMAD.HI.U32 R7, R0, R6, RZ ;  /* 0x0000000600077227 */ /* 0x000fc800078e00ff */
[----:B------:R-:W-:-:S04]  /*3d70*/  IMAD.MOV R7, RZ, RZ, -R7 ;  /* 0x000000ffff077224 */ /* 0x000fc800078e0a07 */
[----:B------:R-:W-:Y:S02]  /*3d80*/  IMAD R6, R22, R7, R6 ;  /* 0x0000000716067224 */ /* 0x000fe400078e0206 */
[----:B------:R-:W-:-:S04]  /*3d90*/  IMAD.HI.U32 R7, R0, R8, RZ ;  /* 0x0000000800077227 */ /* 0x000fc800078e00ff */
[----:B------:R-:W-:Y:S01]  /*3da0*/  IMAD.MOV R7, RZ, RZ, -R7 ;  /* 0x000000ffff077224 */ /* 0x000fe200078e0a07 */
[----:B------:R-:W-:-:S03]  /*3db0*/  ISETP.GT.U32.AND P1, PT, R22, R6, PT ;  /* 0x000000061600720c */ /* 0x000fc60003f24070 */
[----:B------:R-:W-:Y:S01]  /*3dc0*/  IMAD R8, R22, R7, R8 ;  /* 0x0000000716087224 */ /* 0x000fe200078e0208 */
[----:B------:R-:W-:-:S09]  /*3dd0*/  ISETP.GE.AND P3, PT, R26, RZ, PT ;  /* 0x000000ff1a00720c */ /* 0x000fd20003f66270 */
[----:B------:R-:W-:-:S05]  /*3de0*/  @!P1 IMAD.IADD R6, R6, 0x1, -R22 ;  /* 0x0000000106069824 */ /* 0x000fca00078e0a16 */
[----:B------:R-:W-:Y:S01]  /*3df0*/  ISETP.GT.U32.AND P1, PT, R22, R6, PT ;  /* 0x000000061600720c */ /* 0x000fe20003f24070 */
[----:B------:R-:W-:-:S12]  /*3e00*/  @!P3 IMAD.MOV R4, RZ, RZ, -R4 ;  /* 0x000000ffff04b224 */ /* 0x000fd800078e0a04 */
[----:B------:R-:W-:-:S04]  /*3e10*/  @!P1 IMAD.IADD R6, R6, 0x1, -R22 ;  /* 0x0000000106069824 */ /* 0x000fc800078e0a16 */
[----:B------:R-:W-:Y:S01]  /*3e20*/  @!P6 IMAD.MOV R6, RZ, RZ, -R6 ;  /* 0x000000ffff06e224 */ /* 0x000fe200078e0a06 */
[----:B--2---:R-:W-:Y:S02]  /*3e30*/  ISETP.GE.AND P4, PT, R16, RZ, PT ;  /* 0x000000ff1000720c */ /* 0x004fe40003f86270 */
[----:B------:R-:W-:Y:S02]  /*3e40*/  IABS R9, R16 ;  /* 0x0000001000097213 */ /* 0x000fe40000000000 */
[----:B------:R-:W2:Y:S04]  /*3e50*/  LDL R16, [R1+0xf0] ;  /* 0x0000f00001107983 */ /* 0x000ea80000100800 */
[----:B------:R0:W-:Y:S04]  /*3e60*/  STL [R1+0x2c], R5 ;  /* 0x00002c0501007387 */ /* 0x0001e80000100800 */
[----:B------:R-:W3:Y:S01]  /*3e70*/  LDL R15, [R1+0xf4] ;  /* 0x0000f400010f7983 */ /* 0x000ee20000100800 */
[----:B0-----:R-:W-:-:S04]  /*3e80*/  IMAD.MOV.U32 R5, RZ, RZ, R2 ;  /* 0x000000ffff057224 */ /* 0x001fc800078e0002 */
[----:B------:R-:W-:Y:S01]  /*3e90*/  @!P0 IMAD.MOV R5, RZ, RZ, -R5 ;  /* 0x000000ffff058224 */ /* 0x000fe200078e0a05 */
[----:B----4-:R-:W-:Y:S02]  /*3ea0*/  IABS R2, R3 ;  /* 0x0000000300027213 */ /* 0x010fe40000000000 */
[----:B------:R-:W-:Y:S02]  /*3eb0*/  ISETP.GE.AND P2, PT, R3, RZ, PT ;  /* 0x000000ff0300720c */ /* 0x000fe40003f46270 */
[----:B------:R0:W-:Y:S04]  /*3ec0*/  STL [R1+0x30], R5 ;  /* 0x0000300501007387 */ /* 0x0001e80000100800 */
[----:B------:R-:W4:Y:S04]  /*3ed0*/  LDL R17, [R1+0xf8] ;  /* 0x0000f80001117983 */ /* 0x000f280000100800 */
[----:B------:R-:W4:Y:S04]  /*3ee0*/  LDL.LU R3, [R1+0xfc] ;  /* 0x0000fc0001037983 */ /* 0x000f280000300800 */
[----:B------:R-:W4:Y:S04]  /*3ef0*/  LDL.LU R19, [R1+0x100] ;  /* 0x0001000001137983 */ /* 0x000f280000300800 */
[----:B0-----:R-:W4:Y:S04]  /*3f00*/  LDL.LU R5, [R1+0x104] ;  /* 0x0001040001057983 */ /* 0x001f280000300800 */
[----:B------:R-:W4:Y:S04]  /*3f10*/  LDL.LU R27, [R1+0x108] ;  /* 0x00010800011b7983 */ /* 0x000f280000300800 */
[----:B------:R-:W4:Y:S04]  /*3f20*/  LDL.LU R25, [R1+0x10c] ;  /* 0x00010c0001197983 */ /* 0x000f280000300800 */
[----:B------:R-:W4:Y:S01]  /*3f30*/  LDL.LU R23, [R1+0x110] ;  /* 0x0001100001177983 */ /* 0x000f220000300800 */
[----:B------:R-:W-:-:S03]  /*3f40*/  ISETP.GT.U32.AND P0, PT, R22, R8, PT ;  /* 0x000000081600720c */ /* 0x000fc60003f04070 */
[----:B------:R-:W4:Y:S04]  /*3f50*/  LDL.LU R24, [R1+0x114] ;  /* 0x0001140001187983 */ /* 0x000f280000300800 */
[----:B------:R-:W4:Y:S06]  /*3f60*/  LDL R20, [R1+0x3c4] ;  /* 0x0003c40001147983 */ /* 0x000f2c0000100800 */
[----:B------:R-:W-:-:S05]  /*3f70*/  @!P0 IMAD.IADD R8, R8, 0x1, -R22 ;  /* 0x0000000108088824 */ /* 0x000fca00078e0a16 */
[----:B------:R-:W-:Y:S01]  /*3f80*/  ISETP.GT.U32.AND P0, PT, R22, R8, PT ;  /* 0x000000081600720c */ /* 0x000fe20003f04070 */
[----:B------:R0:W-:Y:S04]  /*3f90*/  STL [R1+0xc38], R4 ;  /* 0x000c380401007387 */ /* 0x0001e80000100800 */
[----:B0-----:R-:W4:Y:S08]  /*3fa0*/  LDL.LU R4, [R1+0xf8] ;  /* 0x0000f80001047983 */ /* 0x001f300000300800 */
[----:B------:R-:W-:-:S04]  /*3fb0*/  @!P0 IMAD.IADD R8, R8, 0x1, -R22 ;  /* 0x0000000108088824 */ /* 0x000fc800078e0a16 */
[----:B------:R-:W-:Y:S01]  /*3fc0*/  @!P5 IMAD.MOV R8, RZ, RZ, -R8 ;  /* 0x000000ffff08d224 */ /* 0x000fe200078e0a08 */
[----:B------:R0:W-:Y:S04]  /*3fd0*/  STL [R1+0xc3c], R6 ;  /* 0x000c3c0601007387 */ /* 0x0001e80000100800 */
[----:B0-----:R-:W4:Y:S04]  /*3fe0*/  LDL.LU R6, [R1+0xf4] ;  /* 0x0000f40001067983 */ /* 0x001f280000300800 */
[----:B------:R0:W-:Y:S04]  /*3ff0*/  STL [R1+0xc40], R8 ;  /* 0x000c400801007387 */ /* 0x0001e80000100800 */
[----:B0-----:R-:W4:Y:S01]  /*4000*/  LDL.LU R8, [R1+0xf0] ;  /* 0x0000f00001087983 */ /* 0x001f220000300800 */
[----:B------:R-:W-:-:S04]  /*4010*/  IMAD.HI.U32 R13, R0, R9, RZ ;  /* 0x00000009000d7227 */ /* 0x000fc800078e00ff */
[----:B------:R-:W-:Y:S02]  /*4020*/  IMAD.MOV R13, RZ, RZ, -R13 ;  /* 0x000000ffff0d7224 */ /* 0x000fe400078e0a0d */
[----:B------:R-:W-:Y:S02]  /*4030*/  IMAD.MOV.U32 R14, RZ, RZ, R2 ;  /* 0x000000ffff0e7224 */ /* 0x000fe400078e0002 */
[----:B------:R-:W-:Y:S02]  /*4040*/  IMAD R9, R22, R13, R9 ;  /* 0x0000000d16097224 */ /* 0x000fe400078e0209 */
[----:B------:R-:W-:-:S03]  /*4050*/  IMAD.HI.U32 R10, R0, R14, RZ ;  /* 0x0000000e000a7227 */ /* 0x000fc600078e00ff */
[----:B------:R-:W-:Y:S01]  /*4060*/  ISETP.GT.U32.AND P0, PT, R22, R9, PT ;  /* 0x000000091600720c */ /* 0x000fe20003f04070 */
[----:B------:R-:W-:-:S04]  /*4070*/  IMAD.MOV R10, RZ, RZ, -R10 ;  /* 0x000000ffff0a7224 */ /* 0x000fc800078e0a0a */
[----:B------:R-:W-:Y:S01]  /*4080*/  IMAD R10, R22, R10, R14 ;  /* 0x0000000a160a7224 */ /* 0x000fe200078e020e */
[----:B-----5:R-:W-:Y:S02]  /*4090*/  IABS R12, R28 ;  /* 0x0000001c000c7213 */ /* 0x020fe40000000000 */
[----:B------:R-:W-:-:S05]  /*40a0*/  IABS R11, R29 ;  /* 0x0000001d000b7213 */ /* 0x000fca0000000000 */
[----:B------:R-:W-:Y:S01]  /*40b0*/  @!P0 IMAD.IADD R9, R9, 0x1, -R22 ;  /* 0x0000000109098824 */ /* 0x000fe200078e0a16 */
[----:B------:R-:W-:Y:S01]  /*40c0*/  ISETP.GT.U32.AND P0, PT, R22, R10, PT ;  /* 0x0000000a1600720c */ /* 0x000fe20003f04070 */
[----:B------:R-:W-:-:S04]  /*40d0*/  IMAD.HI.U32 R7, R0, R12, RZ ;  /* 0x0000000c00077227 */ /* 0x000fc800078e00ff */
[----:B------:R-:W-:-:S04]  /*40e0*/  IMAD.HI.U32 R2, R0, R11, RZ ;  /* 0x0000000b00027227 */ /* 0x000fc800078e00ff */
[----:B------:R-:W-:Y:S02]  /*40f0*/  IMAD.MOV R7, RZ, RZ, -R7 ;  /* 0x000000ffff077224 */ /* 0x000fe400078e0a07 */
[----:B------:R-:W-:Y:S02]  /*4100*/  IMAD.MOV R2, RZ, RZ, -R2 ;  /* 0x000000ffff027224 */ /* 0x000fe400078e0a02 */
[----:B------:R-:W-:Y:S02]  /*4110*/  IMAD R12, R22, R7, R12 ;  /* 0x00000007160c7224 */ /* 0x000fe400078e020c */
[----:B------:R-:W-:Y:S01]  /*4120*/  @!P0 IMAD.IADD R10, R10, 0x1, -R22 ;  /* 0x000000010a0a8824 */ /* 0x000fe200078e0a16 */
[C---:B------:R-:W-:Y:S01]  /*4130*/  ISETP.GT.U32.AND P0, PT, R22.reuse, R9, PT ;  /* 0x000000091600720c */ /* 0x040fe20003f04070 */
[----:B------:R-:W-:-:S03]  /*4140*/  IMAD R11, R22, R2, R11 ;  /* 0x00000002160b7224 */ /* 0x000fc600078e020b */
[C---:B------:R-:W-:Y:S02]  /*4150*/  ISETP.GT.U32.AND P6, PT, R22.reuse, R10, PT ;  /* 0x0000000a1600720c */ /* 0x040fe40003fc4070 */
[C---:B------:R-:W-:Y:S02]  /*4160*/  ISETP.GT.U32.AND P5, PT, R22.reuse, R11, PT ;  /* 0x0000000b1600720c */ /* 0x040fe40003fa4070 */
[----:B------:R-:W-:-:S05]  /*4170*/  ISETP.GT.U32.AND P3, PT, R22, R12, PT ;  /* 0x0000000c1600720c */ /* 0x000fca0003f64070 */
[----:B------:R-:W-:-:S04]  /*4180*/  @!P0 IMAD.IADD R9, R9, 0x1, -R22 ;  /* 0x0000000109098824 */ /* 0x000fc800078e0a16 */
[--C-:B------:R-:W-:Y:S02]  /*4190*/  @!P6 IMAD.IADD R10, R10, 0x1, -R22.reuse ;  /* 0x000000010a0ae824 */ /* 0x100fe400078e0a16 */
[--C-:B------:R-:W-:Y:S01]  /*41a0*/  @!P5 IMAD.IADD R11, R11, 0x1, -R22.reuse ;  /* 0x000000010b0bd824 */ /* 0x100fe200078e0a16 */
[----:B------:R-:W-:Y:S01]  /*41b0*/  ISETP.GE.AND P1, PT, R28, RZ, PT ;  /* 0x000000ff1c00720c */ /* 0x000fe20003f26270 */
[----:B------:R-:W-:-:S05]  /*41c0*/  @!P3 IMAD.IADD R12, R12, 0x1, -R22 ;  /* 0x000000010c0cb824 */ /* 0x000fca00078e0a16 */
[----:B------:R-:W-:-:S13]  /*41d0*/  ISETP.GT.U32.AND P5, PT, R22, R12, PT ;  /* 0x0000000c1600720c */ /* 0x000fda0003fa4070 */
[----:B------:R-:W-:-:S04]  /*41e0*/  @!P5 IMAD.IADD R12, R12, 0x1, -R22 ;  /* 0x000000010c0cd824 */ /* 0x000fc800078e0a16 */
[----:B------:R-:W-:Y:S02]  /*41f0*/  @!P1 IMAD.MOV R12, RZ, RZ, -R12 ;  /* 0x000000ffff0c9224 */ /* 0x000fe400078e0a0c */
[----:B------:R-:W-:Y:S02]  /*4200*/  @!P2 IMAD.MOV R10, RZ, RZ, -R10 ;  /* 0x000000ffff0aa224 */ /* 0x000fe400078e0a0a */
[----:B------:R-:W-:Y:S01]  /*4210*/  @!P4 IMAD.MOV R9, RZ, RZ, -R9 ;  /* 0x000000ffff09c224 */ /* 0x000fe200078e0a09 */
[----:B--2---:R-:W-:-:S05]  /*4220*/  IABS R16, R16 ;  /* 0x0000001000107213 */ /* 0x004fca0000000000 */
[----:B------:R-:W-:Y:S01]  /*4230*/  IMAD.HI.U32 R2, R0, R16, RZ ;  /* 0x0000001000027227 */ /* 0x000fe200078e00ff */
[----:B---3--:R-:W-:-:S03]  /*4240*/  IABS R7, R15 ;  /* 0x0000000f00077213 */ /* 0x008fc60000000000 */
[----:B------:R-:W-:Y:S02]  /*4250*/  IMAD.MOV R2, RZ, RZ, -R2 ;  /* 0x000000ffff027224 */ /* 0x000fe400078e0a02 */
[----:B------:R-:W-:-:S04]  /*4260*/  IMAD.HI.U32 R21, R0, R7, RZ ;  /* 0x0000000700157227 */ /* 0x000fc800078e00ff */
[----:B------:R-:W-:Y:S02]  /*4270*/  IMAD R16, R22, R2, R16 ;  /* 0x0000000216107224 */ /* 0x000fe400078e0210 */
[----:B------:R-:W-:-:S03]  /*4280*/  IMAD.MOV R21, RZ, RZ, -R21 ;  /* 0x000000ffff157224 */ /* 0x000fc600078e0a15 */
[C---:B------:R-:W-:Y:S01]  /*4290*/  ISETP.GT.U32.AND P0, PT, R22.reuse, R16, PT ;  /* 0x000000101600720c */ /* 0x040fe20003f04070 */
[----:B------:R-:W-:-:S05]  /*42a0*/  IMAD R7, R22, R21, R7 ;  /* 0x0000001516077224 */ /* 0x000fca00078e0207 */
[----:B------:R-:W-:Y:S02]  /*42b0*/  ISETP.GT.U32.AND P6, PT, R22, R7, PT ;  /* 0x000000071600720c */ /* 0x000fe40003fc4070 */
[----:B----4-:R-:W-:-:S05]  /*42c0*/  IABS R15, R19 ;  /* 0x00000013000f7213 */ /* 0x010fca0000000000 */
[----:B------:R-:W-:Y:S02]  /*42d0*/  @!P0 IMAD.IADD R16, R16, 0x1, -R22 ;  /* 0x0000000110108824 */ /* 0x000fe400078e0a16 */
[----:B------:R-:W-:Y:S01]  /*42e0*/  IMAD.HI.U32 R2, R0, R15, RZ ;  /* 0x0000000f00027227 */ /* 0x000fe200078e00ff */
[----:B------:R-:W-:Y:S02]  /*42f0*/  IABS R28, R5 ;  /* 0x00000005001c7213 */ /* 0x000fe40000000000 */
[C---:B------:R-:W-:Y:S01]  /*4300*/  ISETP.GT.U32.AND P0, PT, R22.reuse, R11, PT ;  /* 0x0000000b1600720c */ /* 0x040fe20003f04070 */
[----:B------:R-:W-:Y:S01]  /*4310*/  IMAD.MOV R2, RZ, RZ, -R2 ;  /* 0x000000ffff027224 */ /* 0x000fe200078e0a02 */
[----:B------:R-:W-:Y:S01]  /*4320*/  IABS R13, R17 ;  /* 0x00000011000d7213 */ /* 0x000fe20000000000 */
[----:B------:R-:W-:Y:S01]  /*4330*/  @!P6 IMAD.IADD R7, R7, 0x1, -R22 ;  /* 0x000000010707e824 */ /* 0x000fe200078e0a16 */
[----:B------:R-:W-:Y:S01]  /*4340*/  IABS R17, R3 ;  /* 0x0000000300117213 */ /* 0x000fe20000000000 */
[C---:B------:R-:W-:Y:S01]  /*4350*/  IMAD R15, R22.reuse, R2, R15 ;  /* 0x00000002160f7224 */ /* 0x040fe200078e020f */
[----:B------:R-:W-:Y:S01]  /*4360*/  ISETP.GT.U32.AND P6, PT, R22, R16, PT ;  /* 0x000000101600720c */ /* 0x000fe20003fc4070 */
[----:B------:R-:W-:Y:S01]  /*4370*/  IMAD.HI.U32 R2, R0, R28, RZ ;  /* 0x0000001c00027227 */ /* 0x000fe200078e00ff */
[----:B------:R-:W-:-:S03]  /*4380*/  IABS R21, R27 ;  /* 0x0000001b00157213 */ /* 0x000fc60000000000 */
[----:B------:R-:W-:-:S04]  /*4390*/  IMAD.HI.U32 R18, R0, R13, RZ ;  /* 0x0000000d00127227 */ /* 0x000fc800078e00ff */
[----:B------:R-:W-:-:S04]  /*43a0*/  IMAD.HI.U32 R14, R0, R17, RZ ;  /* 0x00000011000e7227 */ /* 0x000fc800078e00ff */
[----:B------:R-:W-:Y:S02]  /*43b0*/  IMAD.MOV R2, RZ, RZ, -R2 ;  /* 0x000000ffff027224 */ /* 0x000fe400078e0a02 */
[----:B------:R-:W-:Y:S02]  /*43c0*/  IMAD.MOV R18, RZ, RZ, -R18 ;  /* 0x000000ffff127224 */ /* 0x000fe400078e0a12 */
[----:B------:R-:W-:Y:S02]  /*43d0*/  IMAD.MOV R14, RZ, RZ, -R14 ;  /* 0x000000ffff0e7224 */ /* 0x000fe400078e0a0e */
[----:B------:R-:W-:Y:S02]  /*43e0*/  IMAD R28, R22, R2, R28 ;  /* 0x00000002161c7224 */ /* 0x000fe400078e021c */
[----:B------:R-:W-:-:S04]  /*43f0*/  IMAD.HI.U32 R26, R0, R21, RZ ;  /* 0x00000015001a7227 */ /* 0x000fc800078e00ff */
[--C-:B------:R-:W-:Y:S01]  /*4400*/  @!P0 IMAD.IADD R11, R11, 0x1, -R22.reuse ;  /* 0x000000010b0b8824 */ /* 0x100fe200078e0a16 */
[C---:B------:R-:W-:Y:S01]  /*4410*/  ISETP.GT.U32.AND P0, PT, R22.reuse, R15, PT ;  /* 0x0000000f1600720c */ /* 0x040fe20003f04070 */
[C---:B------:R-:W-:Y:S01]  /*4420*/  IMAD R13, R22.reuse, R18, R13 ;  /* 0x00000012160d7224 */ /* 0x040fe200078e020d */
[----:B------:R-:W-:Y:S01]  /*4430*/  IABS R18, R25 ;  /* 0x0000001900127213 */ /* 0x000fe20000000000 */
[----:B------:R-:W-:Y:S01]  /*4440*/  IMAD R17, R22, R14, R17 ;  /* 0x0000000e16117224 */ /* 0x000fe200078e0211 */
[----:B------:R-:W-:Y:S01]  /*4450*/  IABS R14, R23 ;  /* 0x00000017000e7213 */ /* 0x000fe20000000000 */
[----:B------:R-:W-:Y:S01]  /*4460*/  @!P6 IMAD.IADD R16, R16, 0x1, -R22 ;  /* 0x000000011010e824 */ /* 0x000fe200078e0a16 */
[C---:B------:R-:W-:Y:S01]  /*4470*/  ISETP.GT.U32.AND P6, PT, R22.reuse, R28, PT ;  /* 0x0000001c1600720c */ /* 0x040fe20003fc4070 */
[----:B------:R-:W-:Y:S01]  /*4480*/  IMAD.MOV R26, RZ, RZ, -R26 ;  /* 0x000000ffff1a7224 */ /* 0x000fe200078e0a1a */
[----:B------:R-:W-:Y:S01]  /*4490*/  ISETP.GT.U32.AND P5, PT, R22, R17, PT ;  /* 0x000000111600720c */ /* 0x000fe20003fa4070 */
[----:B------:R-:W-:-:S04]  /*44a0*/  IMAD.HI.U32 R2, R0, R18, RZ ;  /* 0x0000001200027227 */ /* 0x000fc800078e00ff */
[----:B------:R-:W-:Y:S02]  /*44b0*/  IMAD R21, R22, R26, R21 ;  /* 0x0000001a16157224 */ /* 0x000fe400078e0215 */
[----:B------:R-:W-:Y:S01]  /*44c0*/  IMAD.HI.U32 R26, R0, R14, RZ ;  /* 0x0000000e001a7227 */ /* 0x000fe200078e00ff */
[----:B------:R-:W-:-:S03]  /*44d0*/  ISETP.GT.U32.AND P3, PT, R22, R13, PT ;  /* 0x0000000d1600720c */ /* 0x000fc60003f64070 */
[----:B------:R-:W-:Y:S02]  /*44e0*/  IMAD.MOV R2, RZ, RZ, -R2 ;  /* 0x000000ffff027224 */ /* 0x000fe400078e0a02 */
[----:B------:R-:W-:Y:S02]  /*44f0*/  IMAD.MOV R26, RZ, RZ, -R26 ;  /* 0x000000ffff1a7224 */ /* 0x000fe400078e0a1a */
[----:B------:R-:W-:Y:S02]  /*4500*/  @!P0 IMAD.IADD R15, R15, 0x1, -R22 ;  /* 0x000000010f0f8824 */ /* 0x000fe400078e0a16 */
[C---:B------:R-:W-:Y:S01]  /*4510*/  IMAD R18, R22.reuse, R2, R18 ;  /* 0x0000000216127224 */ /* 0x040fe200078e0212 */
[----:B------:R-:W-:Y:S01]  /*4520*/  IABS R2, R24 ;  /* 0x0000001800027213 */ /* 0x000fe20000000000 */
[----:B------:R-:W-:Y:S01]  /*4530*/  IMAD R14, R22, R26, R14 ;  /* 0x0000001a160e7224 */ /* 0x000fe200078e020e */
[----:B------:R-:W-:Y:S01]  /*4540*/  IABS R26, R20 ;  /* 0x00000014001a7213 */ /* 0x000fe20000000000 */
[--C-:B------:R-:W-:Y:S01]  /*4550*/  @!P6 IMAD.IADD R28, R28, 0x1, -R22.reuse ;  /* 0x000000011c1ce824 */ /* 0x100fe200078e0a16 */
[----:B------:R-:W-:Y:S01]  /*4560*/  ISETP.GT.U32.AND P1, PT, R22, R15, PT ;  /* 0x0000000f1600720c */ /* 0x000fe20003f24070 */
[----:B------:R-:W-:Y:S01]  /*4570*/  @!P5 IMAD.IADD R17, R17, 0x1, -R22 ;  /* 0x000000011111d824 */ /* 0x000fe200078e0a16 */
[----:B------:R-:W-:Y:S01]  /*4580*/  ISETP.GE.AND P5, PT, R29, RZ, PT ;  /* 0x000000ff1d00720c */ /* 0x000fe20003fa6270 */
[----:B------:R-:W-:Y:S01]  /*4590*/  IMAD.HI.U32 R29, R0, R2, RZ ;  /* 0x00000002001d7227 */ /* 0x000fe200078e00ff */
[----:B------:R-:W-:-:S03]  /*45a0*/  ISETP.GT.U32.AND P2, PT, R22, R28, PT ;  /* 0x0000001c1600720c */ /* 0x000fc60003f44070 */
[----:B------:R-:W-:-:S04]  /*45b0*/  IMAD.HI.U32 R0, R0, R26, RZ ;  /* 0x0000001a00007227 */ /* 0x000fc800078e00ff */
[----:B------:R-:W-:Y:S02]  /*45c0*/  IMAD.MOV R0, RZ, RZ, -R0 ;  /* 0x000000ffff007224 */ /* 0x000fe400078e0a00 */
[----:B------:R-:W-:Y:S01]  /*45d0*/  @!P3 IMAD.IADD R13, R13, 0x1, -R22 ;  /* 0x000000010d0db824 */ /* 0x000fe200078e0a16 */
[C---:B------:R-:W-:Y:S01]  /*45e0*/  ISETP.GT.U32.AND P3, PT, R22.reuse, R7, PT ;  /* 0x000000071600720c */ /* 0x040fe20003f64070 */
[----:B------:R-:W-:Y:S02]  /*45f0*/  IMAD R26, R22, R0, R26 ;  /* 0x00000000161a7224 */ /* 0x000fe400078e021a */
[--C-:B------:R-:W-:Y:S01]  /*4600*/  @!P1 IMAD.IADD R15, R15, 0x1, -R22.reuse ;  /* 0x000000010f0f9824 */ /* 0x100fe200078e0a16 */
[----:B------:R-:W-:Y:S01]  /*4610*/  ISETP.GE.AND P1, PT, R19, RZ, PT ;  /* 0x000000ff1300720c */ /* 0x000fe20003f26270 */
[----:B------:R-:W-:Y:S01]  /*4620*/  @!P2 IMAD.IADD R28, R28, 0x1, -R22 ;  /* 0x000000011c1ca824 */ /* 0x000fe200078e0a16 */
[----:B------:R-:W0:Y:S01]  /*4630*/  S2R R19, SR_TID.X ;  /* 0x0000000000137919 */ /* 0x000e220000002100 */
[----:B------:R-:W-:-:S02]  /*4640*/  ISETP.GT.U32.AND P4, PT, R22, R13, PT ;  /* 0x0000000d1600720c */ /* 0x000fc40003f84070 */
[----:B------:R-:W-:-:S04]  /*4650*/  ISETP.GT.U32.AND P2, PT, R22, R26, PT ;  /* 0x0000001a1600720c */ /* 0x000fc80003f44070 */
[----:B------:R-:W-:Y:S01]  /*4660*/  @!P3 IMAD.IADD R7, R7, 0x1, -R22 ;  /* 0x000000010707b824 */ /* 0x000fe200078e0a16 */
[C---:B------:R-:W-:Y:S02]  /*4670*/  ISETP.GT.U32.AND P3, PT, R22.reuse, R21, PT ;  /* 0x000000151600720c */ /* 0x040fe40003f64070 */
[----:B------:R-:W-:-:S04]  /*4680*/  ISETP.GT.U32.AND P0, PT, R22, R14, PT ;  /* 0x0000000e1600720c */ /* 0x000fc80003f04070 */
[--C-:B------:R-:W-:Y:S01]  /*4690*/  @!P4 IMAD.IADD R13, R13, 0x1, -R22.reuse ;  /* 0x000000010d0dc824 */ /* 0x100fe200078e0a16 */
[----:B------:R-:W-:Y:S01]  /*46a0*/  ISETP.GT.U32.AND P4, PT, R22, R18, PT ;  /* 0x000000121600720c */ /* 0x000fe20003f84070 */
[--C-:B------:R-:W-:Y:S01]  /*46b0*/  @!P2 IMAD.IADD R26, R26, 0x1, -R22.reuse ;  /* 0x000000011a1aa824 */ /* 0x100fe200078e0a16 */
[----:B------:R-:W-:Y:S02]  /*46c0*/  ISETP.GE.AND P2, PT, R23, RZ, PT ;  /* 0x000000ff1700720c */ /* 0x000fe40003f46270 */
[----:B------:R-:W-:Y:S01]  /*46d0*/  ISETP.GE.AND P6, PT, R8, RZ, PT ;  /* 0x000000ff0800720c */ /* 0x000fe20003fc6270 */
[----:B------:R-:W1:Y:S01]  /*46e0*/  LDC R23, c[0x0][0x230] ;  /* 0x00008c00ff177b82 */ /* 0x000e620000000800 */
[--C-:B------:R-:W-:Y:S01]  /*46f0*/  @!P3 IMAD.IADD R21, R21, 0x1, -R22.reuse ;  /* 0x000000011515b824 */ /* 0x100fe200078e0a16 */
[----:B------:R-:W-:Y:S01]  /*4700*/  ISETP.GE.AND P3, PT, R6, RZ, PT ;  /* 0x000000ff0600720c */ /* 0x000fe20003f66270 */
[----:B------:R-:W-:Y:S01]  /*4710*/  @!P0 IMAD.IADD R14, R14, 0x1, -R22 ;  /* 0x000000010e0e8824 */ /* 0x000fe200078e0a16 */
[C---:B------:R-:W-:Y:S01]  /*4720*/  ISETP.GT.U32.AND P0, PT, R22.reuse, R17, PT ;  /* 0x000000111600720c */ /* 0x040fe20003f04070 */
[----:B------:R-:W-:Y:S01]  /*4730*/  @!P5 IMAD.MOV R11, RZ, RZ, -R11 ;  /* 0x000000ffff0bd224 */ /* 0x000fe200078e0a0b */
[----:B------:R-:W-:Y:S01]  /*4740*/  ISETP.GT.U32.AND P5, PT, R22, R21, PT ;  /* 0x000000151600720c */ /* 0x000fe20003fa4070 */
[----:B------:R-:W-:-:S02]  /*4750*/  IMAD.MOV R29, RZ, RZ, -R29 ;  /* 0x000000ffff1d7224 */ /* 0x000fc400078e0a1d */
[----:B------:R-:W-:Y:S01]  /*4760*/  @!P4 IMAD.IADD R18, R18, 0x1, -R22 ;  /* 0x000000011212c824 */ /* 0x000fe200078e0a16 */
[----:B------:R-:W-:Y:S02]  /*4770*/  ISETP.GE.AND P4, PT, R4, RZ, PT ;  /* 0x000000ff0400720c */ /* 0x000fe40003f86270 */
[----:B------:R-:W-:Y:S01]  /*4780*/  @!P6 IMAD.MOV R16, RZ, RZ, -R16 ;  /* 0x000000ffff10e224 */ /* 0x000fe200078e0a10 */
[----:B------:R-:W-:Y:S01]  /*4790*/  ISETP.GE.AND P6, PT, R3, RZ, PT ;  /* 0x000000ff0300720c */ /* 0x000fe20003fc6270 */
[----:B------:R-:W-:Y:S01]  /*47a0*/  IMAD R2, R22, R29, R2 ;  /* 0x0000001d16027224 */ /* 0x000fe200078e0202 */
[----:B0-----:R-:W-:Y:S02]  /*47b0*/  LOP3.LUT R0, R19, 0x3, RZ, 0xc0, !PT ;  /* 0x0000000313007812 */ /* 0x001fe400078ec0ff */
[----:B------:R-:W-:Y:S01]  /*47c0*/  SHF.R.U32.HI R29, RZ, 0x2, R19 ;  /* 0x00000002ff1d7819 */ /* 0x000fe20000011613 */
[----:B------:R-:W-:Y:S01]  /*47d0*/  STL [R1+0xc44], R9 ;  /* 0x000c440901007387 */ /* 0x000fe20000100800 */
[----:B------:R-:W-:-:S02]  /*47e0*/  @!P3 IMAD.MOV R7, RZ, RZ, -R7 ;  /* 0x000000ffff07b224 */ /* 0x000fc400078e0a07 */
[----:B------:R-:W-:Y:S01]  /*47f0*/  IMAD R0, R0, 0x220, RZ ;  /* 0x0000022000007824 */ /* 0x000fe200078e02ff */
[----:B------:R-:W-:Y:S01]  /*4800*/  STL [R1+0xc48], R10 ;  /* 0x000c480a01007387 */ /* 0x000fe20000100800 */
[----:B------:R-:W-:Y:S01]  /*4810*/  SGXT.U32 R29, R29, 0x3 ;  /* 0x000000031d1d781a */ /* 0x000fe20000000000 */
[----:B------:R-:W-:Y:S02]  /*4820*/  IMAD.SHL.U32 R4, R19, 0x40, RZ ;  /* 0x0000004013047824 */ /* 0x000fe400078e00ff */
[----:B------:R-:W-:Y:S01]  /*4830*/  STL [R1+0xc4c], R12 ;  /* 0x000c4c0c01007387 */ /* 0x000fe20000100800 */
[--C-:B------:R-:W-:Y:S02]  /*4840*/  @!P0 IMAD.IADD R17, R17, 0x1, -R22.reuse ;  /* 0x0000000111118824 */ /* 0x100fe400078e0a16 */
[----:B------:R-:W-:Y:S01]  /*4850*/  @!P5 IMAD.IADD R21, R21, 0x1, -R22 ;  /* 0x000000011515d824 */ /* 0x000fe200078e0a16 */
[----:B------:R-:W-:Y:S01]  /*4860*/  STL [R1+0xc50], R11 ;  /* 0x000c500b01007387 */ /* 0x000fe20000100800 */
[----:B------:R-:W-:Y:S01]  /*4870*/  ISETP.GE.AND P5, PT, R5, RZ, PT ;  /* 0x000000ff0500720c */ /* 0x000fe20003fa6270 */
[----:B-1----:R-:W-:Y:S01]  /*4880*/  VIADD R23, R23, 0x3f ;  /* 0x0000003f17177836 */ /* 0x002fe20000000000 */
[----:B------:R-:W-:Y:S01]  /*4890*/  LOP3.LUT R0, R0, R29, RZ, 0xfc, !PT ;  /* 0x0000001d00007212 */ /* 0x000fe200078efcff */
[----:B------:R-:W-:Y:S01]  /*48a0*/  STL [R1+0xc54], R16 ;  /* 0x000c541001007387 */ /* 0x000fe20000100800 */
[----:B------:R-:W-:Y:S01]  /*48b0*/  @!P4 IMAD.MOV R13, RZ, RZ, -R13 ;  /* 0x000000ffff0dc224 */ /* 0x000fe200078e0a0d */
[----:B------:R-:W-:-:S02]  /*48c0*/  SHF.R.U32.HI R5, RZ, 0x1, R19 ;  /* 0x00000001ff057819 */ /* 0x000fc40000011613 */
[----:B------:R0:W-:Y:S01]  /*48d0*/  STL [R1+0xc58], R7 ;  /* 0x000c580701007387 */ /* 0x0001e20000100800 */
[----:B------:R-:W-:Y:S01]  /*48e0*/  @!P6 IMAD.MOV R17, RZ, RZ, -R17 ;  /* 0x000000ffff11e224 */ /* 0x000fe200078e0a11 */
[----:B------:R-:W-:Y:S01]  /*48f0*/  LOP3.LUT R29, R4, 0x1c0, RZ, 0xc0, !PT ;  /* 0x000001c0041d7812 */ /* 0x000fe200078ec0ff */
[----:B------:R-:W-:Y:S01]  /*4900*/  IMAD.SHL.U32 R4, R19, 0x2, RZ ;  /* 0x0000000213047824 */ /* 0x000fe200078e00ff */
[----:B------:R-:W-:Y:S01]  /*4910*/  SHF.R.S32.HI R6, RZ, 0x1f, R23 ;  /* 0x0000001fff067819 */ /* 0x000fe20000011417 */
[----:B------:R-:W-:Y:S01]  /*4920*/  STL [R1+0xc5c], R13 ;  /* 0x000c5c0d01007387 */ /* 0x000fe20000100800 */
[----:B------:R-:W-:-:S03]  /*4930*/  LOP3.LUT R0, R0, 0x10, R5, 0xf8, !PT ;  /* 0x0000001000007812 */ /* 0x000fc600078ef805 */
[----:B------:R-:W2:Y:S01]  /*4940*/  LDL.LU R3, [R1+0xc70] ;  /* 0x000c700001037983 */ /* 0x000ea20000300800 */
[----:B0-----:R-:W-:Y:S01]  /*4950*/  IMAD.SHL.U32 R7, R19, 0x8, RZ ;  /* 0x0000000813077824 */ /* 0x001fe200078e00ff */
[----:B------:R-:W-:Y:S02]  /*4960*/  LEA.HI R6, R6, R23, RZ, 0x6 ;  /* 0x0000001706067211 */ /* 0x000fe400078f30ff */
[----:B------:R-:W-:Y:S02]  /*4970*/  STL [R1+0xc60], R17 ;  /* 0x000c601101007387 */ /* 0x000fe40000100800 */
[----:B------:R-:W-:Y:S02]  /*4980*/  LOP3.LUT R29, R29, 0x30, R7, 0xf8, !PT ;  /* 0x000000301d1d7812 */ /* 0x000fe400078ef807 */
[----:B------:R-:W-:Y:S04]  /*4990*/  STL [R1+0xb64], R7 ;  /* 0x000b640701007387 */ /* 0x000fe80000100800 */
[----:B------:R0:W-:Y:S04]  /*49a0*/  STL [R1+0xb68], R0 ;  /* 0x000b680001007387 */ /* 0x0001e80000100800 */
[----:B------:R-:W3:Y:S01]  /*49b0*/  LDL.LU R8, [R1+0xb0] ;  /* 0x0000b00001087983 */ /* 0x000ee20000300800 */
[----:B------:R-:W-:-:S03]  /*49c0*/  @!P1 IMAD.MOV R15, RZ, RZ, -R15 ;  /* 0x000000ffff0f9224 */ /* 0x000fc600078e0a0f */
[----:B------:R-:W4:Y:S01]  /*49d0*/  LDL.LU R6, [R1+0xac] ;  /* 0x0000ac0001067983 */ /* 0x000f220000300800 */
[----:B0-----:R-:W-:-:S05]  /*49e0*/  LOP3.LUT R0, R29, 0x30, R4, 0x78, !PT ;  /* 0x000000301d007812 */ /* 0x001fca00078e7804 */
[----:B------:R0:W-:Y:S04]  /*49f0*/  STL [R1+0x3c0], R0 ;  /* 0x0003c00001007387 */ /* 0x0001e80000100800 */
[----:B------:R-:W5:Y:S01]  /*4a00*/  LDL.LU R4, [R1+0xa8] ;  /* 0x0000a80001047983 */ /* 0x000f620000300800 */
[----:B------:R-:W-:-:S03]  /*4a10*/  LOP3.LUT R19, R19, 0x3f, RZ, 0xc0, !PT ;  /* 0x0000003f13137812 */ /* 0x000fc600078ec0ff */
[----:B------:R-:W-:Y:S01]  /*4a20*/  STL [R1+0xc64], R15 ;  /* 0x000c640f01007387 */ /* 0x000fe20000100800 */
[----:B------:R-:W-:-:S03]  /*4a30*/  ISETP.GE.AND P1, PT, R20, RZ, PT ;  /* 0x000000ff1400720c */ /* 0x000fc60003f26270 */
[----:B------:R-:W5:Y:S01]  /*4a40*/  LDL.LU R5, [R1+0xa4] ;  /* 0x0000a40001057983 */ /* 0x000f620000300800 */
[----:B0-----:R-:W-:-:S03]  /*4a50*/  IMAD R0, R19, UR5, RZ ;  /* 0x0000000513007c24 */ /* 0x001fc6000f8e02ff */
[----:B------:R-:W5:Y:S04]  /*4a60*/  LDL.LU R20, [R1+0x9c] ;  /* 0x00009c0001147983 */ /* 0x000f680000300800 */
[----:B------:R-:W5:Y:S01]  /*4a70*/  LDL.LU R19, [R1+0x80] ;  /* 0x0000800001137983 */ /* 0x000f620000300800 */
[C---:B------:R-:W-:Y:S02]  /*4a80*/  ISETP.GT.U32.AND P0, PT, R22.reuse, R2, PT ;  /* 0x000000021600720c */ /* 0x040fe40003f04070 */
[C---:B------:R-:W-:Y:S02]  /*4a90*/  ISETP.GT.U32.AND P3, PT, R22.reuse, R18, PT ;  /* 0x000000121600720c */ /* 0x040fe40003f64070 */
[C---:B------:R-:W-:Y:S02]  /*4aa0*/  ISETP.GT.U32.AND P4, PT, R22.reuse, R14, PT ;  /* 0x0000000e1600720c */ /* 0x040fe40003f84070 */
[----:B------:R-:W-:-:S07]  /*4ab0*/  ISETP.GT.U32.AND P6, PT, R22, R26, PT ;  /* 0x0000001a1600720c */ /* 0x000fce0003fc4070 */
[----:B------:R-:W-:-:S05]  /*4ac0*/  @!P0 IMAD.IADD R2, R2, 0x1, -R22 ;  /* 0x0000000102028824 */ /* 0x000fca00078e0a16 */
[----:B------:R-:W-:Y:S01]  /*4ad0*/  ISETP.GT.U32.AND P0, PT, R22, R2, PT ;  /* 0x000000021600720c */ /* 0x000fe20003f04070 */
[--C-:B------:R-:W-:Y:S01]  /*4ae0*/  @!P3 IMAD.IADD R18, R18, 0x1, -R22.reuse ;  /* 0x000000011212b824 */ /* 0x100fe200078e0a16 */
[----:B------:R-:W-:Y:S01]  /*4af0*/  ISETP.GE.AND P3, PT, R27, RZ, PT ;  /* 0x000000ff1b00720c */ /* 0x000fe20003f66270 */
[--C-:B------:R-:W-:Y:S02]  /*4b00*/  @!P4 IMAD.IADD R14, R14, 0x1, -R22.reuse ;  /* 0x000000010e0ec824 */ /* 0x100fe400078e0a16 */
[----:B------:R-:W-:-:S08]  /*4b10*/  @!P6 IMAD.IADD R26, R26, 0x1, -R22 ;  /* 0x000000011a1ae824 */ /* 0x000fd000078e0a16 */
[----:B------:R-:W-:Y:S02]  /*4b20*/  @!P0 IMAD.IADD R2, R2, 0x1, -R22 ;  /* 0x0000000102028824 */ /* 0x000fe400078e0a16 */
[----:B------:R-:W-:-:S04]  /*4b30*/  IMAD.MOV.U32 R22, RZ, RZ, R28 ;  /* 0x000000ffff167224 */ /* 0x000fc800078e001c */
[----:B------:R-:W-:Y:S01]  /*4b40*/  @!P5 IMAD.MOV R22, RZ, RZ, -R22 ;  /* 0x000000ffff16d224 */ /* 0x000fe200078e0a16 */
[----:B------:R-:W-:Y:S01]  /*4b50*/  ISETP.GE.AND P4, PT, R25, RZ, PT ;  /* 0x000000ff1900720c */ /* 0x000fe20003f86270 */
[----:B------:R-:W-:Y:S01]  /*4b60*/  @!P3 IMAD.MOV R21, RZ, RZ, -R21 ;  /* 0x000000ffff15b224 */ /* 0x000fe200078e0a15 */
[----:B------:R-:W-:Y:S02]  /*4b70*/  ISETP.GE.AND P0, PT, R24, RZ, PT ;  /* 0x000000ff1800720c */ /* 0x000fe40003f06270 */
[----:B------:R-:W-:Y:S04]  /*4b80*/  STL [R1+0xc68], R22 ;  /* 0x000c681601007387 */ /* 0x000fe80000100800 */
[----:B------:R-:W5:Y:S04]  /*4b90*/  LDL.LU R27, [R1+0x88] ;  /* 0x00008800011b7983 */ /* 0x000f680000300800 */
[----:B------:R-:W5:Y:S04]  /*4ba0*/  LDL.LU R25, [R1+0x90] ;  /* 0x0000900001197983 */ /* 0x000f680000300800 */
[----:B------:R-:W5:Y:S04]  /*4bb0*/  LDL.LU R24, [R1+0x94] ;  /* 0x0000940001187983 */ /* 0x000f680000300800 */
[----:B------:R-:W5:Y:S01]  /*4bc0*/  LDL.LU R23, [R1+0x98] ;  /* 0x0000980001177983 */ /* 0x000f620000300800 */
[----:B--2---:R-:W-:-:S02]  /*4bd0*/  ISETP.NE.AND P5, PT, R3, RZ, PT ;  /* 0x000000ff0300720c */ /* 0x004fc40003fa5270 */
[----:B------:R-:W-:Y:S02]  /*4be0*/  LOP3.LUT R28, RZ, R3, RZ, 0x33, !PT ;  /* 0x00000003ff1c7212 */ /* 0x000fe400078e33ff */
[----:B------:R-:W-:Y:S01]  /*4bf0*/  IADD3 R3, P6, R0, UR8, RZ ;  /* 0x0000000800037c10 */ /* 0x000fe2000ffde0ff */
[----:B------:R-:W-:Y:S01]  /*4c00*/  @!P4 IMAD.MOV R18, RZ, RZ, -R18 ;  /* 0x000000ffff12c224 */ /* 0x000fe200078e0a12 */
[----:B------:R-:W-:-:S03]  /*4c10*/  ULDC UR8, c[0x0][0x234] ;  /* 0x00008d0000087ab9 */ /* 0x000fc60000000800 */
[----:B------:R4:W-:Y:S01]  /*4c20*/  STL [R1+0xba0], R3 ;  /* 0x000ba00301007387 */ /* 0x0009e20000100800 */
[----:B---3--:R-:W-:-:S03]  /*4c30*/  SEL R7, R28, R8, !P5 ;  /* 0x000000081c077207 */ /* 0x008fc60006800000 */
[----:B------:R0:W-:Y:S01]  /*4c40*/  STL [R1+0xc6c], R21 ;  /* 0x000c6c1501007387 */ /* 0x0001e20000100800 */
[----:B----4-:R-:W-:-:S03]  /*4c50*/  SEL R3, R28, R6, !P5 ;  /* 0x000000061c037207 */ /* 0x010fc60006800000 */
[----:B------:R-:W-:Y:S04]  /*4c60*/  STL [R1+0x5c], R7 ;  /* 0x00005c0701007387 */ /* 0x000fe80000100800 */
[----:B0-----:R-:W2:Y:S01]  /*4c70*/  LDL.LU R21, [R1+0x8c] ;  /* 0x00008c0001157983 */ /* 0x001ea20000300800 */
[----:B-----5:R-:W-:-:S03]  /*4c80*/  SEL R0, R28, R4, !P5 ;  /* 0x000000041c007207 */ /* 0x020fc60006800000 */
[----:B------:R0:W-:Y:S04]  /*4c90*/  STL [R1+0x60], R3 ;  /* 0x0000600301007387 */ /* 0x0001e80000100800 */
[----:B------:R-:W3:Y:S01]  /*4ca0*/  LDL.LU R22, [R1+0x84] ;  /* 0x0000840001167983 */ /* 0x000ee20000300800 */
[----:B------:R-:W-:-:S03]  /*4cb0*/  SEL R6, R28, R5, !P5 ;  /* 0x000000051c067207 */ /* 0x000fc60006800000 */
[----:B------:R1:W-:Y:S04]  /*4cc0*/  STL [R1+0x64], R0 ;  /* 0x0000640001007387 */ /* 0x0003e80000100800 */
[----:B0-----:R-:W4:Y:S01]  /*4cd0*/  LDL.LU R3, [R1+0x74] ;  /* 0x0000740001037983 */ /* 0x001f220000300800 */
[----:B------:R-:W-:-:S03]  /*4ce0*/  SEL R5, R28, R20, !P5 ;  /* 0x000000141c057207 */ /* 0x000fc60006800000 */
[----:B------:R-:W5:Y:S01]  /*4cf0*/  LDL.LU R29, [R1+0x68] ;  /* 0x00006800011d7983 */ /* 0x000f620000300800 */
[----:B------:R-:W-:-:S03]  /*4d00*/  SEL R4, R28, R19, !P5 ;  /* 0x000000131c047207 */ /* 0x000fc60006800000 */
[----:B-1----:R-:W5:Y:S04]  /*4d10*/  LDL.LU R0, [R1+0x58] ;  /* 0x0000580001007983 */ /* 0x002f680000300800 */
[----:B------:R0:W-:Y:S04]  /*4d20*/  STL [R1+0x6c], R6 ;  /* 0x00006c0601007387 */ /* 0x0001e80000100800 */
[----:B------:R-:W5:Y:S04]  /*4d30*/  LDL.LU R15, [R1+0x54] ;  /* 0x00005400010f7983 */ /* 0x000f680000300800 */
[----:B------:R-:W-:Y:S04]  /*4d40*/  STL [R1+0x70], R5 ;  /* 0x0000700501007387 */ /* 0x000fe80000100800 */
[----:B------:R-:W5:Y:S04]  /*4d50*/  LDL.LU R17, [R1+0x50] ;  /* 0x0000500001117983 */ /* 0x000f680000300800 */
[----:B------:R1:W-:Y:S04]  /*4d60*/  STL [R1+0x80], R4 ;  /* 0x0000800401007387 */ /* 0x0003e80000100800 */
[----:B------:R-:W5:Y:S04]  /*4d70*/  LDL.LU R13, [R1+0x48] ;  /* 0x00004800010d7983 */ /* 0x000f680000300800 */
[----:B------:R-:W5:Y:S04]  /*4d80*/  LDL.LU R7, [R1+0x44] ;  /* 0x0000440001077983 */ /* 0x000f680000300800 */
[----:B------:R-:W5:Y:S04]  /*4d90*/  LDL.LU R16, [R1+0x40] ;  /* 0x0000400001107983 */ /* 0x000f680000300800 */
[----:B------:R-:W5:Y:S04]  /*4da0*/  LDL.LU R11, [R1+0x34] ;  /* 0x00003400010b7983 */ /* 0x000f680000300800 */
[----:B------:R-:W5:Y:S04]  /*4db0*/  LDL.LU R12, [R1+0x20] ;  /* 0x00002000010c7983 */ /* 0x000f680000300800 */
[----:B------:R-:W5:Y:S04]  /*4dc0*/  LDL.LU R10, [R1+0x1c] ;  /* 0x00001c00010a7983 */ /* 0x000f680000300800 */
[----:B------:R-:W5:Y:S04]  /*4dd0*/  LDL.LU R9, [R1+0x18] ;  /* 0x0000180001097983 */ /* 0x000f680000300800 */
[----:B------:R-:W5:Y:S04]  /*4de0*/  LDL.LU R8, [R1+0x14] ;  /* 0x0000140001087983 */ /* 0x000f680000300800 */
[----:B0-----:R-:W5:Y:S04]  /*4df0*/  LDL.LU R6, [R1+0x10] ;  /* 0x0000100001067983 */ /* 0x001f680000300800 */
[----:B-1----:R-:W5:Y:S04]  /*4e00*/  LDL.LU R4, [R1+0xc] ;  /* 0x00000c0001047983 */ /* 0x002f680000300800 */
[----:B------:R-:W5:Y:S04]  /*4e10*/  LDL.LU R5, [R1+0x8] ;  /* 0x0000080001057983 */ /* 0x000f680000300800 */
[----:B------:R-:W5:Y:S04]  /*4e20*/  LDL.LU R20, [R1+0x4] ;  /* 0x0000040001147983 */ /* 0x000f680000300800 */
[----:B------:R-:W5:Y:S01]  /*4e30*/  LDL.LU R19, [R1] ;  /* 0x0000000001137983 */ /* 0x000f620000300800 */
[----:B------:R-:W-:-:S02]  /*4e40*/  SEL R27, R28, R27, !P5 ;  /* 0x0000001b1c1b7207 */ /* 0x000fc40006800000 */
[C---:B------:R-:W-:Y:S02]  /*4e50*/  SEL R25, R28.reuse, R25, !P5 ;  /* 0x000000191c197207 */ /* 0x040fe40006800000 */
[C---:B------:R-:W-:Y:S01]  /*4e60*/  SEL R24, R28.reuse, R24, !P5 ;  /* 0x000000181c187207 */ /* 0x040fe20006800000 */
[----:B------:R0:W-:Y:S01]  /*4e70*/  STL [R1+0x88], R27 ;  /* 0x0000881b01007387 */ /* 0x0001e20000100800 */
[----:B------:R-:W-:-:S03]  /*4e80*/  SEL R23, R28, R23, !P5 ;  /* 0x000000171c177207 */ /* 0x000fc60006800000 */
[----:B------:R1:W-:Y:S04]  /*4e90*/  STL [R1+0x90], R25 ;  /* 0x0000901901007387 */ /* 0x0003e80000100800 */
[----:B0-----:R-:W5:Y:S04]  /*4ea0*/  LDL.LU R27, [R1+0x4c] ;  /* 0x00004c00011b7983 */ /* 0x001f680000300800 */
[----:B------:R0:W-:Y:S04]  /*4eb0*/  STL [R1+0x94], R24 ;  /* 0x0000941801007387 */ /* 0x0001e80000100800 */
[----:B-1----:R-:W5:Y:S04]  /*4ec0*/  LDL.LU R25, [R1+0x7c] ;  /* 0x00007c0001197983 */ /* 0x002f680000300800 */
[----:B------:R1:W-:Y:S04]  /*4ed0*/  STL [R1+0x98], R23 ;  /* 0x0000981701007387 */ /* 0x0003e80000100800 */
[----:B0-----:R-:W5:Y:S04]  /*4ee0*/  LDL.LU R24, [R1+0x78] ;  /* 0x0000780001187983 */ /* 0x001f680000300800 */
[----:B-1----:R-:W5:Y:S01]  /*4ef0*/  LDL.LU R23, [R1+0x38] ;  /* 0x0000380001177983 */ /* 0x002f620000300800 */
[----:B--2---:R-:W-:-:S05]  /*4f00*/  SEL R21, R28, R21, !P5 ;  /* 0x000000151c157207 */ /* 0x004fca0006800000 */
[----:B------:R0:W-:Y:S01]  /*4f10*/  STL [R1+0xa0], R21 ;  /* 0x0000a01501007387 */ /* 0x0001e20000100800 */
[----:B---3--:R-:W-:-:S03]  /*4f20*/  SEL R22, R28, R22, !P5 ;  /* 0x000000161c167207 */ /* 0x008fc60006800000 */
[----:B0-----:R-:W2:Y:S01]  /*4f30*/  LDL.LU R21, [R1+0xc6c] ;  /* 0x000c6c0001157983 */ /* 0x001ea20000300800 */
[----:B----4-:R-:W-:-:S03]  /*4f40*/  SEL R3, R28, R3, !P5 ;  /* 0x000000031c037207 */ /* 0x010fc60006800000 */
[----:B------:R0:W-:Y:S01]  /*4f50*/  STL [R1+0xac], R22 ;  /* 0x0000ac1601007387 */ /* 0x0001e20000100800 */
[C---:B-----5:R-:W-:Y:S02]  /*4f60*/  SEL R29, R28.reuse, R29, !P5 ;  /* 0x0000001d1c1d7207 */ /* 0x060fe40006800000 */
[C---:B------:R-:W-:Y:S01]  /*4f70*/  SEL R0, R28.reuse, R0, !P5 ;  /* 0x000000001c007207 */ /* 0x040fe20006800000 */
[----:B0-----:R-:W3:Y:S04]  /*4f80*/  LDL.LU R22, [R1+0xc68] ;  /* 0x000c680001167983 */ /* 0x001ee80000300800 */
[----:B------:R0:W-:Y:S01]  /*4f90*/  STL [R1+0xd8], R3 ;  /* 0x0000d80301007387 */ /* 0x0001e20000100800 */
[C---:B------:R-:W-:Y:S02]  /*4fa0*/  SEL R15, R28.reuse, R15, !P5 ;  /* 0x0000000f1c0f7207 */ /* 0x040fe40006800000 */
[C---:B------:R-:W-:Y:S01]  /*4fb0*/  SEL R17, R28.reuse, R17, !P5 ;  /* 0x000000111c117207 */ /* 0x040fe20006800000 */
[----:B0-----:R-:W4:Y:S04]  /*4fc0*/  LDL.LU R3, [R1+0x28] ;  /* 0x0000280001037983 */ /* 0x001f280000300800 */
[----:B------:R0:W-:Y:S01]  /*4fd0*/  STL [R1+0xd4], R29 ;  /* 0x0000d41d01007387 */ /* 0x0001e20000100800 */
[----:B------:R-:W-:-:S02]  /*4fe0*/  SEL R13, R28, R13, !P5 ;  /* 0x0000000d1c0d7207 */ /* 0x000fc40006800000 */
[C---:B------:R-:W-:Y:S01]  /*4ff0*/  SEL R7, R28.reuse, R7, !P5 ;  /* 0x000000071c077207 */ /* 0x040fe20006800000 */
[----:B0-----:R-:W5:Y:S04]  /*5000*/  LDL.LU R29, [R1+0x2c] ;  /* 0x00002c00011d7983 */ /* 0x001f680000300800 */
[----:B------:R0:W-:Y:S01]  /*5010*/  STL [R1+0xd0], R0 ;  /* 0x0000d00001007387 */ /* 0x0001e20000100800 */
[C---:B------:R-:W-:Y:S02]  /*5020*/  SEL R16, R28.reuse, R16, !P5 ;  /* 0x000000101c107207 */ /* 0x040fe40006800000 */
[C---:B------:R-:W-:Y:S01]  /*5030*/  SEL R11, R28.reuse, R11, !P5 ;  /* 0x0000000b1c0b7207 */ /* 0x040fe20006800000 */
[----:B0-----:R-:W2:Y:S04]  /*5040*/  LDL.LU R0, [R1+0x30] ;  /* 0x0000300001007983 */ /* 0x001ea80000300800 */
[----:B------:R0:W-:Y:S01]  /*5050*/  STL [R1+0xcc], R15 ;  /* 0x0000cc0f01007387 */ /* 0x0001e20000100800 */
[----:B------:R-:W-:-:S03]  /*5060*/  SEL R12, R28, R12, !P5 ;  /* 0x0000000c1c0c7207 */ /* 0x000fc60006800000 */
[----:B0-----:R-:W3:Y:S04]  /*5070*/  LDL.LU R15, [R1+0xc64] ;  /* 0x000c6400010f7983 */ /* 0x001ee80000300800 */
[----:B------:R0:W-:Y:S01]  /*5080*/  STL [R1+0xc8], R17 ;  /* 0x0000c81101007387 */ /* 0x0001e20000100800 */
[----:B------:R-:W-:-:S03]  /*5090*/  SEL R10, R28, R10, !P5 ;  /* 0x0000000a1c0a7207 */ /* 0x000fc60006800000 */
[----:B0-----:R-:W4:Y:S04]  /*50a0*/  LDL.LU R17, [R1+0xc60] ;  /* 0x000c600001117983 */ /* 0x001f280000300800 */
[----:B------:R0:W-:Y:S01]  /*50b0*/  STL [R1+0xc4], R13 ;  /* 0x0000c40d01007387 */ /* 0x0001e20000100800 */
[----:B------:R-:W-:-:S03]  /*50c0*/  SEL R9, R28, R9, !P5 ;  /* 0x000000091c097207 */ /* 0x000fc60006800000 */
[----:B0-----:R-:W5:Y:S04]  /*50d0*/  LDL.LU R13, [R1+0xc5c] ;  /* 0x000c5c00010d7983 */ /* 0x001f680000300800 */
        /* <DEDUP_REMOVED lines=18> */
[----:B------:R0:W-:Y:S04]  /*5200*/  STL [R1+0xa4], R8 ;  /* 0x0000a40801007387 */ /* 0x0001e80000100800 */
[----:B0-----:R-:W5:Y:S04]  /*5210*/  LDL.LU R8, [R1+0xc40] ;  /* 0x000c400001087983 */ /* 0x001f680000300800 */
[----:B------:R0:W-:Y:S04]  /*5220*/  STL [R1+0x9c], R6 ;  /* 0x00009c0601007387 */ /* 0x0001e80000100800 */
[----:B0-----:R-:W5:Y:S04]  /*5230*/  LDL.LU R6, [R1+0xc3c] ;  /* 0x000c3c0001067983 */ /* 0x001f680000300800 */
[----:B------:R0:W-:Y:S04]  /*5240*/  STL [R1+0x8c], R4 ;  /* 0x00008c0401007387 */ /* 0x0001e80000100800 */
[----:B0-----:R-:W3:Y:S04]  /*5250*/  LDL.LU R4, [R1+0xc38] ;  /* 0x000c380001047983 */ /* 0x001ee80000300800 */
[----:B------:R0:W-:Y:S04]  /*5260*/  STL [R1+0x84], R5 ;  /* 0x0000840501007387 */ /* 0x0001e80000100800 */
[----:B0-----:R-:W5:Y:S04]  /*5270*/  LDL.LU R5, [R1+0xc34] ;  /* 0x000c340001057983 */ /* 0x001f680000300800 */
[----:B------:R0:W-:Y:S04]  /*5280*/  STL [R1+0x74], R20 ;  /* 0x0000741401007387 */ /* 0x0001e80000100800 */
[----:B0-----:R-:W2:Y:S04]  /*5290*/  LDL.LU R20, [R1+0xc30] ;  /* 0x000c300001147983 */ /* 0x001ea80000300800 */
[----:B------:R0:W-:Y:S04]  /*52a0*/  STL [R1+0x68], R19 ;  /* 0x0000681301007387 */ /* 0x0001e80000100800 */
[----:B0-----:R-:W4:Y:S01]  /*52b0*/  LDL.LU R19, [R1+0xc2c] ;  /* 0x000c2c0001137983 */ /* 0x001f220000300800 */
[----:B------:R-:W-:-:S02]  /*52c0*/  SEL R27, R28, R27, !P5 ;  /* 0x0000001b1c1b7207 */ /* 0x000fc40006800000 */
[C---:B------:R-:W-:Y:S02]  /*52d0*/  SEL R25, R28.reuse, R25, !P5 ;  /* 0x000000191c197207 */ /* 0x040fe40006800000 */
[C---:B------:R-:W-:Y:S02]  /*52e0*/  SEL R24, R28.reuse, R24, !P5 ;  /* 0x000000181c187207 */ /* 0x040fe40006800000 */
[C---:B------:R-:W-:Y:S02]  /*52f0*/  SEL R23, R28.reuse, R23, !P5 ;  /* 0x000000171c177207 */ /* 0x040fe40006800000 */
[C---:B--2---:R-:W-:Y:S02]  /*5300*/  SEL R20, R28.reuse, R20, !P5 ;  /* 0x000000141c147207 */ /* 0x044fe40006800000 */
[----:B----4-:R-:W-:-:S05]  /*5310*/  SEL R19, R28, R19, !P5 ;  /* 0x000000131c137207 */ /* 0x010fca0006800000 */
[----:B------:R0:W-:Y:S04]  /*5320*/  STL [R1+0x58], R19 ;  /* 0x0000581301007387 */ /* 0x0001e80000100800 */
[----:B0-----:R-:W2:Y:S04]  /*5330*/  LDL.LU R19, [R1+0x24] ;  /* 0x0000240001137983 */ /* 0x001ea80000300800 */
[----:B------:R0:W-:Y:S04]  /*5340*/  STL [R1+0x54], R20 ;  /* 0x0000541401007387 */ /* 0x0001e80000100800 */
[----:B0-----:R-:W4:Y:S04]  /*5350*/  LDL.LU R20, [R1+0x3c] ;  /* 0x00003c0001147983 */ /* 0x001f280000300800 */
[----:B------:R0:W-:Y:S04]  /*5360*/  STL [R1+0x50], R27 ;  /* 0x0000501b01007387 */ /* 0x0001e80000100800 */
[----:B0-----:R-:W2:Y:S04]  /*5370*/  LDL.LU R27, [R1+0xc28] ;  /* 0x000c2800011b7983 */ /* 0x001ea80000300800 */
[----:B------:R0:W-:Y:S04]  /*5380*/  STL [R1+0x4c], R25 ;  /* 0x00004c1901007387 */ /* 0x0001e80000100800 */
[----:B0-----:R-:W2:Y:S04]  /*5390*/  LDL.LU R25, [R1+0xc24] ;  /* 0x000c240001197983 */ /* 0x001ea80000300800 */
[----:B------:R0:W-:Y:S04]  /*53a0*/  STL [R1+0x48], R24 ;  /* 0x0000481801007387 */ /* 0x0001e80000100800 */
[----:B0-----:R-:W2:Y:S04]  /*53b0*/  LDL.LU R24, [R1+0xc20] ;  /* 0x000c200001187983 */ /* 0x001ea80000300800 */
[----:B------:R0:W-:Y:S04]  /*53c0*/  STL [R1+0x44], R23 ;  /* 0x0000441701007387 */ /* 0x0001e80000100800 */
[----:B0-----:R-:W2:Y:S01]  /*53d0*/  LDL.LU R23, [R1+0xc1c] ;  /* 0x000c1c0001177983 */ /* 0x001ea20000300800 */
[----:B------:R-:W-:-:S02]  /*53e0*/  SEL R0, R28, R0, !P5 ;  /* 0x000000001c007207 */ /* 0x000fc40006800000 */
[C---:B---3--:R-:W-:Y:S02]  /*53f0*/  SEL R4, R28.reuse, R4, !P5 ;  /* 0x000000041c047207 */ /* 0x048fe40006800000 */
[C---:B------:R-:W-:Y:S02]  /*5400*/  SEL R10, R28.reuse, R10, !P5 ;  /* 0x0000000a1c0a7207 */ /* 0x040fe40006800000 */
[C---:B------:R-:W-:Y:S02]  /*5410*/  SEL R12, R28.reuse, R12, !P5 ;  /* 0x0000000c1c0c7207 */ /* 0x040fe40006800000 */
[C---:B-----5:R-:W-:Y:S02]  /*5420*/  SEL R11, R28.reuse, R11, !P5 ;  /* 0x0000000b1c0b7207 */ /* 0x060fe40006800000 */
[C---:B------:R-:W-:Y:S02]  /*5430*/  SEL R16, R28.reuse, R16, !P5 ;  /* 0x000000101c107207 */ /* 0x040fe40006800000 */
[----:B------:R-:W-:-:S02]  /*5440*/  SEL R7, R28, R7, !P5 ;  /* 0x000000071c077207 */ /* 0x000fc40006800000 */
[C---:B------:R-:W-:Y:S01]  /*5450*/  SEL R13, R28.reuse, R13, !P5 ;  /* 0x0000000d1c0d7207 */ /* 0x040fe20006800000 */
[----:B------:R-:W-:Y:S01]  /*5460*/  @!P2 IMAD.MOV R14, RZ, RZ, -R14 ;  /* 0x000000ffff0ea224 */ /* 0x000fe200078e0a0e */
[C---:B------:R-:W-:Y:S01]  /*5470*/  SEL R17, R28.reuse, R17, !P5 ;  /* 0x000000111c117207 */ /* 0x040fe20006800000 */
[----:B------:R-:W-:Y:S01]  /*5480*/  @!P0 IMAD.MOV R2, RZ, RZ, -R2 ;  /* 0x000000ffff028224 */ /* 0x000fe200078e0a02 */
[C---:B------:R-:W-:Y:S01]  /*5490*/  SEL R15, R28.reuse, R15, !P5 ;  /* 0x0000000f1c0f7207 */ /* 0x040fe20006800000 */
[----:B------:R-:W-:Y:S01]  /*54a0*/  @!P1 IMAD.MOV R26, RZ, RZ, -R26 ;  /* 0x000000ffff1a9224 */ /* 0x000fe200078e0a1a */
[C---:B------:R-:W-:Y:S02]  /*54b0*/  SEL R22, R28.reuse, R22, !P5 ;  /* 0x000000161c167207 */ /* 0x040fe40006800000 */
[C---:B------:R-:W-:Y:S02]  /*54c0*/  SEL R21, R28.reuse, R21, !P5 ;  /* 0x000000151c157207 */ /* 0x040fe40006800000 */
[----:B------:R-:W-:-:S02]  /*54d0*/  SEL R18, R28, R18, !P5 ;  /* 0x000000121c127207 */ /* 0x000fc40006800000 */
[C---:B------:R-:W-:Y:S02]  /*54e0*/  SEL R14, R28.reuse, R14, !P5 ;  /* 0x0000000e1c0e7207 */ /* 0x040fe40006800000 */
[C---:B------:R-:W-:Y:S02]  /*54f0*/  SEL R2, R28.reuse, R2, !P5 ;  /* 0x000000021c027207 */ /* 0x040fe40006800000 */
[C---:B------:R-:W-:Y:S02]  /*5500*/  SEL R26, R28.reuse, R26, !P5 ;  /* 0x0000001a1c1a7207 */ /* 0x040fe40006800000 */
[----:B----4-:R-:W-:-:S05]  /*5510*/  SEL R20, R28, R20, !P5 ;  /* 0x000000141c147207 */ /* 0x010fca0006800000 */
[----:B------:R0:W-:Y:S01]  /*5520*/  STL [R1+0x40], R20 ;  /* 0x0000401401007387 */ /* 0x0001e20000100800 */
[C---:B--2---:R-:W-:Y:S02]  /*5530*/  SEL R19, R28.reuse, R19, !P5 ;  /* 0x000000131c137207 */ /* 0x044fe40006800000 */
[C---:B0-----:R-:W-:Y:S02]  /*5540*/  SEL R20, R28.reuse, R24, !P5 ;  /* 0x000000181c147207 */ /* 0x041fe40006800000 */
[C---:B------:R-:W-:Y:S02]  /*5550*/  SEL R24, R28.reuse, R25, !P5 ;  /* 0x000000191c187207 */ /* 0x040fe40006800000 */
[----:B------:R-:W-:-:S05]  /*5560*/  SEL R23, R28, R23, !P5 ;  /* 0x000000171c177207 */ /* 0x000fca0006800000 */
[----:B------:R0:W-:Y:S04]  /*5570*/  STL [R1+0x3c], R23 ;  /* 0x00003c1701007387 */ /* 0x0001e80000100800 */
[----:B------:R-:W-:Y:S04]  /*5580*/  STL [R1+0x38], R20 ;  /* 0x0000381401007387 */ /* 0x000fe80000100800 */
[----:B------:R1:W-:Y:S01]  /*5590*/  STL [R1+0x34], R24 ;  /* 0x0000341801007387 */ /* 0x0003e20000100800 */
[C---:B0-----:R-:W-:Y:S01]  /*55a0*/  SEL R23, R28.reuse, R27, !P5 ;  /* 0x0000001b1c177207 */ /* 0x041fe20006800000 */
[----:B-1----:R-:W0:Y:S01]  /*55b0*/  S2R R24, SR_TID.X ;  /* 0x0000000000187919 */ /* 0x002e220000002100 */
[----:B------:R-:W-:-:S02]  /*55c0*/  SEL R20, R28, R5, !P5 ;  /* 0x000000051c147207 */ /* 0x000fc40006800000 */
[C---:B------:R-:W-:Y:S01]  /*55d0*/  SEL R5, R28.reuse, R3, !P5 ;  /* 0x000000031c057207 */ /* 0x040fe20006800000 */
[----:B------:R-:W-:Y:S01]  /*55e0*/  STL [R1+0x20], R23 ;  /* 0x0000201701007387 */ /* 0x000fe20000100800 */
[----:B------:R-:W-:-:S03]  /*55f0*/  SEL R3, R28, R29, !P5 ;  /* 0x0000001d1c037207 */ /* 0x000fc60006800000 */
[----:B------:R-:W-:Y:S04]  /*5600*/  STL [R1+0x1c], R20 ;  /* 0x00001c1401007387 */ /* 0x000fe80000100800 */
[----:B------:R-:W-:Y:S04]  /*5610*/  STL [R1+0x18], R19 ;  /* 0x0000181301007387 */ /* 0x000fe80000100800 */
[----:B------:R-:W-:Y:S04]  /*5620*/  STL [R1+0x14], R5 ;  /* 0x0000140501007387 */ /* 0x000fe80000100800 */
[----:B------:R1:W-:Y:S04]  /*5630*/  STL [R1+0x10], R3 ;  /* 0x0000100301007387 */ /* 0x0003e80000100800 */
[----:B------:R2:W-:Y:S01]  /*5640*/  STL [R1+0xc], R0 ;  /* 0x00000c0001007387 */ /* 0x0005e20000100800 */
[----:B-1----:R-:W-:-:S03]  /*5650*/  SEL R3, R28, R6, !P5 ;  /* 0x000000061c037207 */ /* 0x002fc60006800000 */
[----:B--2---:R-:W2:Y:S04]  /*5660*/  LDL.LU R0, [R1+0x118] ;  /* 0x0001180001007983 */ /* 0x004ea80000300800 */
[----:B------:R-:W-:Y:S04]  /*5670*/  STL [R1+0x8], R4 ;  /* 0x0000080401007387 */ /* 0x000fe80000100800 */
[----:B------:R-:W3:Y:S01]  /*5680*/  LDL.LU R5, [R1+0x5c] ;  /* 0x00005c0001057983 */ /* 0x000ee20000300800 */
[----:B------:R-:W-:-:S03]  /*5690*/  SEL R29, R28, R9, !P5 ;  /* 0x000000091c1d7207 */ /* 0x000fc60006800000 */
[----:B------:R1:W-:Y:S04]  /*56a0*/  STL [R1+0x4], R3 ;  /* 0x0000040301007387 */ /* 0x0003e80000100800 */
[----:B------:R-:W4:Y:S04]  /*56b0*/  LDL.LU R6, [R1+0x60] ;  /* 0x0000600001067983 */ /* 0x000f280000300800 */
[----:B------:R-:W5:Y:S01]  /*56c0*/  LDL.LU R19, [R1+0x70] ;  /* 0x0000700001137983 */ /* 0x000f620000300800 */
[----:B-1----:R-:W-:-:S03]  /*56d0*/  SEL R3, R28, R8, !P5 ;  /* 0x000000081c037207 */ /* 0x002fc60006800000 */
[----:B------:R-:W5:Y:S04]  /*56e0*/  LDL.LU R20, [R1+0x80] ;  /* 0x0000800001147983 */ /* 0x000f680000300800 */
[----:B------:R-:W5:Y:S04]  /*56f0*/  LDL.LU R23, [R1+0x88] ;  /* 0x0000880001177983 */ /* 0x000f680000300800 */
[----:B------:R-:W5:Y:S04]  /*5700*/  LDL.LU R8, [R1+0x64] ;  /* 0x0000640001087983 */ /* 0x000f680000300800 */
[----:B------:R-:W-:Y:S04]  /*5710*/  STL [R1+0xba4], R3 ;  /* 0x000ba40301007387 */ /* 0x000fe80000100800 */
[----:B------:R-:W5:Y:S04]  /*5720*/  LDL.LU R9, [R1+0x6c] ;  /* 0x00006c0001097983 */ /* 0x000f680000300800 */
[----:B------:R-:W-:Y:S04]  /*5730*/  STL [R1+0xba8], R29 ;  /* 0x000ba81d01007387 */ /* 0x000fe80000100800 */
[----:B------:R-:W-:Y:S01]  /*5740*/  STL [R1+0xbac], R10 ;  /* 0x000bac0a01007387 */ /* 0x000fe20000100800 */
[----:B0-----:R-:W-:-:S03]  /*5750*/  LOP3.LUT R24, R24, 0x3f, RZ, 0xc0, !PT ;  /* 0x0000003f18187812 */ /* 0x001fc600078ec0ff */
[----:B------:R-:W-:Y:S04]  /*5760*/  STL [R1+0xbb0], R12 ;  /* 0x000bb00c01007387 */ /* 0x000fe80000100800 */
[----:B------:R-:W-:Y:S04]  /*5770*/  STL [R1+0xbb4], R11 ;  /* 0x000bb40b01007387 */ /* 0x000fe80000100800 */
[----:B------:R-:W-:Y:S04]  /*5780*/  STL [R1+0xbb8], R16 ;  /* 0x000bb81001007387 */ /* 0x000fe80000100800 */
[----:B------:R-:W-:Y:S04]  /*5790*/  STL [R1+0xbbc], R7 ;  /* 0x000bbc0701007387 */ /* 0x000fe80000100800 */
[----:B------:R0:W-:Y:S01]  /*57a0*/  STL [R1+0xbc0], R13 ;  /* 0x000bc00d01007387 */ /* 0x0001e20000100800 */
[----:B------:R-:W-:-:S03]  /*57b0*/  IMAD R24, R24, UR5, RZ ;  /* 0x0000000518187c24 */ /* 0x000fc6000f8e02ff */
[----:B0-----:R-:W5:Y:S04]  /*57c0*/  LDL.LU R13, [R1+0x11c] ;  /* 0x00011c00010d7983 */ /* 0x001f680000300800 */
[----:B------:R-:W-:Y:S04]  /*57d0*/  STL [R1+0xbc4], R17 ;  /* 0x000bc41101007387 */ /* 0x000fe80000100800 */
[----:B------:R-:W-:Y:S04]  /*57e0*/  STL [R1+0xbc8], R15 ;  /* 0x000bc80f01007387 */ /* 0x000fe80000100800 */
[----:B------:R-:W-:Y:S04]  /*57f0*/  STL [R1+0xbcc], R22 ;  /* 0x000bcc1601007387 */ /* 0x000fe80000100800 */
[----:B------:R-:W-:Y:S01]  /*5800*/  STL [R1+0xbd0], R21 ;  /* 0x000bd01501007387 */ /* 0x000fe20000100800 */
[----:B------:R-:W-:Y:S01]  /*5810*/  LEA.HI.X.SX32 R4, R24, UR9, 0x1, P6 ;  /* 0x0000000918047c11 */ /* 0x000fe2000b0f0eff */
[----:B------:R-:W-:-:S02]  /*5820*/  ULDC UR9, c[0x0][0x240] ;  /* 0x0000900000097ab9 */ /* 0x000fc40000000800 */
[----:B------:R-:W-:Y:S04]  /*5830*/  STL [R1+0xbd4], R18 ;  /* 0x000bd41201007387 */ /* 0x000fe80000100800 */
[----:B------:R-:W-:Y:S04]  /*5840*/  STL [R1+0xbd8], R14 ;  /* 0x000bd80e01007387 */ /* 0x000fe80000100800 */
[----:B------:R0:W-:Y:S04]  /*5850*/  STL [R1+0xbdc], R2 ;  /* 0x000bdc0201007387 */ /* 0x0001e80000100800 */
[----:B------:R-:W-:Y:S04]  /*5860*/  STL [R1+0xbe0], R26 ;  /* 0x000be01a01007387 */ /* 0x000fe80000100800 */
        /* <DEDUP_REMOVED lines=10> */
[----:B------:R1:W-:Y:S01]  /*5910*/  STL [R1+0xbe4], R4 ;  /* 0x000be40401007387 */ /* 0x0003e20000100800 */
[----:B--2---:R-:W-:-:S05]  /*5920*/  IMAD R0, R0, UR8, RZ ;  /* 0x0000000800007c24 */ /* 0x004fca000f8e02ff */
[----:B------:R-:W-:Y:S01]  /*5930*/  STL [R1+0xb6c], R0 ;  /* 0x000b6c0001007387 */ /* 0x000fe20000100800 */
[----:B---3--:R-:W-:Y:S02]  /*5940*/  IMAD R5, R5, UR9, RZ ;  /* 0x0000000905057c24 */ /* 0x008fe4000f8e02ff */
[----:B----4-:R-:W-:Y:S02]  /*5950*/  IMAD R6, R6, UR9, RZ ;  /* 0x0000000906067c24 */ /* 0x010fe4000f8e02ff */
[----:B-----5:R-:W-:Y:S02]  /*5960*/  IMAD R19, R19, UR9, RZ ;  /* 0x0000000913137c24 */ /* 0x020fe4000f8e02ff */
[----:B------:R-:W-:Y:S02]  /*5970*/  IMAD R20, R20, UR9, RZ ;  /* 0x0000000914147c24 */ /* 0x000fe4000f8e02ff */
[----:B------:R-:W-:Y:S02]  /*5980*/  IMAD R23, R23, UR9, RZ ;  /* 0x0000000917177c24 */ /* 0x000fe4000f8e02ff */
[----:B------:R-:W-:-:S02]  /*5990*/  IMAD R8, R8, UR9, RZ ;  /* 0x0000000908087c24 */ /* 0x000fc4000f8e02ff */
[----:B------:R-:W-:Y:S02]  /*59a0*/  IMAD R9, R9, UR9, RZ ;  /* 0x0000000909097c24 */ /* 0x000fe4000f8e02ff */
[----:B0-----:R-:W-:Y:S01]  /*59b0*/  IMAD R2, R13, UR8, RZ ;  /* 0x000000080d027c24 */ /* 0x001fe2000f8e02ff */
[----:B------:R-:W-:-:S04]  /*59c0*/  ULDC UR8, c[0x0][0x238] ;  /* 0x00008e0000087ab9 */ /* 0x000fc80000000800 */
[----:B------:R0:W-:Y:S04]  /*59d0*/  STL [R1+0xdc], R2 ;  /* 0x0000dc0201007387 */ /* 0x0001e80000100800 */
[----:B------:R-:W-:Y:S04]  /*59e0*/  STL [R1+0xbe8], R5 ;  /* 0x000be80501007387 */ /* 0x000fe80000100800 */
[----:B------:R-:W-:Y:S04]  /*59f0*/  STL [R1+0xbec], R6 ;  /* 0x000bec0601007387 */ /* 0x000fe80000100800 */
[----:B------:R-:W-:Y:S04]  /*5a00*/  STL [R1+0xbf0], R8 ;  /* 0x000bf00801007387 */ /* 0x000fe80000100800 */
[----:B------:R-:W-:Y:S04]  /*5a10*/  STL [R1+0xbf4], R9 ;  /* 0x000bf40901007387 */ /* 0x000fe80000100800 */
[----:B------:R-:W-:Y:S04]  /*5a20*/  STL [R1+0xbf8], R19 ;  /* 0x000bf81301007387 */ /* 0x000fe80000100800 */
[----:B------:R-:W-:Y:S01]  /*5a30*/  STL [R1+0xbfc], R20 ;  /* 0x000bfc1401007387 */ /* 0x000fe20000100800 */
[----:B------:R-:W-:-:S03]  /*5a40*/  IMAD R24, R24, UR9, RZ ;  /* 0x0000000918187c24 */ /* 0x000fc6000f8e02ff */
[----:B------:R-:W-:Y:S01]  /*5a50*/  STL [R1+0xc00], R23 ;  /* 0x000c001701007387 */ /* 0x000fe20000100800 */
[----:B------:R-:W-:-:S03]  /*5a60*/  IMAD R25, R25, UR9, RZ ;  /* 0x0000000919197c24 */ /* 0x000fc6000f8e02ff */
[----:B------:R-:W-:Y:S01]  /*5a70*/  STL [R1+0xc04], R24 ;  /* 0x000c041801007387 */ /* 0x000fe20000100800 */
[----:B------:R-:W-:-:S03]  /*5a80*/  IMAD R27, R27, UR9, RZ ;  /* 0x000000091b1b7c24 */ /* 0x000fc6000f8e02ff */
[----:B------:R-:W-:Y:S01]  /*5a90*/  STL [R1+0xc08], R25 ;  /* 0x000c081901007387 */ /* 0x000fe20000100800 */
[----:B------:R-:W-:-:S03]  /*5aa0*/  IMAD R28, R7, UR9, RZ ;  /* 0x00000009071c7c24 */ /* 0x000fc6000f8e02ff */
[----:B------:R-:W-:Y:S01]  /*5ab0*/  STL [R1+0xc0c], R27 ;  /* 0x000c0c1b01007387 */ /* 0x000fe20000100800 */
[----:B-1----:R-:W-:-:S03]  /*5ac0*/  IMAD R4, R16, UR9, RZ ;  /* 0x0000000910047c24 */ /* 0x002fc6000f8e02ff */
[----:B------:R-:W-:Y:S01]  /*5ad0*/  STL [R1+0xc10], R28 ;  /* 0x000c101c01007387 */ /* 0x000fe20000100800 */
[----:B0-----:R-:W-:-:S03]  /*5ae0*/  IMAD R2, R11, UR9, RZ ;  /* 0x000000090b027c24 */ /* 0x001fc6000f8e02ff */
[----:B------:R0:W-:Y:S01]  /*5af0*/  STL [R1+0x24], R4 ;  /* 0x0000240401007387 */ /* 0x0001e20000100800 */
[----:B------:R-:W-:-:S03]  /*5b00*/  IMAD R0, R12, UR9, RZ ;  /* 0x000000090c007c24 */ /* 0x000fc6000f8e02ff */
[----:B------:R1:W-:Y:S01]  /*5b10*/  STL [R1+0x28], R2 ;  /* 0x0000280201007387 */ /* 0x0003e20000100800 */
[----:B0-----:R-:W-:-:S03]  /*5b20*/  IMAD R4, R10, UR9, RZ ;  /* 0x000000090a047c24 */ /* 0x001fc6000f8e02ff */
[----:B------:R0:W-:Y:S04]  /*5b30*/  STL [R1+0x2c], R0 ;  /* 0x00002c0001007387 */ /* 0x0001e80000100800 */
[----:B------:R-:W-:Y:S04]  /*5b40*/  STL [R1+0x30], R4 ;  /* 0x0000300401007387 */ /* 0x000fe80000100800 */
[----:B------:R-:W2:Y:S01]  /*5b50*/  LDL.LU R28, [R1+0xbc] ;  /* 0x0000bc00011c7983 */ /* 0x000ea20000300800 */
[----:B-1----:R-:W-:Y:S02]  /*5b60*/  IMAD R2, R29, UR9, RZ ;  /* 0x000000091d027c24 */ /* 0x002fe4000f8e02ff */
[----:B0-----:R-:W-:-:S03]  /*5b70*/  IMAD R0, R3, UR9, RZ ;  /* 0x0000000903007c24 */ /* 0x001fc6000f8e02ff */
[----:B------:R-:W-:Y:S04]  /*5b80*/  STL [R1+0x5c], R2 ;  /* 0x00005c0201007387 */ /* 0x000fe80000100800 */
[----:B--2---:R0:W-:Y:S04]  /*5b90*/  STL [R1+0xc14], R28 ;  /* 0x000c141c01007387 */ /* 0x0041e80000100800 */
[----:B------:R-:W-:Y:S04]  /*5ba0*/  STL [R1+0x60], R0 ;  /* 0x0000600001007387 */ /* 0x000fe80000100800 */
[----:B0-----:R-:W2:Y:S04]  /*5bb0*/  LDL.LU R28, [R1+0xc0] ;  /* 0x0000c000011c7983 */ /* 0x001ea80000300800 */
[----:B--2---:R0:W-:Y:S04]  /*5bc0*/  STL [R1+0xc18], R28 ;  /* 0x000c181c01007387 */ /* 0x0041e80000100800 */
[----:B0-----:R-:W2:Y:S04]  /*5bd0*/  LDL.LU R28, [R1+0xc4] ;  /* 0x0000c400011c7983 */ /* 0x001ea80000300800 */
[----:B------:R-:W3:Y:S04]  /*5be0*/  LDL.LU R27, [R1+0xb8] ;  /* 0x0000b800011b7983 */ /* 0x000ee80000300800 */
[----:B------:R-:W4:Y:S04]  /*5bf0*/  LDL.LU R25, [R1+0xb4] ;  /* 0x0000b40001197983 */ /* 0x000f280000300800 */
        /* <DEDUP_REMOVED lines=25> */
[----:B------:R-:W5:Y:S01]  /*5d90*/  LDL.LU R0, [R1+0x4] ;  /* 0x0000040001007983 */ /* 0x000f620000300800 */
[----:B--2---:R-:W-:-:S05]  /*5da0*/  IMAD R28, R28, UR9, RZ ;  /* 0x000000091c1c7c24 */ /* 0x004fca000f8e02ff */
[----:B------:R0:W-:Y:S04]  /*5db0*/  STL [R1+0x64], R28 ;  /* 0x0000641c01007387 */ /* 0x0001e80000100800 */
[----:B0-----:R-:W2:Y:S02]  /*5dc0*/  LDL.LU R28, [R1+0xc18] ;  /* 0x000c1800011c7983 */ /* 0x001ea40000300800 */
[----:B--2---:R-:W-:-:S05]  /*5dd0*/  IMAD R28, R28, UR9, RZ ;  /* 0x000000091c1c7c24 */ /* 0x004fca000f8e02ff */
[----:B------:R0:W-:Y:S04]  /*5de0*/  STL [R1+0x6c], R28 ;  /* 0x00006c1c01007387 */ /* 0x0001e80000100800 */
[----:B0-----:R-:W2:Y:S01]  /*5df0*/  LDL.LU R28, [R1+0xc14] ;  /* 0x000c1400011c7983 */ /* 0x001ea20000300800 */
[----:B---3--:R-:W-:Y:S02]  /*5e00*/  IMAD R27, R27, UR9, RZ ;  /* 0x000000091b1b7c24 */ /* 0x008fe4000f8e02ff */
[----:B----4-:R-:W-:Y:S02]  /*5e10*/  IMAD R25, R25, UR9, RZ ;  /* 0x0000000919197c24 */ /* 0x010fe4000f8e02ff */
[----:B-----5:R-:W-:Y:S02]  /*5e20*/  IMAD R24, R24, UR9, RZ ;  /* 0x0000000918187c24 */ /* 0x020fe4000f8e02ff */
[----:B------:R-:W-:-:S02]  /*5e30*/  IMAD R23, R23, UR9, RZ ;  /* 0x0000000917177c24 */ /* 0x000fc4000f8e02ff */
[----:B------:R-:W-:Y:S02]  /*5e40*/  IMAD R20, R20, UR9, RZ ;  /* 0x0000000914147c24 */ /* 0x000fe4000f8e02ff */
[----:B------:R-:W-:Y:S02]  /*5e50*/  IMAD R19, R19, UR9, RZ ;  /* 0x0000000913137c24 */ /* 0x000fe4000f8e02ff */
[----:B------:R-:W-:Y:S02]  /*5e60*/  IMAD R9, R9, UR9, RZ ;  /* 0x0000000909097c24 */ /* 0x000fe4000f8e02ff */
[----:B------:R-:W-:Y:S02]  /*5e70*/  IMAD R8, R8, UR9, RZ ;  /* 0x0000000908087c24 */ /* 0x000fe4000f8e02ff */
[----:B------:R-:W-:Y:S02]  /*5e80*/  IMAD R6, R6, UR9, RZ ;  /* 0x0000000906067c24 */ /* 0x000fe4000f8e02ff */
        /* <DEDUP_REMOVED lines=18> */
[----:B--2---:R-:W-:-:S05]  /*5fb0*/  IMAD R28, R28, UR9, RZ ;  /* 0x000000091c1c7c24 */ /* 0x004fca000f8e02ff */
[----:B------:R0:W-:Y:S04]  /*5fc0*/  STL [R1+0x70], R28 ;  /* 0x0000701c01007387 */ /* 0x0001e80000100800 */
[----:B0-----:R-:W2:Y:S04]  /*5fd0*/  LDL.LU R28, [R1+0xc10] ;  /* 0x000c1000011c7983 */ /* 0x001ea80000300800 */
[----:B------:R0:W-:Y:S04]  /*5fe0*/  STL [R1+0x78], R27 ;  /* 0x0000781b01007387 */ /* 0x0001e80000100800 */
[----:B0-----:R-:W3:Y:S04]  /*5ff0*/  LDL.LU R27, [R1+0xc0c] ;  /* 0x000c0c00011b7983 */ /* 0x001ee80000300800 */
[----:B------:R0:W-:Y:S04]  /*6000*/  STL [R1+0x7c], R25 ;  /* 0x00007c1901007387 */ /* 0x0001e80000100800 */
[----:B0-----:R-:W4:Y:S04]  /*6010*/  LDL.LU R25, [R1+0xc08] ;  /* 0x000c080001197983 */ /* 0x001f280000300800 */
[----:B------:R0:W-:Y:S04]  /*6020*/  STL [R1+0x80], R24 ;  /* 0x0000801801007387 */ /* 0x0001e80000100800 */
[----:B0-----:R-:W5:Y:S04]  /*6030*/  LDL.LU R24, [R1+0xc04] ;  /* 0x000c040001187983 */ /* 0x001f680000300800 */
        /* <DEDUP_REMOVED lines=47> */
[----:B0-----:R-:W5:Y:S01]  /*6330*/  LDL.LU R3, [R1+0xba4] ;  /* 0x000ba40001037983 */ /* 0x001f620000300800 */
[----:B------:R-:W-:-:S05]  /*6340*/  IMAD R0, R0, UR9, RZ ;  /* 0x0000000900007c24 */ /* 0x000fca000f8e02ff */
[----:B------:R5:W-:Y:S02]  /*6350*/  STL [R1+0x4], R0 ;  /* 0x0000040001007387 */ /* 0x000be40000100800 */
[----:B-----5:R-:W-:Y:S02]  /*6360*/  IMAD R0, R3, UR9, RZ ;  /* 0x0000000903007c24 */ /* 0x020fe4000f8e02ff */
[----:B------:R-:W5:Y:S01]  /*6370*/  LDL.LU R3, [R1+0xba0] ;  /* 0x000ba00001037983 */ /* 0x000f620000300800 */
[----:B----4-:R-:W-:Y:S02]  /*6380*/  IMAD R29, R29, UR9, RZ ;  /* 0x000000091d1d7c24 */ /* 0x010fe4000f8e02ff */
[----:B---3--:R-:W-:Y:S02]  /*6390*/  IMAD R10, R10, UR9, RZ ;  /* 0x000000090a0a7c24 */ /* 0x008fe4000f8e02ff */
[----:B--2---:R-:W-:Y:S01]  /*63a0*/  IMAD R12, R12, UR9, RZ ;  /* 0x000000090c0c7c24 */ /* 0x004fe2000f8e02ff */
[----:B------:R-:W-:Y:S01]  /*63b0*/  STL [R1+0xb70], R0 ;  /* 0x000b700001007387 */ /* 0x000fe20000100800 */
[----:B------:R-:W-:-:S02]  /*63c0*/  IMAD R11, R11, UR9, RZ ;  /* 0x000000090b0b7c24 */ /* 0x000fc4000f8e02ff */
[----:B------:R-:W-:Y:S01]  /*63d0*/  IMAD R16, R16, UR9, RZ ;  /* 0x0000000910107c24 */ /* 0x000fe2000f8e02ff */
[----:B------:R-:W-:Y:S01]  /*63e0*/  STL [R1+0xb74], R29 ;  /* 0x000b741d01007387 */ /* 0x000fe20000100800 */
[----:B------:R-:W-:Y:S02]  /*63f0*/  IMAD R7, R7, UR9, RZ ;  /* 0x0000000907077c24 */ /* 0x000fe4000f8e02ff */
[----:B------:R-:W-:Y:S01]  /*6400*/  IMAD R13, R13, UR9, RZ ;  /* 0x000000090d0d7c24 */ /* 0x000fe2000f8e02ff */
[----:B------:R-:W-:Y:S01]  /*6410*/  STL [R1+0xb78], R10 ;  /* 0x000b780a01007387 */ /* 0x000fe20000100800 */
[----:B------:R-:W-:-:S03]  /*6420*/  IMAD R17, R17, UR9, RZ ;  /* 0x0000000911117c24 */ /* 0x000fc6000f8e02ff */
[----:B------:R-:W-:Y:S04]  /*6430*/  STL [R1+0xb7c], R12 ;  /* 0x000b7c0c01007387 */ /* 0x000fe80000100800 */
[----:B------:R-:W-:Y:S04]  /*6440*/  STL [R1+0xb80], R11 ;  /* 0x000b800b01007387 */ /* 0x000fe80000100800 */
[----:B------:R-:W-:Y:S04]  /*6450*/  STL [R1+0xb84], R16 ;  /* 0x000b841001007387 */ /* 0x000fe80000100800 */
[----:B------:R-:W-:Y:S04]  /*6460*/  STL [R1+0xb88], R7 ;  /* 0x000b880701007387 */ /* 0x000fe80000100800 */
[----:B------:R0:W-:Y:S04]  /*6470*/  STL [R1+0xb8c], R13 ;  /* 0x000b8c0d01007387 */ /* 0x0001e80000100800 */
[----:B0-----:R-:W2:Y:S04]  /*6480*/  LDL.LU R13, [R1+0x28] ;  /* 0x00002800010d7983 */ /* 0x001ea80000300800 */
[----:B------:R0:W-:Y:S04]  /*6490*/  STL [R1+0xb90], R17 ;  /* 0x000b901101007387 */ /* 0x0001e80000100800 */
[----:B0-----:R-:W3:Y:S01]  /*64a0*/  LDL.LU R17, [R1+0x24] ;  /* 0x0000240001117983 */ /* 0x001ee20000300800 */
[----:B------:R-:W-:-:S02]  /*64b0*/  IMAD R15, R15, UR9, RZ ;  /* 0x000000090f0f7c24 */ /* 0x000fc4000f8e02ff */
[----:B------:R-:W-:Y:S02]  /*64c0*/  IMAD R22, R22, UR9, RZ ;  /* 0x0000000916167c24 */ /* 0x000fe4000f8e02ff */
[----:B------:R-:W-:Y:S01]  /*64d0*/  IMAD R21, R21, UR9, RZ ;  /* 0x0000000915157c24 */ /* 0x000fe2000f8e02ff */
[----:B------:R-:W-:Y:S04]  /*64e0*/  STL [R1+0xb94], R15 ;  /* 0x000b940f01007387 */ /* 0x000fe80000100800 */
[----:B------:R-:W-:Y:S04]  /*64f0*/  STL [R1+0xb98], R22 ;  /* 0x000b981601007387 */ /* 0x000fe80000100800 */
[----:B------:R-:W-:Y:S04]  /*6500*/  STL [R1+0xb9c], R21 ;  /* 0x000b9c1501007387 */ /* 0x000fe80000100800 */
[----:B------:R-:W4:Y:S01]  /*6510*/  LDL.LU R7, [R1+0x2c] ;  /* 0x00002c0001077983 */ /* 0x000f220000300800 */
[----:B-----5:R-:W-:-:S05]  /*6520*/  IADD3 R0, P5, R5, R3, RZ ;  /* 0x0000000305007210 */ /* 0x020fca0007fbe0ff */
[----:B------:R0:W-:Y:S04]  /*6530*/  STL [R1+0xa84], R0 ;  /* 0x000a840001007387 */ /* 0x0001e80000100800 */
[----:B------:R-:W5:Y:S01]  /*6540*/  LDL.LU R16, [R1+0x30] ;  /* 0x0000300001107983 */ /* 0x000f620000300800 */
[-C--:B------:R-:W-:Y:S02]  /*6550*/  IADD3 R10, P6, R6, R3.reuse, RZ ;  /* 0x00000003060a7210 */ /* 0x080fe40007fde0ff */
[----:B0-----:R-:W-:-:S03]  /*6560*/  IADD3 R0, P0, R8, R3, RZ ;  /* 0x0000000308007210 */ /* 0x001fc60007f1e0ff */
[----:B------:R0:W-:Y:S04]  /*6570*/  STL [R1+0xa88], R10 ;  /* 0x000a880a01007387 */ /* 0x0001e80000100800 */
[----:B------:R1:W-:Y:S04]  /*6580*/  STL [R1+0xa8c], R0 ;  /* 0x000a8c0001007387 */ /* 0x0003e80000100800 */
[----:B------:R-:W5:Y:S01]  /*6590*/  LDL.LU R11, [R1+0x5c] ;  /* 0x00005c00010b7983 */ /* 0x000f620000300800 */
[-C--:B0-----:R-:W-:Y:S02]  /*65a0*/  IADD3 R10, P1, R9, R3.reuse, RZ ;  /* 0x00000003090a7210 */ /* 0x081fe40007f3e0ff */
[----:B-1----:R-:W-:-:S03]  /*65b0*/  IADD3 R0, P2, R19, R3, RZ ;  /* 0x0000000313007210 */ /* 0x002fc60007f5e0ff */
[----:B------:R0:W-:Y:S04]  /*65c0*/  STL [R1+0xa90], R10 ;  /* 0x000a900a01007387 */ /* 0x0001e80000100800 */
[----:B------:R-:W5:Y:S01]  /*65d0*/  LDL.LU R12, [R1+0x60] ;  /* 0x00006000010c7983 */ /* 0x000f620000300800 */
[----:B0-----:R-:W-:-:S03]  /*65e0*/  IADD3 R10, P3, R20, R3, RZ ;  /* 0x00000003140a7210 */ /* 0x001fc60007f7e0ff */
[----:B------:R-:W-:Y:S04]  /*65f0*/  STL [R1+0xa94], R0 ;  /* 0x000a940001007387 */ /* 0x000fe80000100800 */
[----:B------:R0:W-:Y:S01]  /*6600*/  STL [R1+0xa98], R10 ;  /* 0x000a980a01007387 */ /* 0x0001e20000100800 */
[----:B------:R-:W-:-:S03]  /*6610*/  LEA.HI.X.SX32 R5, R5, R4, 0x1, P5 ;  /* 0x0000000405057211 */ /* 0x000fc600028f0eff */
[----:B0-----:R-:W5:Y:S01]  /*6620*/  LDL.LU R10, [R1+0x64] ;  /* 0x00006400010a7983 */ /* 0x001f620000300800 */
[----:B------:R-:W-:-:S05]  /*6630*/  IADD3 R0, P4, R23, R3, RZ ;  /* 0x0000000317007210 */ /* 0x000fca0007f9e0ff */
[----:B------:R0:W-:Y:S04]  /*6640*/  STL [R1+0xa9c], R0 ;  /* 0x000a9c0001007387 */ /* 0x0001e80000100800 */
[----:B------:R1:W-:Y:S04]  /*6650*/  STL [R1+0xa7c], R5 ;  /* 0x000a7c0501007387 */ /* 0x0003e80000100800 */
[----:B------:R-:W5:Y:S01]  /*6660*/  LDL.LU R29, [R1+0x6c] ;  /* 0x00006c00011d7983 */ /* 0x000f620000300800 */
[----:B0-----:R-:W-:Y:S02]  /*6670*/  IADD3 R0, P5, R24, R3, RZ ;  /* 0x0000000318007210 */ /* 0x001fe40007fbe0ff */
[----:B------:R-:W-:-:S02]  /*6680*/  LEA.HI.X.SX32 R6, R6, R4, 0x1, P6 ;  /* 0x0000000406067211 */ /* 0x000fc400030f0eff */
[----:B-1----:R-:W-:Y:S01]  /*6690*/  IADD3 R5, P6, R25, R3, RZ ;  /* 0x0000000319057210 */ /* 0x002fe20007fde0ff */
[----:B------:R0:W-:Y:S01]  /*66a0*/  STL [R1+0xa80], R0 ;  /* 0x000a800001007387 */ /* 0x0001e20000100800 */
[----:B------:R-:W-:-:S03]  /*66b0*/  LEA.HI.X.SX32 R8, R8, R4, 0x1, P0 ;  /* 0x0000000408087211 */ /* 0x000fc600000f0eff */
[----:B0-----:R-:W5:Y:S04]  /*66c0*/  LDL.LU R0, [R1+0x70] ;  /* 0x0000700001007983 */ /* 0x001f680000300800 */
[----:B------:R0:W-:Y:S04]  /*66d0*/  STL [R1+0xa70], R6 ;  /* 0x000a700601007387 */ /* 0x0001e80000100800 */
[----:B------:R1:W-:Y:S01]  /*66e0*/  STL [R1+0xa74], R5 ;  /* 0x000a740501007387 */ /* 0x0003e20000100800 */
[----:B0-----:R-:W-:-:S03]  /*66f0*/  IADD3 R6, P0, R27, R3, RZ ;  /* 0x000000031b067210 */ /* 0x001fc60007f1e0ff */
[----:B------:R-:W-:Y:S01]  /*6700*/  STL [R1+0xa68], R8 ;  /* 0x000a680801007387 */ /* 0x000fe20000100800 */
[----:B-1----:R-:W-:-:S03]  /*6710*/  LEA.HI.X.SX32 R5, R9, R4, 0x1, P1 ;  /* 0x0000000409057211 */ /* 0x002fc600008f0eff */
[----:B------:R-:W5:Y:S04]  /*6720*/  LDL.LU R9, [R1+0x7c] ;  /* 0x00007c0001097983 */ /* 0x000f680000300800 */
[----:B------:R-:W-:Y:S04]  /*6730*/  STL [R1+0xa6c], R6 ;  /* 0x000a6c0601007387 */ /* 0x000fe80000100800 */
[----:B------:R0:W-:Y:S02]  /*6740*/  STL [R1+0xa60], R5 ;  /* 0x000a600501007387 */ /* 0x0001e40000100800 */
[----:B0-----:R-:W-:-:S02]  /*6750*/  LEA.HI.X.SX32 R5, R19, R4, 0x1, P2 ;  /* 0x0000000413057211 */ /* 0x001fc400010f0eff */
[----:B------:R-:W5:Y:S01]  /*6760*/  LDL.LU R19, [R1+0x78] ;  /* 0x0000780001137983 */ /* 0x000f620000300800 */
[----:B------:R-:W-:-:S05]  /*6770*/  IADD3 R6, P1, R28, R3, RZ ;  /* 0x000000031c067210 */ /* 0x000fca0007f3e0ff */
[----:B------:R0:W-:Y:S04]  /*6780*/  STL [R1+0xa64], R6 ;  /* 0x000a640601007387 */ /* 0x0001e80000100800 */
[----:B------:R-:W5:Y:S01]  /*6790*/  LDL.LU R8, [R1+0x80] ;  /* 0x0000800001087983 */ /* 0x000f620000300800 */
[----:B---3--:R-:W-:-:S03]  /*67a0*/  IADD3 R15, P2, R17, R3, RZ ;  /* 0x00000003110f7210 */ /* 0x008fc60007f5e0ff */
[----:B------:R1:W-:Y:S04]  /*67b0*/  STL [R1+0xa58], R5 ;  /* 0x000a580501007387 */ /* 0x0003e80000100800 */
[----:B0-----:R-:W3:Y:S01]  /*67c0*/  LDL.LU R6, [R1+0x88] ;  /* 0x0000880001067983 */ /* 0x001ee20000300800 */
[----:B-1----:R-:W-:-:S03]  /*67d0*/  LEA.HI.X.SX32 R5, R20, R4, 0x1, P3 ;  /* 0x0000000414057211 */ /* 0x002fc600018f0eff */
[----:B------:R-:W-:Y:S04]  /*67e0*/  STL [R1+0xa5c], R15 ;  /* 0x000a5c0f01007387 */ /* 0x000fe80000100800 */
[----:B------:R0:W-:Y:S04]  /*67f0*/  STL [R1+0xa50], R5 ;  /* 0x000a500501007387 */ /* 0x0001e80000100800 */
[----:B0-----:R-:W3:Y:S01]  /*6800*/  LDL.LU R5, [R1+0x90] ;  /* 0x0000900001057983 */ /* 0x001ee20000300800 */
[----:B--2---:R-:W-:Y:S02]  /*6810*/  IADD3 R15, P3, R13, R3, RZ ;  /* 0x000000030d0f7210 */ /* 0x004fe40007f7e0ff */
[----:B------:R-:W-:-:S03]  /*6820*/  LEA.HI.X.SX32 R21, R23, R4, 0x1, P4 ;  /* 0x0000000417157211 */ /* 0x000fc600020f0eff */
[----:B------:R-:W-:Y:S04]  /*6830*/  STL [R1+0xa54], R15 ;  /* 0x000a540f01007387 */ /* 0x000fe80000100800 */
[----:B------:R0:W-:Y:S01]  /*6840*/  STL [R1+0xa48], R21 ;  /* 0x000a481501007387 */ /* 0x0001e20000100800 */
[----:B----4-:R-:W-:-:S03]  /*6850*/  IADD3 R20, P4, R7, R3, RZ ;  /* 0x0000000307147210 */ /* 0x010fc60007f9e0ff */
[----:B0-----:R-:W2:Y:S01]  /*6860*/  LDL.LU R21, [R1+0x94] ;  /* 0x0000940001157983 */ /* 0x001ea20000300800 */
[----:B------:R-:W-:-:S03]  /*6870*/  LEA.HI.X.SX32 R15, R24, R4, 0x1, P5 ;  /* 0x00000004180f7211 */ /* 0x000fc600028f0eff */
[----:B------:R-:W-:Y:S04]  /*6880*/  STL [R1+0xa4c], R20 ;  /* 0x000a4c1401007387 */ /* 0x000fe80000100800 */
[----:B------:R0:W-:Y:S02]  /*6890*/  STL [R1+0xa40], R15 ;  /* 0x000a400f01007387 */ /* 0x0001e40000100800 */
[-C--:B0-----:R-:W-:Y:S02]  /*68a0*/  LEA.HI.X.SX32 R15, R25, R4.reuse, 0x1, P6 ;  /* 0x00000004190f7211 */ /* 0x081fe400030f0eff */
[----:B------:R-:W-:Y:S02]  /*68b0*/  LEA.HI.X.SX32 R13, R13, R4, 0x1, P3 ;  /* 0x000000040d0d7211 */ /* 0x000fe400018f0eff */
[----:B-----5:R-:W-:-:S05]  /*68c0*/  IADD3 R22, P5, R16, R3, RZ ;  /* 0x0000000310167210 */ /* 0x020fca0007fbe0ff */
[----:B------:R0:W-:Y:S04]  /*68d0*/  STL [R1+0xa44], R22 ;  /* 0x000a441601007387 */ /* 0x0001e80000100800 */
[----:B0-----:R-:W4:Y:S01]  /*68e0*/  LDL.LU R22, [R1+0x8c] ;  /* 0x00008c0001167983 */ /* 0x001f220000300800 */
[----:B------:R-:W-:-:S03]  /*68f0*/  IADD3 R20, P6, R11, R3, RZ ;  /* 0x000000030b147210 */ /* 0x000fc60007fde0ff */
[----:B------:R0:W-:Y:S04]  /*6900*/  STL [R1+0xa38], R15 ;  /* 0x000a380f01007387 */ /* 0x0001e80000100800 */
[----:B------:R-:W-:Y:S01]  /*6910*/  STL [R1+0xa3c], R20 ;  /* 0x000a3c1401007387 */ /* 0x000fe20000100800 */
[----:B0-----:R-:W-:-:S05]  /*6920*/  LEA.HI.X.SX32 R15, R27, R4, 0x1, P0 ;  /* 0x000000041b0f7211 */ /* 0x001fca00000f0eff */
[----:B------:R0:W-:Y:S01]  /*6930*/  STL [R1+0x8bc], R15 ;  /* 0x0008bc0f01007387 */ /* 0x0001e20000100800 */
[----:B------:R-:W-:-:S03]  /*6940*/  IADD3 R23, P0, R12, R3, RZ ;  /* 0x000000030c177210 */ /* 0x000fc60007f1e0ff */
[----:B0-----:R-:W5:Y:S01]  /*6950*/  LDL.LU R15, [R1+0x84] ;  /* 0x00008400010f7983 */ /* 0x001f620000300800 */
[-C--:B------:R-:W-:Y:S02]  /*6960*/  LEA.HI.X.SX32 R20, R28, R4.reuse, 0x1, P1 ;  /* 0x000000041c147211 */ /* 0x080fe400008f0eff */
[----:B------:R-:W-:Y:S01]  /*6970*/  IADD3 R24, P1, R10, R3, RZ ;  /* 0x000000030a187210 */ /* 0x000fe20007f3e0ff */
[----:B------:R0:W-:Y:S04]  /*6980*/  STL [R1+0x8dc], R23 ;  /* 0x0008dc1701007387 */ /* 0x0001e80000100800 */
[----:B------:R1:W-:Y:S04]  /*6990*/  STL [R1+0x8c0], R20 ;  /* 0x0008c01401007387 */ /* 0x0003e80000100800 */
[----:B------:R-:W-:Y:S01]  /*69a0*/  STL [R1+0x8e4], R24 ;  /* 0x0008e41801007387 */ /* 0x000fe20000100800 */
[----:B0-----:R-:W-:-:S03]  /*69b0*/  LEA.HI.X.SX32 R23, R17, R4, 0x1, P2 ;  /* 0x0000000411177211 */ /* 0x001fc600010f0eff */
[----:B------:R-:W5:Y:S01]  /*69c0*/  LDL.LU R17, [R1+0x74] ;  /* 0x0000740001117983 */ /* 0x000f620000300800 */
[----:B-1----:R-:W-:-:S03]  /*69d0*/  IADD3 R20, P2, R29, R3, RZ ;  /* 0x000000031d147210 */ /* 0x002fc60007f5e0ff */
[----:B------:R-:W-:Y:S04]  /*69e0*/  STL [R1+0x8c4], R23 ;  /* 0x0008c41701007387 */ /* 0x000fe80000100800 */
[----:B------:R-:W-:Y:S04]  /*69f0*/  STL [R1+0x8ec], R20 ;  /* 0x0008ec1401007387 */ /* 0x000fe80000100800 */
[----:B------:R0:W-:Y:S04]  /*6a00*/  STL [R1+0x8c8], R13 ;  /* 0x0008c80d01007387 */ /* 0x0001e80000100800 */
[----:B0-----:R-:W5:Y:S01]  /*6a10*/  LDL.LU R13, [R1+0x68] ;  /* 0x00006800010d7983 */ /* 0x001f620000300800 */
[----:B------:R-:W-:-:S02]  /*6a20*/  IADD3 R23, P3, R0, R3, RZ ;  /* 0x0000000300177210 */ /* 0x000fc40007f7e0ff */
[-C--:B------:R-:W-:Y:S02]  /*6a30*/  LEA.HI.X.SX32 R20, R7, R4.reuse, 0x1, P4 ;  /* 0x0000000407147211 */ /* 0x080fe400020f0eff */
[-C--:B------:R-:W-:Y:S01]  /*6a40*/  LEA.HI.X.SX32 R16, R16, R4.reuse, 0x1, P5 ;  /* 0x0000000410107211 */ /* 0x080fe200028f0eff */
[----:B------:R-:W-:Y:S04]  /*6a50*/  STL [R1+0x8f4], R23 ;  /* 0x0008f41701007387 */ /* 0x000fe80000100800 */
[----:B------:R0:W-:Y:S01]  /*6a60*/  STL [R1+0x8cc], R20 ;  /* 0x0008cc1401007387 */ /* 0x0001e20000100800 */
[----:B------:R-:W-:Y:S02]  /*6a70*/  LEA.HI.X.SX32 R12, R12, R4, 0x1, P0 ;  /* 0x000000040c0c7211 */ /* 0x000fe400000f0eff */
[----:B0-----:R-:W-:-:S02]  /*6a80*/  IADD3 R20, P5, R9, R3, RZ ;  /* 0x0000000309147210 */ /* 0x001fc40007fbe0ff */
[----:B------:R-:W-:-:S05]  /*6a90*/  IADD3 R7, P4, R19, R3, RZ ;  /* 0x0000000313077210 */ /* 0x000fca0007f9e0ff */
[----:B------:R0:W-:Y:S04]  /*6aa0*/  STL [R1+0x8fc], R7 ;  /* 0x0008fc0701007387 */ /* 0x0001e80000100800 */
[----:B0-----:R-:W5:Y:S04]  /*6ab0*/  LDL.LU R7, [R1+0x58] ;  /* 0x0000580001077983 */ /* 0x001f680000300800 */
[----:B------:R0:W-:Y:S04]  /*6ac0*/  STL [R1+0x8d0], R16 ;  /* 0x0008d01001007387 */ /* 0x0001e80000100800 */
[----:B------:R-:W-:Y:S01]  /*6ad0*/  STL [R1+0x904], R20 ;  /* 0x0009041401007387 */ /* 0x000fe20000100800 */
[----:B0-----:R-:W-:-:S02]  /*6ae0*/  LEA.HI.X.SX32 R16, R11, R4, 0x1, P6 ;  /* 0x000000040b107211 */ /* 0x001fc400030f0eff */
[----:B------:R-:W-:-:S03]  /*6af0*/  IADD3 R11, P6, R8, R3, RZ ;  /* 0x00000003080b7210 */ /* 0x000fc60007fde0ff */
[----:B------:R0:W-:Y:S01]  /*6b00*/  STL [R1+0x8d4], R16 ;  /* 0x0008d41001007387 */ /* 0x0001e20000100800 */
[----:B------:R-:W-:-:S03]  /*6b10*/  LEA.HI.X.SX32 R10, R10, R4, 0x1, P1 ;  /* 0x000000040a0a7211 */ /* 0x000fc600008f0eff */
[----:B0-----:R-:W5:Y:S04]  /*6b20*/  LDL.LU R16, [R1+0x54] ;  /* 0x0000540001107983 */ /* 0x001f680000300800 */
[----:B------:R3:W-:Y:S04]  /*6b30*/  STL [R1+0x90c], R11 ;  /* 0x00090c0b01007387 */ /* 0x0007e80000100800 */
[----:B------:R0:W-:Y:S01]  /*6b40*/  STL [R1+0x8d8], R12 ;  /* 0x0008d80c01007387 */ /* 0x0001e20000100800 */
[----:B---3--:R-:W-:-:S05]  /*6b50*/  IADD3 R11, P0, R6, R3, RZ ;  /* 0x00000003060b7210 */ /* 0x008fca0007f1e0ff */
[----:B------:R1:W-:Y:S01]  /*6b60*/  STL [R1+0x914], R11 ;  /* 0x0009140b01007387 */ /* 0x0003e20000100800 */
[----:B0-----:R-:W-:-:S03]  /*6b70*/  IADD3 R12, P1, R5, R3, RZ ;  /* 0x00000003050c7210 */ /* 0x001fc60007f3e0ff */
[----:B-1----:R-:W3:Y:S04]  /*6b80*/  LDL.LU R11, [R1+0x50] ;  /* 0x00005000010b7983 */ /* 0x002ee80000300800 */
[----:B------:R0:W-:Y:S04]  /*6b90*/  STL [R1+0x8e0], R10 ;  /* 0x0008e00a01007387 */ /* 0x0001e80000100800 */
[----:B------:R1:W-:Y:S01]  /*6ba0*/  STL [R1+0x91c], R12 ;  /* 0x00091c0c01007387 */ /* 0x0003e20000100800 */
[----:B0-----:R-:W-:-:S03]  /*6bb0*/  LEA.HI.X.SX32 R10, R29, R4, 0x1, P2 ;  /* 0x000000041d0a7211 */ /* 0x001fc600010f0eff */
[----:B-1----:R-:W3:Y:S01]  /*6bc0*/  LDL.LU R12, [R1+0x4c] ;  /* 0x00004c00010c7983 */ /* 0x002ee20000300800 */
[----:B--2---:R-:W-:-:S03]  /*6bd0*/  IADD3 R20, P2, R21, R3, RZ ;  /* 0x0000000315147210 */ /* 0x004fc60007f5e0ff */
[----:B------:R0:W-:Y:S04]  /*6be0*/  STL [R1+0x8e8], R10 ;  /* 0x0008e80a01007387 */ /* 0x0001e80000100800 */
[----:B0-----:R-:W2:Y:S01]  /*6bf0*/  LDL.LU R10, [R1+0x48] ;  /* 0x00004800010a7983 */ /* 0x001ea20000300800 */
[----:B------:R-:W-:-:S03]  /*6c00*/  LEA.HI.X.SX32 R0, R0, R4, 0x1, P3 ;  /* 0x0000000400007211 */ /* 0x000fc600018f0eff */
[----:B------:R-:W-:Y:S04]  /*6c10*/  STL [R1+0x924], R20 ;  /* 0x0009241401007387 */ /* 0x000fe80000100800 */
[----:B------:R-:W2:Y:S04]  /*6c20*/  LDL.LU R29, [R1+0x44] ;  /* 0x00004400011d7983 */ /* 0x000ea80000300800 */
[----:B------:R0:W-:Y:S04]  /*6c30*/  STL [R1+0x8f0], R0 ;  /* 0x0008f00001007387 */ /* 0x0001e80000100800 */
[----:B0-----:R-:W2:Y:S01]  /*6c40*/  LDL.LU R0, [R1+0x40] ;  /* 0x0000400001007983 */ /* 0x001ea20000300800 */
[----:B------:R-:W-:-:S02]  /*6c50*/  LEA.HI.X.SX32 R19, R19, R4, 0x1, P4 ;  /* 0x0000000413137211 */ /* 0x000fc400020f0eff */
[----:B------:R-:W-:Y:S02]  /*6c60*/  LEA.HI.X.SX32 R8, R8, R4, 0x1, P6 ;  /* 0x0000000408087211 */ /* 0x000fe400030f0eff */
[----:B----4-:R-:W-:-:S05]  /*6c70*/  IADD3 R20, P3, R22, R3, RZ ;  /* 0x0000000316147210 */ /* 0x010fca0007f7e0ff */
[----:B------:R5:W-:Y:S04]  /*6c80*/  STL [R1+0x92c], R20 ;  /* 0x00092c1401007387 */ /* 0x000be80000100800 */
[----:B------:R-:W4:Y:S04]  /*6c90*/  LDL.LU R28, [R1+0x3c] ;  /* 0x00003c00011c7983 */ /* 0x000f280000300800 */
[----:B------:R0:W-:Y:S04]  /*6ca0*/  STL [R1+0x8f8], R19 ;  /* 0x0008f81301007387 */ /* 0x0001e80000100800 */
[----:B------:R-:W4:Y:S01]  /*6cb0*/  LDL.LU R27, [R1+0x38] ;  /* 0x00003800011b7983 */ /* 0x000f220000300800 */
[----:B-----5:R-:W-:-:S02]  /*6cc0*/  IADD3 R20, P4, R15, R3, RZ ;  /* 0x000000030f147210 */ /* 0x020fc40007f9e0ff */
[----:B0-----:R-:W-:-:S03]  /*6cd0*/  LEA.HI.X.SX32 R19, R9, R4, 0x1, P5 ;  /* 0x0000000409137211 */ /* 0x001fc600028f0eff */
[----:B------:R-:W-:Y:S04]  /*6ce0*/  STL [R1+0x934], R20 ;  /* 0x0009341401007387 */ /* 0x000fe80000100800 */
[----:B------:R-:W5:Y:S04]  /*6cf0*/  LDL.LU R25, [R1+0x34] ;  /* 0x0000340001197983 */ /* 0x000f680000300800 */
[----:B------:R-:W-:Y:S04]  /*6d00*/  STL [R1+0x900], R19 ;  /* 0x0009001301007387 */ /* 0x000fe80000100800 */
[----:B------:R-:W5:Y:S01]  /*6d10*/  LDL.LU R24, [R1+0x20] ;  /* 0x0000200001187983 */ /* 0x000f620000300800 */
[----:B------:R-:W-:-:S05]  /*6d20*/  IADD3 R9, P5, R17, R3, RZ ;  /* 0x0000000311097210 */ /* 0x000fca0007fbe0ff */
[----:B------:R0:W-:Y:S04]  /*6d30*/  STL [R1+0x93c], R9 ;  /* 0x00093c0901007387 */ /* 0x0001e80000100800 */
[----:B------:R-:W5:Y:S04]  /*6d40*/  LDL.LU R23, [R1+0x1c] ;  /* 0x00001c0001177983 */ /* 0x000f680000300800 */
[----:B------:R1:W-:Y:S01]  /*6d50*/  STL [R1+0x908], R8 ;  /* 0x0009080801007387 */ /* 0x0003e20000100800 */
[----:B0-----:R-:W-:-:S03]  /*6d60*/  IADD3 R9, P6, R13, R3, RZ ;  /* 0x000000030d097210 */ /* 0x001fc60007fde0ff */
[----:B-1----:R-:W5:Y:S04]  /*6d70*/  LDL.LU R8, [R1+0x18] ;  /* 0x0000180001087983 */ /* 0x002f680000300800 */
[----:B------:R-:W-:Y:S04]  /*6d80*/  STL [R1+0x944], R9 ;  /* 0x0009440901007387 */ /* 0x000fe80000100800 */
[----:B------:R-:W5:Y:S01]  /*6d90*/  LDL.LU R20, [R1+0x14] ;  /* 0x0000140001147983 */ /* 0x000f620000300800 */
[----:B------:R-:W-:-:S05]  /*6da0*/  LEA.HI.X.SX32 R6, R6, R4, 0x1, P0 ;  /* 0x0000000406067211 */ /* 0x000fca00000f0eff */
[----:B------:R0:W-:Y:S01]  /*6db0*/  STL [R1+0x910], R6 ;  /* 0x0009100601007387 */ /* 0x0001e20000100800 */
[----:B------:R-:W-:-:S03]  /*6dc0*/  LEA.HI.X.SX32 R21, R21, R4, 0x1, P2 ;  /* 0x0000000415157211 */ /* 0x000fc600010f0eff */
[----:B------:R-:W5:Y:S01]  /*6dd0*/  LDL.LU R19, [R1+0x10] ;  /* 0x0000100001137983 */ /* 0x000f620000300800 */
[-C--:B0-----:R-:W-:Y:S02]  /*6de0*/  LEA.HI.X.SX32 R6, R5, R4.reuse, 0x1, P1 ;  /* 0x0000000405067211 */ /* 0x081fe400008f0eff */
[----:B------:R-:W-:Y:S02]  /*6df0*/  LEA.HI.X.SX32 R22, R22, R4, 0x1, P3 ;  /* 0x0000000416167211 */ /* 0x000fe400018f0eff */
[----:B------:R-:W-:-:S05]  /*6e00*/  IADD3 R9, P0, R7, R3, RZ ;  /* 0x0000000307097210 */ /* 0x000fca0007f1e0ff */
[----:B------:R0:W-:Y:S04]  /*6e10*/  STL [R1+0x94c], R9 ;  /* 0x00094c0901007387 */ /* 0x0001e80000100800 */
[----:B0-----:R-:W5:Y:S04]  /*6e20*/  LDL.LU R9, [R1+0xc] ;  /* 0x00000c0001097983 */ /* 0x001f680000300800 */
[----:B------:R0:W-:Y:S01]  /*6e30*/  STL [R1+0x918], R6 ;  /* 0x0009180601007387 */ /* 0x0001e20000100800 */
[----:B------:R-:W-:-:S03]  /*6e40*/  IADD3 R5, P1, R16, R3, RZ ;  /* 0x0000000310057210 */ /* 0x000fc60007f3e0ff */
[----:B0-----:R-:W5:Y:S04]  /*6e50*/  LDL.LU R6, [R1+0x8] ;  /* 0x0000080001067983 */ /* 0x001f680000300800 */
[----:B------:R0:W-:Y:S04]  /*6e60*/  STL [R1+0x954], R5 ;  /* 0x0009540501007387 */ /* 0x0001e80000100800 */
[----:B0-----:R-:W5:Y:S04]  /*6e70*/  LDL.LU R5, [R1+0x4] ;  /* 0x0000040001057983 */ /* 0x001f680000300800 */
[----:B------:R3:W-:Y:S02]  /*6e80*/  STL [R1+0x920], R21 ;  /* 0x0009201501007387 */ /* 0x0007e40000100800 */
[----:B---3--:R-:W-:-:S05]  /*6e90*/  IADD3 R21, P2, R11, R3, RZ ;  /* 0x000000030b157210 */ /* 0x008fca0007f5e0ff */
[----:B------:R0:W-:Y:S01]  /*6ea0*/  STL [R1+0x95c], R21 ;  /* 0x00095c1501007387 */ /* 0x0001e20000100800 */
[----:B------:R-:W-:-:S03]  /*6eb0*/  LEA.HI.X.SX32 R15, R15, R4, 0x1, P4 ;  /* 0x000000040f0f7211 */ /* 0x000fc600020f0eff */
[----:B0-----:R-:W3:Y:S04]  /*6ec0*/  LDL.LU R21, [R1+0xb9c] ;  /* 0x000b9c0001157983 */ /* 0x001ee80000300800 */
[----:B------:R0:W-:Y:S02]  /*6ed0*/  STL [R1+0x928], R22 ;  /* 0x0009281601007387 */ /* 0x0001e40000100800 */
[----:B0-----:R-:W-:-:S05]  /*6ee0*/  IADD3 R22, P3, R12, R3, RZ ;  /* 0x000000030c167210 */ /* 0x001fca0007f7e0ff */
[----:B------:R0:W-:Y:S01]  /*6ef0*/  STL [R1+0x964], R22 ;  /* 0x0009641601007387 */ /* 0x0001e20000100800 */
[----:B------:R-:W-:-:S03]  /*6f00*/  LEA.HI.X.SX32 R17, R17, R4, 0x1, P5 ;  /* 0x0000000411117211 */ /* 0x000fc600028f0eff */
[----:B0-----:R-:W3:Y:S04]  /*6f10*/  LDL.LU R22, [R1+0xb98] ;  /* 0x000b980001167983 */ /* 0x001ee80000300800 */
[----:B------:R2:W-:Y:S02]  /*6f20*/  STL [R1+0x930], R15 ;  /* 0x0009300f01007387 */ /* 0x0005e40000100800 */
[----:B--2---:R-:W-:-:S05]  /*6f30*/  IADD3 R15, P4, R10, R3, RZ ;  /* 0x000000030a0f7210 */ /* 0x004fca0007f9e0ff */
[----:B------:R0:W-:Y:S01]  /*6f40*/  STL [R1+0x96c], R15 ;  /* 0x00096c0f01007387 */ /* 0x0001e20000100800 */
[----:B------:R-:W-:-:S03]  /*6f50*/  LEA.HI.X.SX32 R13, R13, R4, 0x1, P6 ;  /* 0x000000040d0d7211 */ /* 0x000fc600030f0eff */
[----:B0-----:R-:W2:Y:S04]  /*6f60*/  LDL.LU R15, [R1+0xb94] ;  /* 0x000b9400010f7983 */ /* 0x001ea80000300800 */
[----:B------:R0:W-:Y:S02]  /*6f70*/  STL [R1+0x938], R17 ;  /* 0x0009381101007387 */ /* 0x0001e40000100800 */
[----:B0-----:R-:W-:-:S05]  /*6f80*/  IADD3 R17, P5, R29, R3, RZ ;  /* 0x000000031d117210 */ /* 0x001fca0007fbe0ff */
[----:B------:R0:W-:Y:S01]  /*6f90*/  STL [R1+0x974], R17 ;  /* 0x0009741101007387 */ /* 0x0001e20000100800 */
[----:B------:R-:W-:-:S03]  /*6fa0*/  LEA.HI.X.SX32 R7, R7, R4, 0x1, P0 ;  /* 0x0000000407077211 */ /* 0x000fc600000f0eff */
[----:B0-----:R-:W3:Y:S04]  /*6fb0*/  LDL.LU R17, [R1+0xb90] ;  /* 0x000b900001117983 */ /* 0x001ee80000300800 */
[----:B------:R0:W-:Y:S02]  /*6fc0*/  STL [R1+0x940], R13 ;  /* 0x0009400d01007387 */ /* 0x0001e40000100800 */
[----:B0-----:R-:W-:-:S05]  /*6fd0*/  IADD3 R13, P6, R0, R3, RZ ;  /* 0x00000003000d7210 */ /* 0x001fca0007fde0ff */
[----:B------:R0:W-:Y:S01]  /*6fe0*/  STL [R1+0x97c], R13 ;  /* 0x00097c0d01007387 */ /* 0x0001e20000100800 */
[----:B------:R-:W-:-:S03]  /*6ff0*/  LEA.HI.X.SX32 R16, R16, R4, 0x1, P1 ;  /* 0x0000000410107211 */ /* 0x000fc600008f0eff */
[----:B0-----:R-:W2:Y:S04]  /*7000*/  LDL.LU R13, [R1+0xb8c] ;  /* 0x000b8c00010d7983 */ /* 0x001ea80000300800 */
[----:B------:R4:W-:Y:S02]  /*7010*/  STL [R1+0x948], R7 ;  /* 0x0009480701007387 */ /* 0x0009e40000100800 */
[----:B----4-:R-:W-:-:S05]  /*7020*/  IADD3 R7, P0, R28, R3, RZ ;  /* 0x000000031c077210 */ /* 0x010fca0007f1e0ff */
[----:B------:R0:W-:Y:S01]  /*7030*/  STL [R1+0x984], R7 ;  /* 0x0009840701007387 */ /* 0x0001e20000100800 */
[----:B------:R-:W-:-:S03]  /*7040*/  LEA.HI.X.SX32 R11, R11, R4, 0x1, P2 ;  /* 0x000000040b0b7211 */ /* 0x000fc600010f0eff */
[----:B0-----:R-:W4:Y:S04]  /*7050*/  LDL.LU R7, [R1+0xb88] ;  /* 0x000b880001077983 */ /* 0x001f280000300800 */
[----:B------:R0:W-:Y:S02]  /*7060*/  STL [R1+0x950], R16 ;  /* 0x0009501001007387 */ /* 0x0001e40000100800 */
[----:B0-----:R-:W-:-:S05]  /*7070*/  IADD3 R16, P1, R27, R3, RZ ;  /* 0x000000031b107210 */ /* 0x001fca0007f3e0ff */
[----:B------:R0:W-:Y:S01]  /*7080*/  STL [R1+0x98c], R16 ;  /* 0x00098c1001007387 */ /* 0x0001e20000100800 */
[----:B------:R-:W-:-:S03]  /*7090*/  LEA.HI.X.SX32 R12, R12, R4, 0x1, P3 ;  /* 0x000000040c0c7211 */ /* 0x000fc600018f0eff */
[----:B0-----:R-:W3:Y:S04]  /*70a0*/  LDL.LU R16, [R1+0xb84] ;  /* 0x000b840001107983 */ /* 0x001ee80000300800 */
[----:B------:R5:W-:Y:S02]  /*70b0*/  STL [R1+0x958], R11 ;  /* 0x0009580b01007387 */ /* 0x000be40000100800 */
[----:B-----5:R-:W-:-:S05]  /*70c0*/  IADD3 R11, P2, R25, R3, RZ ;  /* 0x00000003190b7210 */ /* 0x020fca0007f5e0ff */
[----:B------:R0:W-:Y:S01]  /*70d0*/  STL [R1+0x994], R11 ;  /* 0x0009940b01007387 */ /* 0x0001e20000100800 */
[----:B------:R-:W-:-:S03]  /*70e0*/  LEA.HI.X.SX32 R10, R10, R4, 0x1, P4 ;  /* 0x000000040a0a7211 */ /* 0x000fc600020f0eff */
[----:B0-----:R-:W5:Y:S04]  /*70f0*/  LDL.LU R11, [R1+0xb80] ;  /* 0x000b8000010b7983 */ /* 0x001f680000300800 */
[----:B------:R0:W-:Y:S02]  /*7100*/  STL [R1+0x960], R12 ;  /* 0x0009600c01007387 */ /* 0x0001e40000100800 */
[----:B0-----:R-:W-:-:S05]  /*7110*/  IADD3 R12, P3, R24, R3, RZ ;  /* 0x00000003180c7210 */ /* 0x001fca0007f7e0ff */
[----:B------:R0:W-:Y:S01]  /*7120*/  STL [R1+0x99c], R12 ;  /* 0x00099c0c01007387 */ /* 0x0001e20000100800 */
[----:B------:R-:W-:-:S03]  /*7130*/  LEA.HI.X.SX32 R29, R29, R4, 0x1, P5 ;  /* 0x000000041d1d7211 */ /* 0x000fc600028f0eff */
[----:B0-----:R-:W2:Y:S04]  /*7140*/  LDL.LU R12, [R1+0xb7c] ;  /* 0x000b7c00010c7983 */ /* 0x001ea80000300800 */
[----:B------:R0:W-:Y:S02]  /*7150*/  STL [R1+0x968], R10 ;  /* 0x0009680a01007387 */ /* 0x0001e40000100800 */
[----:B0-----:R-:W-:-:S05]  /*7160*/  IADD3 R10, P4, R23, R3, RZ ;  /* 0x00000003170a7210 */ /* 0x001fca0007f9e0ff */
[----:B------:R0:W-:Y:S01]  /*7170*/  STL [R1+0x9a4], R10 ;  /* 0x0009a40a01007387 */ /* 0x0001e20000100800 */
[----:B------:R-:W-:-:S03]  /*7180*/  LEA.HI.X.SX32 R0, R0, R4, 0x1, P6 ;  /* 0x0000000400007211 */ /* 0x000fc600030f0eff */
[----:B0-----:R-:W4:Y:S04]  /*7190*/  LDL.LU R10, [R1+0xb78] ;  /* 0x000b7800010a7983 */ /* 0x001f280000300800 */
[----:B------:R0:W-:Y:S02]  /*71a0*/  STL [R1+0x970], R29 ;  /* 0x0009701d01007387 */ /* 0x0001e40000100800 */
[----:B0-----:R-:W-:-:S05]  /*71b0*/  IADD3 R29, P5, R8, R3, RZ ;  /* 0x00000003081d7210 */ /* 0x001fca0007fbe0ff */
[----:B------:R0:W-:Y:S04]  /*71c0*/  STL [R1+0x9ac], R29 ;  /* 0x0009ac1d01007387 */ /* 0x0001e80000100800 */
[----:B0-----:R-:W3:Y:S04]  /*71d0*/  LDL.LU R29, [R1+0xb74] ;  /* 0x000b7400011d7983 */ /* 0x001ee80000300800 */
[----:B------:R0:W-:Y:S02]  /*71e0*/  STL [R1+0x978], R0 ;  /* 0x0009780001007387 */ /* 0x0001e40000100800 */
[----:B0-----:R-:W-:-:S05]  /*71f0*/  IADD3 R0, P6, R20, R3, RZ ;  /* 0x0000000314007210 */ /* 0x001fca0007fde0ff */
[----:B------:R0:W-:Y:S04]  /*7200*/  STL [R1+0x9b4], R0 ;  /* 0x0009b40001007387 */ /* 0x0001e80000100800 */
[----:B0-----:R-:W5:Y:S01]  /*7210*/  LDL.LU R0, [R1+0xb70] ;  /* 0x000b700001007983 */ /* 0x001f620000300800 */
[----:B------:R-:W-:-:S05]  /*7220*/  LEA.HI.X.SX32 R28, R28, R4, 0x1, P0 ;  /* 0x000000041c1c7211 */ /* 0x000fca00000f0eff */
[----:B------:R0:W-:Y:S02]  /*7230*/  STL [R1+0x980], R28 ;  /* 0x0009801c01007387 */ /* 0x0001e40000100800 */
[----:B0-----:R-:W-:-:S05]  /*7240*/  IADD3 R28, P0, R19, R3, RZ ;  /* 0x00000003131c7210 */ /* 0x001fca0007f1e0ff */
[----:B------:R0:W-:Y:S02]  /*7250*/  STL [R1+0x9bc], R28 ;  /* 0x0009bc1c01007387 */ /* 0x0001e40000100800 */
[----:B0-----:R-:W-:Y:S02]  /*7260*/  LEA.HI.X.SX32 R28, R27, R4, 0x1, P1 ;  /* 0x000000041b1c7211 */ /* 0x001fe400008f0eff */
[----:B------:R-:W-:-:S03]  /*7270*/  IADD3 R27, P1, R9, R3, RZ ;  /* 0x00000003091b7210 */ /* 0x000fc60007f3e0ff */
[----:B------:R0:W-:Y:S04]  /*7280*/  STL [R1+0x988], R28 ;  /* 0x0009881c01007387 */ /* 0x0001e80000100800 */
[----:B------:R1:W-:Y:S01]  /*7290*/  STL [R1+0x9c4], R27 ;  /* 0x0009c41b01007387 */ /* 0x0003e20000100800 */
[-C--:B0-----:R-:W-:Y:S02]  /*72a0*/  LEA.HI.X.SX32 R28, R25, R4.reuse, 0x1, P2 ;  /* 0x00000004191c7211 */ /* 0x081fe400010f0eff */
[-C--:B------:R-:W-:Y:S02]  /*72b0*/  IADD3 R25, P2, R6, R3.reuse, RZ ;  /* 0x0000000306197210 */ /* 0x080fe40007f5e0ff */
[----:B-1----:R-:W-:Y:S01]  /*72c0*/  LEA.HI.X.SX32 R27, R24, R4, 0x1, P3 ;  /* 0x00000004181b7211 */ /* 0x002fe200018f0eff */
[----:B------:R-:W-:Y:S01]  /*72d0*/  STL [R1+0x990], R28 ;  /* 0x0009901c01007387 */ /* 0x000fe20000100800 */
[----:B------:R-:W-:-:S03]  /*72e0*/  IADD3 R24, P3, R5, R3, RZ ;  /* 0x0000000305187210 */ /* 0x000fc60007f7e0ff */
[----:B------:R0:W-:Y:S04]  /*72f0*/  STL [R1+0x9cc], R25 ;  /* 0x0009cc1901007387 */ /* 0x0001e80000100800 */
[----:B------:R-:W-:Y:S04]  /*7300*/  STL [R1+0x998], R27 ;  /* 0x0009981b01007387 */ /* 0x000fe80000100800 */
[----:B------:R1:W-:Y:S01]  /*7310*/  STL [R1+0x9d4], R24 ;  /* 0x0009d41801007387 */ /* 0x0003e20000100800 */
[----:B0-----:R-:W-:-:S05]  /*7320*/  LEA.HI.X.SX32 R25, R23, R4, 0x1, P4 ;  /* 0x0000000417197211 */ /* 0x001fca00020f0eff */
[----:B------:R-:W-:Y:S01]  /*7330*/  STL [R1+0x9a0], R25 ;  /* 0x0009a01901007387 */ /* 0x000fe20000100800 */
[----:B-1----:R-:W-:-:S03]  /*7340*/  LEA.HI.X.SX32 R24, R8, R4, 0x1, P5 ;  /* 0x0000000408187211 */ /* 0x002fc600028f0eff */
[----:B------:R-:W2:Y:S01]  /*7350*/  LDL.LU R8, [R1+0xdc] ;  /* 0x0000dc0001087983 */ /* 0x000ea20000300800 */
[----:B-----5:R-:W-:-:S05]  /*7360*/  IADD3 R23, P4, R0, R3, RZ ;  /* 0x0000000300177210 */ /* 0x020fca0007f9e0ff */
[----:B------:R3:W-:Y:S04]  /*7370*/  STL [R1+0x9dc], R23 ;  /* 0x0009dc1701007387 */ /* 0x0007e80000100800 */
[----:B------:R0:W-:Y:S01]  /*7380*/  STL [R1+0x9a8], R24 ;  /* 0x0009a81801007387 */ /* 0x0001e20000100800 */
[-C--:B---3--:R-:W-:Y:S02]  /*7390*/  IADD3 R23, P5, R29, R3.reuse, RZ ;  /* 0x000000031d177210 */ /* 0x088fe40007fbe0ff */
[-C--:B0-----:R-:W-:Y:S02]  /*73a0*/  LEA.HI.X.SX32 R24, R20, R4.reuse, 0x1, P6 ;  /* 0x0000000414187211 */ /* 0x081fe400030f0eff */
[----:B----4-:R-:W-:Y:S01]  /*73b0*/  IADD3 R20, P6, R10, R3, RZ ;  /* 0x000000030a147210 */ /* 0x010fe20007fde0ff */
[----:B------:R0:W-:Y:S04]  /*73c0*/  STL [R1+0x9e4], R23 ;  /* 0x0009e41701007387 */ /* 0x0001e80000100800 */
[----:B------:R-:W-:Y:S04]  /*73d0*/  STL [R1+0x9b0], R24 ;  /* 0x0009b01801007387 */ /* 0x000fe80000100800 */
[----:B------:R1:W-:Y:S01]  /*73e0*/  STL [R1+0x9ec], R20 ;  /* 0x0009ec1401007387 */ /* 0x0003e20000100800 */
[----:B0-----:R-:W-:-:S02]  /*73f0*/  LEA.HI.X.SX32 R23, R19, R4, 0x1, P0 ;  /* 0x0000000413177211 */ /* 0x001fc400000f0eff */
[----:B--2---:R-:W-:-:S03]  /*7400*/  IADD3 R19, P0, R12, R3, RZ ;  /* 0x000000030c137210 */ /* 0x004fc60007f1e0ff */
[----:B------:R-:W-:Y:S01]  /*7410*/  STL [R1+0x9b8], R23 ;  /* 0x0009b81701007387 */ /* 0x000fe20000100800 */
[-C--:B-1----:R-:W-:Y:S02]  /*7420*/  LEA.HI.X.SX32 R20, R9, R4.reuse, 0x1, P1 ;  /* 0x0000000409147211 */ /* 0x082fe400008f0eff */
[----:B------:R-:W-:Y:S01]  /*7430*/  IADD3 R9, P1, R11, R3, RZ ;  /* 0x000000030b097210 */ /* 0x000fe20007f3e0ff */
[----:B------:R0:W-:Y:S04]  /*7440*/  STL [R1+0x9f4], R19 ;  /* 0x0009f41301007387 */ /* 0x0001e80000100800 */
[----:B------:R-:W-:Y:S04]  /*7450*/  STL [R1+0x9c0], R20 ;  /* 0x0009c01401007387 */ /* 0x000fe80000100800 */
[----:B------:R1:W-:Y:S01]  /*7460*/  STL [R1+0x9fc], R9 ;  /* 0x0009fc0901007387 */ /* 0x0003e20000100800 */
[----:B0-----:R-:W-:-:S02]  /*7470*/  LEA.HI.X.SX32 R19, R6, R4, 0x1, P2 ;  /* 0x0000000406137211 */ /* 0x001fc400010f0eff */
[----:B------:R-:W-:-:S03]  /*7480*/  IADD3 R6, P2, R16, R3, RZ ;  /* 0x0000000310067210 */ /* 0x000fc60007f5e0ff */
[----:B------:R-:W-:Y:S01]  /*7490*/  STL [R1+0x9c8], R19 ;  /* 0x0009c81301007387 */ /* 0x000fe20000100800 */
[----:B-1----:R-:W-:-:S03]  /*74a0*/  LEA.HI.X.SX32 R9, R5, R4, 0x1, P3 ;  /* 0x0000000405097211 */ /* 0x002fc600018f0eff */
[----:B------:R0:W-:Y:S04]  /*74b0*/  STL [R1+0xa04], R6 ;  /* 0x000a040601007387 */ /* 0x0001e80000100800 */
[----:B------:R1:W-:Y:S01]  /*74c0*/  STL [R1+0x9d0], R9 ;  /* 0x0009d00901007387 */ /* 0x0003e20000100800 */
[----:B0-----:R-:W-:-:S03]  /*74d0*/  LEA.HI.X.SX32 R6, R0, R4, 0x1, P4 ;  /* 0x0000000400067211 */ /* 0x001fc600020f0eff */
[----:B------:R-:W2:Y:S01]  /*74e0*/  LDL.LU R0, [R1+0xb6c] ;  /* 0x000b6c0001007983 */ /* 0x000ea20000300800 */
[----:B------:R-:W-:-:S05]  /*74f0*/  IADD3 R5, P3, R7, R3, RZ ;  /* 0x0000000307057210 */ /* 0x000fca0007f7e0ff */
[----:B------:R0:W-:Y:S01]  /*7500*/  STL [R1+0xa0c], R5 ;  /* 0x000a0c0501007387 */ /* 0x0001e20000100800 */
[----:B-1----:R-:W-:-:S03]  /*7510*/  LEA.HI.X.SX32 R9, R29, R4, 0x1, P5 ;  /* 0x000000041d097211 */ /* 0x002fc600028f0eff */
[----:B------:R1:W-:Y:S01]  /*7520*/  STL [R1+0x9d8], R6 ;  /* 0x0009d80601007387 */ /* 0x0003e20000100800 */
[-C--:B0-----:R-:W-:Y:S02]  /*7530*/  IADD3 R5, P4, R13, R3.reuse, RZ ;  /* 0x000000030d057210 */ /* 0x081fe40007f9e0ff */
[----:B-1----:R-:W-:-:S03]  /*7540*/  IADD3 R6, P5, R17, R3, RZ ;  /* 0x0000000311067210 */ /* 0x002fc60007fbe0ff */
[----:B------:R0:W-:Y:S04]  /*7550*/  STL [R1+0xa14], R5 ;  /* 0x000a140501007387 */ /* 0x0001e80000100800 */
[----:B------:R1:W-:Y:S01]  /*7560*/  STL [R1+0x9e0], R9 ;  /* 0x0009e00901007387 */ /* 0x0003e20000100800 */
[----:B0-----:R-:W-:-:S03]  /*7570*/  LEA.HI.X.SX32 R5, R10, R4, 0x1, P6 ;  /* 0x000000040a057211 */ /* 0x001fc600030f0eff */
[----:B------:R0:W-:Y:S01]  /*7580*/  STL [R1+0xa1c], R6 ;  /* 0x000a1c0601007387 */ /* 0x0001e20000100800 */
[----:B-1----:R-:W-:-:S03]  /*7590*/  IADD3 R9, P6, R15, R3, RZ ;  /* 0x000000030f097210 */ /* 0x002fc60007fde0ff */
[----:B------:R1:W-:Y:S01]  /*75a0*/  STL [R1+0x9e8], R5 ;  /* 0x0009e80501007387 */ /* 0x0003e20000100800 */
[----:B0-----:R-:W-:-:S03]  /*75b0*/  LEA.HI.X.SX32 R6, R12, R4, 0x1, P0 ;  /* 0x000000040c067211 */ /* 0x001fc600000f0eff */
[----:B------:R0:W-:Y:S01]  /*75c0*/  STL [R1+0xa20], R9 ;  /* 0x000a200901007387 */ /* 0x0001e20000100800 */
[----:B-1----:R-:W-:-:S03]  /*75d0*/  IADD3 R5, P0, R22, R3, RZ ;  /* 0x0000000316057210 */ /* 0x002fc60007f1e0ff */
[----:B------:R1:W-:Y:S01]  /*75e0*/  STL [R1+0x9f0], R6 ;  /* 0x0009f00601007387 */ /* 0x0003e20000100800 */
[----:B------:R-:W-:-:S03]  /*75f0*/  IMAD R18, R18, UR9, RZ ;  /* 0x0000000912127c24 */ /* 0x000fc6000f8e02ff */
[----:B------:R3:W-:Y:S01]  /*7600*/  STL [R1+0xa24], R5 ;  /* 0x000a240501007387 */ /* 0x0007e20000100800 */
[----:B0-----:R-:W-:Y:S01]  /*7610*/  LEA.HI.X.SX32 R9, R11, R4, 0x1, P1 ;  /* 0x000000040b097211 */ /* 0x001fe200008f0eff */
[----:B------:R-:W-:Y:S01]  /*7620*/  IMAD R14, R14, UR9, RZ ;  /* 0x000000090e0e7c24 */ /* 0x000fe2000f8e02ff */
[----:B-1----:R-:W-:-:S03]  /*7630*/  IADD3 R6, P1, R21, R3, RZ ;  /* 0x0000000315067210 */ /* 0x002fc60007f3e0ff */
[----:B------:R0:W-:Y:S01]  /*7640*/  STL [R1+0x9f8], R9 ;  /* 0x0009f80901007387 */ /* 0x0001e20000100800 */
[----:B---3--:R-:W-:-:S03]  /*7650*/  LEA.HI.X.SX32 R5, R16, R4, 0x1, P2 ;  /* 0x0000000410057211 */ /* 0x008fc600010f0eff */
[----:B------:R1:W-:Y:S01]  /*7660*/  STL [R1+0xa28], R6 ;  /* 0x000a280601007387 */ /* 0x0003e20000100800 */
[----:B------:R-:W-:-:S03]  /*7670*/  IMAD R2, R2, UR9, RZ ;  /* 0x0000000902027c24 */ /* 0x000fc6000f8e02ff */
[----:B------:R3:W-:Y:S01]  /*7680*/  STL [R1+0xa00], R5 ;  /* 0x000a000501007387 */ /* 0x0007e20000100800 */
[----:B0-----:R-:W-:Y:S01]  /*7690*/  IADD3 R9, P2, R18, R3, RZ ;  /* 0x0000000312097210 */ /* 0x001fe20007f5e0ff */
[----:B------:R-:W-:Y:S01]  /*76a0*/  IMAD R26, R26, UR9, RZ ;  /* 0x000000091a1a7c24 */ /* 0x000fe2000f8e02ff */
[----:B-1----:R-:W-:-:S03]  /*76b0*/  LEA.HI.X.SX32 R6, R7, R4, 0x1, P3 ;  /* 0x0000000407067211 */ /* 0x002fc600018f0eff */
[----:B------:R0:W-:Y:S01]  /*76c0*/  STL [R1+0xa2c], R9 ;  /* 0x000a2c0901007387 */ /* 0x0001e20000100800 */
[----:B---3--:R-:W-:-:S03]  /*76d0*/  IADD3 R5, P3, R14, R3, RZ ;  /* 0x000000030e057210 */ /* 0x008fc60007f7e0ff */
[----:B------:R1:W-:Y:S01]  /*76e0*/  STL [R1+0xa08], R6 ;  /* 0x000a080601007387 */ /* 0x0003e20000100800 */
[----:B------:R-:W-:-:S03]  /*76f0*/  LEA.HI.X.SX32 R7, R13, R4, 0x1, P4 ;  /* 0x000000040d077211 */ /* 0x000fc600020f0eff */
[----:B------:R3:W-:Y:S01]  /*7700*/  STL [R1+0xa30], R5 ;  /* 0x000a300501007387 */ /* 0x0007e20000100800 */
[----:B------:R-:W-:Y:S01]  /*7710*/  UIMAD UR33, UR8, 0x3f, URZ ;  /* 0x0000003f082178a4 */ /* 0x000fe2000f8e023f */
[----:B0-----:R-:W0:Y:S01]  /*7720*/  LDC R9, c[0x0][0x230] ;  /* 0x00008c00ff097b82 */ /* 0x001e220000000800 */
[-C--:B-1----:R-:W-:Y:S01]  /*7730*/  IADD3 R6, P4, R2, R3.reuse, RZ ;  /* 0x0000000302067210 */ /* 0x082fe20007f9e0ff */
[----:B------:R-:W-:Y:S01]  /*7740*/  STL [R1+0xa10], R7 ;  /* 0x000a100701007387 */ /* 0x000fe20000100800 */
[-C--:B---3--:R-:W-:Y:S02]  /*7750*/  LEA.HI.X.SX32 R5, R17, R4.reuse, 0x1, P5 ;  /* 0x0000000411057211 */ /* 0x088fe400028f0eff */
[----:B------:R-:W-:Y:S01]  /*7760*/  IADD3 R3, P5, R26, R3, RZ ;  /* 0x000000031a037210 */ /* 0x000fe20007fbe0ff */
[----:B------:R1:W-:Y:S04]  /*7770*/  STL [R1+0xa34], R6 ;  /* 0x000a340601007387 */ /* 0x0003e80000100800 */
[----:B------:R3:W-:Y:S04]  /*7780*/  STL [R1+0xa18], R5 ;  /* 0x000a180501007387 */ /* 0x0007e80000100800 */
[----:B------:R4:W-:Y:S01]  /*7790*/  STL [R1+0x8b8], R3 ;  /* 0x0008b80301007387 */ /* 0x0009e20000100800 */
[----:B-1----:R-:W-:-:S02]  /*77a0*/  LEA.HI.X.SX32 R6, R15, R4, 0x1, P6 ;  /* 0x000000040f067211 */ /* 0x002fc400030f0eff */
[-C--:B------:R-:W-:Y:S02]  /*77b0*/  LEA.HI.X.SX32 R7, R21, R4.reuse, 0x1, P1 ;  /* 0x0000000415077211 */ /* 0x080fe400008f0eff */
[----:B---3--:R-:W-:Y:S02]  /*77c0*/  IADD3 R5, P6, R8, UR10, RZ ;  /* 0x0000000a08057c10 */ /* 0x008fe4000ffde0ff */
[-C--:B----4-:R-:W-:Y:S01]  /*77d0*/  LEA.HI.X.SX32 R3, R22, R4.reuse, 0x1, P0 ;  /* 0x0000000416037211 */ /* 0x090fe200000f0eff */
[----:B------:R-:W-:Y:S04]  /*77e0*/  STL [R1+0x8a0], R6 ;  /* 0x0008a00601007387 */ /* 0x000fe80000100800 */
[----:B------:R1:W-:Y:S04]  /*77f0*/  STL [R1+0x8a4], R3 ;  /* 0x0008a40301007387 */ /* 0x0003e80000100800 */
[----:B------:R-:W-:Y:S01]  /*7800*/  STL [R1+0x3cc], R5 ;  /* 0x0003cc0501007387 */ /* 0x000fe20000100800 */
[----:B-1----:R-:W-:-:S03]  /*7810*/  LEA.HI.X.SX32 R3, R18, R4, 0x1, P2 ;  /* 0x0000000412037211 */ /* 0x002fc600010f0eff */
[----:B------:R1:W-:Y:S02]  /*7820*/  STL [R1+0x8a8], R7 ;  /* 0x0008a80701007387 */ /* 0x0003e40000100800 */
[----:B-1----:R-:W-:Y:S01]  /*7830*/  LEA.HI.X.SX32 R7, R14, R4, 0x1, P3 ;  /* 0x000000040e077211 */ /* 0x002fe200018f0eff */
[----:B------:R-:W-:Y:S02]  /*7840*/  USHF.R.S32.HI UR35, URZ, 0x1f, UR33 ;  /* 0x0000001f3f237899 */ /* 0x000fe40008011421 */
[----:B------:R-:W-:Y:S02]  /*7850*/  UIMAD UR31, UR8, 0x3e, URZ ;  /* 0x0000003e081f78a4 */ /* 0x000fe4000f8e023f */
[----:B------:R-:W-:Y:S02]  /*7860*/  UIMAD UR29, UR8, 0x3d, URZ ;  /* 0x0000003d081d78a4 */ /* 0x000fe4000f8e023f */
[----:B------:R-:W-:Y:S02]  /*7870*/  UIMAD UR27, UR8, 0x3c, URZ ;  /* 0x0000003c081b78a4 */ /* 0x000fe4000f8e023f */
[----:B------:R-:W-:Y:S01]  /*7880*/  UIMAD UR25, UR8, 0x3b, URZ ;  /* 0x0000003b081978a4 */ /* 0x000fe2000f8e023f */
[----:B--2---:R-:W-:-:S05]  /*7890*/  IADD3 R6, P0, R0, UR10, RZ ;  /* 0x0000000a00067c10 */ /* 0x004fca000ff1e0ff */
[----:B------:R-:W-:Y:S04]  /*78a0*/  STL [R1+0x3d4], R6 ;  /* 0x0003d40601007387 */ /* 0x000fe80000100800 */
[----:B------:R1:W-:Y:S04]  /*78b0*/  STL [R1+0x8ac], R3 ;  /* 0x0008ac0301007387 */ /* 0x0003e80000100800 */
[----:B------:R-:W-:Y:S01]  /*78c0*/  STL [R1+0x8b0], R7 ;  /* 0x0008b00701007387 */ /* 0x000fe20000100800 */
[-C--:B-1----:R-:W-:Y:S02]  /*78d0*/  LEA.HI.X.SX32 R3, R2, R4.reuse, 0x1, P4 ;  /* 0x0000000402037211 */ /* 0x082fe400020f0eff */
[----:B------:R-:W-:-:S02]  /*78e0*/  LEA.HI.X.SX32 R4, R26, R4, 0x1, P5 ;  /* 0x000000041a047211 */ /* 0x000fc400028f0eff */
[----:B------:R-:W-:Y:S01]  /*78f0*/  LEA.HI.X.SX32 R2, R8, UR11, 0x1, P6 ;  /* 0x0000000b08027c11 */ /* 0x000fe2000b0f0eff */
[----:B------:R1:W-:Y:S04]  /*7900*/  STL [R1+0x8b4], R3 ;  /* 0x0008b40301007387 */ /* 0x0003e80000100800 */
[----:B------:R2:W-:Y:S01]  /*7910*/  STL [R1+0x4ac], R4 ;  /* 0x0004ac0401007387 */ /* 0x0005e20000100800 */
[----:B-1----:R-:W-:-:S03]  /*7920*/  LEA.HI.X.SX32 R3, R0, UR11, 0x1, P0 ;  /* 0x0000000b00037c11 */ /* 0x002fc600080f0eff */
[----:B------:R-:W3:Y:S04]  /*7930*/  LDL.LU R0, [R1+0xb68] ;  /* 0x000b680001007983 */ /* 0x000ee80000300800 */
[----:B------:R-:W-:Y:S04]  /*7940*/  STL [R1+0x3c8], R2 ;  /* 0x0003c80201007387 */ /* 0x000fe80000100800 */
[----:B------:R-:W-:Y:S04]  /*7950*/  STL [R1+0x3d0], R3 ;  /* 0x0003d00301007387 */ /* 0x000fe80000100800 */
[----:B------:R-:W-:Y:S04]  /*7960*/  STL [R1+0x448], RZ ;  /* 0x000448ff01007387 */ /* 0x000fe80000100800 */
        /* <DEDUP_REMOVED lines=83> */
[----:B------:R-:W-:Y:S01]  /*7ea0*/  STL [R1+0xfc], RZ ;  /* 0x0000fcff01007387 */ /* 0x000fe20000100800 */
[----:B------:R-:W-:-:S03]  /*7eb0*/  IADD3 R7, P0, R6, UR33, RZ ;  /* 0x0000002106077c10 */ /* 0x000fc6000ff1e0ff */
[----:B------:R-:W-:Y:S04]  /*7ec0*/  STL [R1+0x1c0], RZ ;  /* 0x0001c0ff01007387 */ /* 0x000fe80000100800 */
[----:B------:R-:W-:Y:S01]  /*7ed0*/  STL [R1+0x1c4], RZ ;  /* 0x0001c4ff01007387 */ /* 0x000fe20000100800 */
[----:B--2---:R-:W-:-:S03]  /*7ee0*/  IADD3 R4, P1, R5, UR33, RZ ;  /* 0x0000002105047c10 */ /* 0x004fc6000ff3e0ff */
[----:B------:R-:W-:Y:S04]  /*7ef0*/  STL [R1+0x1c8], RZ ;  /* 0x0001c8ff01007387 */ /* 0x000fe80000100800 */
[----:B------:R-:W-:Y:S04]  /*7f00*/  STL [R1+0x1cc], RZ ;  /* 0x0001ccff01007387 */ /* 0x000fe80000100800 */
[----:B------:R-:W-:Y:S04]  /*7f10*/  STL [R1+0x1b0], RZ ;  /* 0x0001b0ff01007387 */ /* 0x000fe80000100800 */
[----:B------:R-:W-:Y:S04]  /*7f20*/  STL [R1+0x1b4], RZ ;  /* 0x0001b4ff01007387 */ /* 0x000fe80000100800 */
[----:B------:R-:W-:Y:S04]  /*7f30*/  STL [R1+0x1b8], RZ ;  /* 0x0001b8ff01007387 */ /* 0x000fe80000100800 */
[----:B------:R-:W-:Y:S04]  /*7f40*/  STL [R1+0x1bc], RZ ;  /* 0x0001bcff01007387 */ /* 0x000fe80000100800 */
[----:B------:R1:W-:Y:S04]  /*7f50*/  STL [R1+0x4b4], R7 ;  /* 0x0004b40701007387 */ /* 0x0003e80000100800 */
[----:B------:R-:W-:Y:S04]  /*7f60*/  STL [R1+0xe0], RZ ;  /* 0x0000e0ff01007387 */ /* 0x000fe80000100800 */
[----:B------:R2:W-:Y:S01]  /*7f70*/  STL [R1+0x4bc], R4 ;  /* 0x0004bc0401007387 */ /* 0x0005e20000100800 */
[----:B-1----:R-:W-:Y:S01]  /*7f80*/  IADD3.X R7, R3, UR35, RZ, P0, !PT ;  /* 0x0000002303077c10 */ /* 0x002fe200087fe4ff */
[----:B------:R-:W-:-:S04]  /*7f90*/  USHF.R.S32.HI UR33, URZ, 0x1f, UR31 ;  /* 0x0000001f3f217899 */ /* 0x000fc8000801141f */
[----:B------:R1:W-:Y:S01]  /*7fa0*/  STL [R1+0x4b0], R7 ;  /* 0x0004b00701007387 */ /* 0x0003e20000100800 */
[----:B--2---:R-:W-:-:S05]  /*7fb0*/  IADD3.X R4, R2, UR35, RZ, P1, !PT ;  /* 0x0000002302047c10 */ /* 0x004fca0008ffe4ff */
[----:B------:R2:W-:Y:S01]  /*7fc0*/  STL [R1+0x4b8], R4 ;  /* 0x0004b80401007387 */ /* 0x0005e20000100800 */
[----:B-1----:R-:W-:-:S05]  /*7fd0*/  IADD3 R7, P0, R6, UR31, RZ ;  /* 0x0000001f06077c10 */ /* 0x002fca000ff1e0ff */
[----:B------:R1:W-:Y:S01]  /*7fe0*/  STL [R1+0x4c4], R7 ;  /* 0x0004c40701007387 */ /* 0x0003e20000100800 */
[----:B--2---:R-:W-:-:S03]  /*7ff0*/  IADD3 R4, P1, R5, UR31, RZ ;  /* 0x0000001f05047c10 */ /* 0x004fc6000ff3e0ff */
        /* <DEDUP_REMOVED lines=27> */
[----:B-1----:R-:W-:Y:S01]  /*81b0*/  IADD3 R7, P0, R6, UR25, RZ ;  /* 0x0000001906077c10 */ /* 0x002fe2000ff1e0ff */
[----:B------:R-:W-:-:S04]  /*81c0*/  UIMAD UR23, UR8, 0x3a, URZ ;  /* 0x0000003a081778a4 */ /* 0x000fc8000f8e023f */
        /* <DEDUP_REMOVED lines=285> */
[----:B------:R-:W-:-:S04]  /*93a0*/  USHF.L.U32 UR32, UR8, 0x5, URZ ;  /* 0x0000000508207899 */ /* 0x000fc8000800063f */
        /* <DEDUP_REMOVED lines=48> */
[----:B-1----:R-:W-:Y:S02]  /*96b0*/  IADD3.X R7, R2, UR22, RZ, P1, !PT ;  /* 0x0000001602077c10 */ /* 0x002fe40008ffe4ff */
[----:B--2---:R-:W-:-:S05]  /*96c0*/  IADD3.X R4, R3, UR22, RZ, P0, !PT ;  /* 0x0000001603047c10 */ /* 0x004fca00087fe4ff */
[----:B------:R1:W-:Y:S01]  /*96d0*/  STL [R1+0x6d0], R4 ;  /* 0x0006d00401007387 */ /* 0x0003e20000100800 */
[----:B------:R-:W-:-:S03]  /*96e0*/  USHF.R.S32.HI UR18, URZ, 0x1f, UR16 ;  /* 0x0000001f3f127899 */ /* 0x000fc60008011410 */
[----:B------:R2:W-:Y:S01]  /*96f0*/  STL [R1+0x6d8], R7 ;  /* 0x0006d80701007387 */ /* 0x0005e20000100800 */
[----:B-1----:R-:W-:-:S05]  /*9700*/  IADD3 R4, P0, R6, UR16, RZ ;  /* 0x0000001006047c10 */ /* 0x002fca000ff1e0ff */
[----:B------:R1:W-:Y:S01]  /*9710*/  STL [R1+0x6e4], R4 ;  /* 0x0006e40401007387 */ /* 0x0003e20000100800 */
[----:B------:R-:W-:Y:S01]  /*9720*/  UIMAD UR14, UR8, 0x1b, URZ ;  /* 0x0000001b080e78a4 */ /* 0x000fe2000f8e023f */
[----:B--2---:R-:W-:Y:S02]  /*9730*/  IADD3.X R7, R3, UR18, RZ, P0, !PT ;  /* 0x0000001203077c10 */ /* 0x004fe400087fe4ff */
[----:B------:R-:W-:Y:S01]  /*9740*/  STL [R1+0xac], RZ ;  /* 0x0000acff01007387 */ /* 0x000fe20000100800 */
[----:B-1----:R-:W-:-:S05]  /*9750*/  IADD3 R4, P1, R5, UR16, RZ ;  /* 0x0000001005047c10 */ /* 0x002fca000ff3e0ff */
[----:B------:R1:W-:Y:S01]  /*9760*/  STL [R1+0x6ec], R4 ;  /* 0x0006ec0401007387 */ /* 0x0003e20000100800 */
[----:B------:R-:W-:-:S03]  /*9770*/  UIMAD UR13, UR8, 0x1a, URZ ;  /* 0x0000001a080d78a4 */ /* 0x000fc6000f8e023f */
[----:B------:R2:W-:Y:S01]  /*9780*/  STL [R1+0x6e0], R7 ;  /* 0x0006e00701007387 */ /* 0x0005e20000100800 */
[----:B-1----:R-:W-:Y:S02]  /*9790*/  IADD3.X R4, R2, UR18, RZ, P1, !PT ;  /* 0x0000001202047c10 */ /* 0x002fe40008ffe4ff */
[----:B--2---:R-:W-:-:S03]  /*97a0*/  IADD3 R7, P1, R6, UR14, RZ ;  /* 0x0000000e06077c10 */ /* 0x004fc6000ff3e0ff */
[----:B------:R1:W-:Y:S01]  /*97b0*/  STL [R1+0x6e8], R4 ;  /* 0x0006e80401007387 */ /* 0x0003e20000100800 */
[----:B------:R-:W-:-:S03]  /*97c0*/  UIMAD UR10, UR8, 0x19, URZ ;  /* 0x00000019080a78a4 */ /* 0x000fc6000f8e023f */
[----:B------:R2:W-:Y:S01]  /*97d0*/  STL [R1+0x6f4], R7 ;  /* 0x0006f40701007387 */ /* 0x0005e20000100800 */
[----:B-1----:R-:W-:Y:S01]  /*97e0*/  IADD3 R4, P0, R5, UR14, RZ ;  /* 0x0000000e05047c10 */ /* 0x002fe2000ff1e0ff */
[----:B0-----:R-:W-:Y:S01]  /*97f0*/  VIADD R9, R9, 0x3f ;  /* 0x0000003f09097836 */ /* 0x001fe20000000000 */
[----:B--2---:R-:W-:-:S03]  /*9800*/  IADD3 R7, P6, R6, UR13, RZ ;  /* 0x0000000d06077c10 */ /* 0x004fc6000ffde0ff */
[----:B------:R0:W-:Y:S01]  /*9810*/  STL [R1+0x6fc], R4 ;  /* 0x0006fc0401007387 */ /* 0x0001e20000100800 */
[----:B------:R-:W-:-:S03]  /*9820*/  SHF.R.S32.HI R8, RZ, 0x1f, R9 ;  /* 0x0000001fff087819 */ /* 0x000fc60000011409 */
[----:B------:R1:W-:Y:S01]  /*9830*/  STL [R1+0x704], R7 ;  /* 0x0007040701007387 */ /* 0x0003e20000100800 */
[----:B0-----:R-:W-:Y:S02]  /*9840*/  IADD3 R4, P5, R5, UR13, RZ ;  /* 0x0000000d05047c10 */ /* 0x001fe4000ffbe0ff */
[----:B-1----:R-:W-:-:S03]  /*9850*/  IADD3 R7, P4, R6, UR10, RZ ;  /* 0x0000000a06077c10 */ /* 0x002fc6000ff9e0ff */
[----:B------:R0:W-:Y:S01]  /*9860*/  STL [R1+0x70c], R4 ;  /* 0x00070c0401007387 */ /* 0x0001e20000100800 */
[----:B------:R-:W-:-:S03]  /*9870*/  LEA.HI R8, R8, R9, RZ, 0x6 ;  /* 0x0000000908087211 */ /* 0x000fc600078f30ff */
[----:B------:R3:W-:Y:S01]  /*9880*/  STL [R1+0x714], R7 ;  /* 0x0007140701007387 */ /* 0x0007e20000100800 */
[----:B0-----:R-:W-:-:S05]  /*9890*/  IADD3 R4, P3, R5, UR10, RZ ;  /* 0x0000000a05047c10 */ /* 0x001fca000ff7e0ff */
[----:B------:R0:W-:Y:S01]  /*98a0*/  STL [R1+0x71c], R4 ;  /* 0x00071c0401007387 */ /* 0x0001e20000100800 */
[----:B------:R-:W-:Y:S02]  /*98b0*/  SHF.R.S32.HI R8, RZ, 0x6, R8 ;  /* 0x00000006ff087819 */ /* 0x000fe40000011408 */
[C---:B---3--:R-:W-:Y:S02]  /*98c0*/  LOP3.LUT R7, R0.reuse, 0x110, RZ, 0x3c, !PT ;  /* 0x0000011000077812 */ /* 0x048fe400078e3cff */
[C---:B------:R-:W-:Y:S02]  /*98d0*/  LOP3.LUT R8, R0.reuse, 0x130, RZ, 0x3c, !PT ;  /* 0x0000013000087812 */ /* 0x040fe400078e3cff */
[C---:B0-----:R-:W-:Y:S01]  /*98e0*/  LOP3.LUT R4, R0.reuse, 0x20, RZ, 0x3c, !PT ;  /* 0x0000002000047812 */ /* 0x041fe200078e3cff */
[----:B------:R-:W-:Y:S01]  /*98f0*/  UIMAD UR11, UR8, 0x18, URZ ;  /* 0x00000018080b78a4 */ /* 0x000fe2000f8e023f */
[----:B------:R-:W-:-:S03]  /*9900*/  LOP3.LUT R7, R0, 0x40, RZ, 0x3c, !PT ;  /* 0x0000004000077812 */ /* 0x000fc600078e3cff */
[----:B------:R0:W-:Y:S01]  /*9910*/  STL [R1+0xb5c], R4 ;  /* 0x000b5c0401007387 */ /* 0x0001e20000100800 */
[----:B------:R-:W-:-:S03]  /*9920*/  USHF.R.S32.HI UR15, URZ, 0x1f, UR14 ;  /* 0x0000001f3f0f7899 */ /* 0x000fc6000801140e */
[----:B------:R1:W-:Y:S01]  /*9930*/  STL [R1+0xb58], R8 ;  /* 0x000b580801007387 */ /* 0x0003e20000100800 */
[----:B0-----:R-:W-:-:S03]  /*9940*/  LOP3.LUT R4, R0, 0x150, RZ, 0x3c, !PT ;  /* 0x0000015000047812 */ /* 0x001fc600078e3cff */
[----:B------:R0:W-:Y:S01]  /*9950*/  STL [R1+0xb54], R7 ;  /* 0x000b540701007387 */ /* 0x0001e20000100800 */
[----:B-1----:R-:W-:-:S03]  /*9960*/  LOP3.LUT R8, R0, 0x60, RZ, 0x3c, !PT ;  /* 0x0000006000087812 */ /* 0x002fc600078e3cff */
[----:B------:R1:W-:Y:S01]  /*9970*/  STL [R1+0xb50], R4 ;  /* 0x000b500401007387 */ /* 0x0003e20000100800 */
[----:B------:R-:W-:Y:S01]  /*9980*/  UIMAD UR58, UR8, 0x17, URZ ;  /* 0x00000017083a78a4 */ /* 0x000fe2000f8e023f */
[----:B0-----:R-:W-:Y:S02]  /*9990*/  LOP3.LUT R7, R0, 0x170, RZ, 0x3c, !PT ;  /* 0x0000017000077812 */ /* 0x001fe400078e3cff */
[----:B------:R0:W-:Y:S01]  /*99a0*/  STL [R1+0xb4c], R8 ;  /* 0x000b4c0801007387 */ /* 0x0001e20000100800 */
[----:B-1----:R-:W-:-:S03]  /*99b0*/  IADD3 R4, P2, R6, UR11, RZ ;  /* 0x0000000b06047c10 */ /* 0x002fc6000ff5e0ff */
[----:B------:R1:W-:Y:S01]  /*99c0*/  STL [R1+0xb48], R7 ;  /* 0x000b480701007387 */ /* 0x0003e20000100800 */
[----:B------:R-:W-:-:S03]  /*99d0*/  USHF.R.S32.HI UR59, URZ, 0x1f, UR13 ;  /* 0x0000001f3f3b7899 */ /* 0x000fc6000801140d */
[----:B------:R2:W-:Y:S01]  /*99e0*/  STL [R1+0x724], R4 ;  /* 0x0007240401007387 */ /* 0x0005e20000100800 */
[----:B0-----:R-:W-:Y:S02]  /*99f0*/  IADD3.X R8, R3, UR15, RZ, P1, !PT ;  /* 0x0000000f03087c10 */ /* 0x001fe40008ffe4ff */
[----:B-1----:R-:W-:-:S03]  /*9a00*/  IADD3 R7, P1, R5, UR11, RZ ;  /* 0x0000000b05077c10 */ /* 0x002fc6000ff3e0ff */
[----:B------:R0:W-:Y:S01]  /*9a10*/  STL [R1+0x6f0], R8 ;  /* 0x0006f00801007387 */ /* 0x0001e20000100800 */
[----:B--2---:R-:W-:-:S03]  /*9a20*/  IADD3.X R4, R2, UR15, RZ, P0, !PT ;  /* 0x0000000f02047c10 */ /* 0x004fc600087fe4ff */
[----:B------:R1:W-:Y:S01]  /*9a30*/  STL [R1+0x72c], R7 ;  /* 0x00072c0701007387 */ /* 0x0003e20000100800 */
[----:B------:R-:W-:Y:S02]  /*9a40*/  UIMAD UR56, UR8, 0x16, URZ ;  /* 0x00000016083878a4 */ /* 0x000fe4000f8e023f */
[----:B------:R-:W-:Y:S01]  /*9a50*/  USHF.R.S32.HI UR57, URZ, 0x1f, UR10 ;  /* 0x0000001f3f397899 */ /* 0x000fe2000801140a */
[----:B------:R2:W-:Y:S01]  /*9a60*/  STL [R1+0x6f8], R4 ;  /* 0x0006f80401007387 */ /* 0x0005e20000100800 */
[----:B0-----:R-:W-:Y:S02]  /*9a70*/  IADD3 R8, P0, R6, UR58, RZ ;  /* 0x0000003a06087c10 */ /* 0x001fe4000ff1e0ff */
[----:B-1----:R-:W-:-:S03]  /*9a80*/  IADD3.X R7, R3, UR59, RZ, P6, !PT ;  /* 0x0000003b03077c10 */ /* 0x002fc6000b7fe4ff */
[----:B------:R0:W-:Y:S01]  /*9a90*/  STL [R1+0x734], R8 ;  /* 0x0007340801007387 */ /* 0x0001e20000100800 */
[----:B--2---:R-:W-:-:S03]  /*9aa0*/  IADD3 R4, P6, R5, UR58, RZ ;  /* 0x0000003a05047c10 */ /* 0x004fc6000ffde0ff */
[----:B------:R1:W-:Y:S01]  /*9ab0*/  STL [R1+0x700], R7 ;  /* 0x0007000701007387 */ /* 0x0003e20000100800 */
[----:B------:R-:W-:-:S03]  /*9ac0*/  UIMAD UR54, UR8, 0x15, URZ ;  /* 0x00000015083678a4 */ /* 0x000fc6000f8e023f */
[----:B------:R2:W-:Y:S01]  /*9ad0*/  STL [R1+0x73c], R4 ;  /* 0x00073c0401007387 */ /* 0x0005e20000100800 */
[----:B0-----:R-:W-:Y:S02]  /*9ae0*/  IADD3.X R8, R2, UR59, RZ, P5, !PT ;  /* 0x0000003b02087c10 */ /* 0x001fe4000affe4ff */
[----:B-1----:R-:W-:-:S03]  /*9af0*/  IADD3 R7, P5, R6, UR56, RZ ;  /* 0x0000003806077c10 */ /* 0x002fc6000ffbe0ff */
[----:B------:R0:W-:Y:S01]  /*9b00*/  STL [R1+0x708], R8 ;  /* 0x0007080801007387 */ /* 0x0001e20000100800 */
[----:B--2---:R-:W-:Y:S01]  /*9b10*/  IADD3.X R4, R3, UR57, RZ, P4, !PT ;  /* 0x0000003903047c10 */ /* 0x004fe2000a7fe4ff */
[----:B------:R-:W-:Y:S02]  /*9b20*/  USHF.R.S32.HI UR55, URZ, 0x1f, UR11 ;  /* 0x0000001f3f377899 */ /* 0x000fe4000801140b */
[----:B------:R1:W-:Y:S04]  /*9b30*/  STL [R1+0x744], R7 ;  /* 0x0007440701007387 */ /* 0x0003e80000100800 */
[----:B------:R2:W-:Y:S01]  /*9b40*/  STL [R1+0x710], R4 ;  /* 0x0007100401007387 */ /* 0x0005e20000100800 */
[----:B0-----:R-:W-:Y:S02]  /*9b50*/  IADD3 R8, P4, R5, UR56, RZ ;  /* 0x0000003805087c10 */ /* 0x001fe4000ff9e0ff */
[----:B-1----:R-:W-:-:S03]  /*9b60*/  IADD3.X R7, R2, UR57, RZ, P3, !PT ;  /* 0x0000003902077c10 */ /* 0x002fc60009ffe4ff */
[----:B------:R0:W-:Y:S01]  /*9b70*/  STL [R1+0x74c], R8 ;  /* 0x00074c0801007387 */ /* 0x0001e20000100800 */
[----:B--2---:R-:W-:Y:S01]  /*9b80*/  IADD3 R4, P3, R6, UR54, RZ ;  /* 0x0000003606047c10 */ /* 0x004fe2000ff7e0ff */
[----:B------:R-:W-:Y:S02]  /*9b90*/  UIMAD UR52, UR8, 0x14, URZ ;  /* 0x00000014083478a4 */ /* 0x000fe4000f8e023f */
        /* <DEDUP_REMOVED lines=38> */
[----:B------:R-:W-:Y:S02]  /*9e00*/  USHF.L.U32 UR45, UR8, 0x4, URZ ;  /* 0x00000004082d7899 */ /* 0x000fe4000800063f */
        /* <DEDUP_REMOVED lines=80> */
[----:B------:R-:W-:Y:S02]  /*a310*/  USHF.L.U32 UR29, UR8, 0x3, URZ ;  /* 0x00000003081d7899 */ /* 0x000fe4000800063f */
        /* <DEDUP_REMOVED lines=68> */
[----:B------:R-:W-:-:S03]  /*a760*/  USHF.R.S32.HI UR16, URZ, 0x1f, UR21 ;  /* 0x0000001f3f107899 */ /* 0x000fc60008011415 */
[----:B------:R2:W-:Y:S01]  /*a770*/  STL [R1+0x848], R4 ;  /* 0x0008480401007387 */ /* 0x0005e20000100800 */
[----:B0-----:R-:W-:Y:S02]  /*a780*/  IADD3 R8, P0, R6, UR17, RZ ;  /* 0x0000001106087c10 */ /* 0x001fe4000ff1e0ff */
[----:B-1----:R-:W-:-:S03]  /*a790*/  IADD3.X R7, R3, UR22, RZ, P6, !PT ;  /* 0x0000001603077c10 */ /* 0x002fc6000b7fe4ff */
[----:B------:R0:W-:Y:S01]  /*a7a0*/  STL [R1+0x884], R8 ;  /* 0x0008840801007387 */ /* 0x0001e20000100800 */
[----:B--2---:R-:W-:-:S03]  /*a7b0*/  IADD3 R4, P6, R5, UR17, RZ ;  /* 0x0000001105047c10 */ /* 0x004fc6000ffde0ff */
[----:B------:R1:W-:Y:S01]  /*a7c0*/  STL [R1+0x850], R7 ;  /* 0x0008500701007387 */ /* 0x0003e20000100800 */
[----:B------:R-:W-:-:S03]  /*a7d0*/  USHF.R.S32.HI UR18, URZ, 0x1f, UR19 ;  /* 0x0000001f3f127899 */ /* 0x000fc60008011413 */
[----:B------:R2:W-:Y:S01]  /*a7e0*/  STL [R1+0x88c], R4 ;  /* 0x00088c0401007387 */ /* 0x0005e20000100800 */
[----:B0-----:R-:W-:Y:S02]  /*a7f0*/  IADD3.X R8, R2, UR22, RZ, P5, !PT ;  /* 0x0000001602087c10 */ /* 0x001fe4000affe4ff */
[----:B-1----:R-:W-:-:S03]  /*a800*/  IADD3 R7, P5, R6, UR8, RZ ;  /* 0x0000000806077c10 */ /* 0x002fc6000ffbe0ff */
[----:B------:R-:W-:Y:S01]  /*a810*/  STL [R1+0x858], R8 ;  /* 0x0008580801007387 */ /* 0x000fe20000100800 */
[----:B--2---:R-:W-:-:S03]  /*a820*/  IADD3.X R4, R3, UR16, RZ, P4, !PT ;  /* 0x0000001003047c10 */ /* 0x004fc6000a7fe4ff */
[----:B------:R-:W-:Y:S01]  /*a830*/  STL [R1+0x894], R7 ;  /* 0x0008940701007387 */ /* 0x000fe20000100800 */
[----:B------:R-:W-:Y:S01]  /*a840*/  IADD3 R6, P4, R5, UR8, RZ ;  /* 0x0000000805067c10 */ /* 0x000fe2000ff9e0ff */
[----:B------:R-:W-:Y:S01]  /*a850*/  USHF.R.S32.HI UR14, URZ, 0x1f, UR17 ;  /* 0x0000001f3f0e7899 */ /* 0x000fe20008011411 */
[----:B------:R-:W-:Y:S01]  /*a860*/  IADD3.X R5, R2, UR16, RZ, P3, !PT ;  /* 0x0000001002057c10 */ /* 0x000fe20009ffe4ff */
[----:B------:R0:W-:Y:S01]  /*a870*/  STL [R1+0x860], R4 ;  /* 0x0008600401007387 */ /* 0x0001e20000100800 */
[----:B------:R-:W-:-:S03]  /*a880*/  USHF.R.S32.HI UR12, URZ, 0x1f, UR8 ;  /* 0x0000001f3f0c7899 */ /* 0x000fc60008011408 */
[----:B------:R1:W-:Y:S01]  /*a890*/  STL [R1+0x89c], R6 ;  /* 0x00089c0601007387 */ /* 0x0003e20000100800 */
[----:B0-----:R-:W-:-:S03]  /*a8a0*/  IADD3.X R4, R3, UR18, RZ, P2, !PT ;  /* 0x0000001203047c10 */ /* 0x001fc600097fe4ff */
[----:B------:R0:W-:Y:S01]  /*a8b0*/  STL [R1+0x868], R5 ;  /* 0x0008680501007387 */ /* 0x0001e20000100800 */
[----:B-1----:R-:W-:-:S03]  /*a8c0*/  IADD3.X R6, R2, UR18, RZ, P1, !PT ;  /* 0x0000001202067c10 */ /* 0x002fc60008ffe4ff */
[----:B------:R1:W-:Y:S01]  /*a8d0*/  STL [R1+0x870], R4 ;  /* 0x0008700401007387 */ /* 0x0003e20000100800 */
[----:B0-----:R-:W-:-:S03]  /*a8e0*/  IADD3.X R5, R3, UR14, RZ, P0, !PT ;  /* 0x0000000e03057c10 */ /* 0x001fc600087fe4ff */
[----:B------:R0:W-:Y:S01]  /*a8f0*/  STL [R1+0x878], R6 ;  /* 0x0008780601007387 */ /* 0x0001e20000100800 */
[----:B------:R-:W-:Y:S02]  /*a900*/  IADD3.X R3, R3, UR12, RZ, P5, !PT ;  /* 0x0000000c03037c10 */ /* 0x000fe4000affe4ff */
[C---:B-1----:R-:W-:Y:S02]  /*a910*/  IADD3.X R4, R2.reuse, UR14, RZ, P6, !PT ;  /* 0x0000000e02047c10 */ /* 0x042fe4000b7fe4ff */
[----:B------:R-:W-:Y:S01]  /*a920*/  IADD3.X R2, R2, UR12, RZ, P4, !PT ;  /* 0x0000000c02027c10 */ /* 0x000fe2000a7fe4ff */
[----:B------:R0:W-:Y:S04]  /*a930*/  STL [R1+0x880], R5 ;  /* 0x0008800501007387 */ /* 0x0001e80000100800 */
[----:B------:R0:W-:Y:S04]  /*a940*/  STL [R1+0x888], R4 ;  /* 0x0008880401007387 */ /* 0x0001e80000100800 */
[----:B------:R0:W-:Y:S04]  /*a950*/  STL [R1+0x898], R2 ;  /* 0x0008980201007387 */ /* 0x0001e80000100800 */
[----:B------:R0:W-:Y:S01]  /*a960*/  STL [R1+0x890], R3 ;  /* 0x0008900301007387 */ /* 0x0001e20000100800 */
[----:B------:R-:W-:-:S02]  /*a970*/  USHF.L.U32 UR5, UR5, 0x6, URZ ;  /* 0x0000000605057899 */ /* 0x000fc4000800063f */
[----:B------:R-:W-:Y:S02]  /*a980*/  USHF.L.U32 UR9, UR8, 0x6, URZ ;  /* 0x0000000608097899 */ /* 0x000fe4000800063f */
[----:B------:R-:W-:Y:S02]  /*a990*/  USHF.R.S32.HI UR10, URZ, 0x1f, UR5 ;  /* 0x0000001f3f0a7899 */ /* 0x000fe40008011405 */
[----:B------:R-:W-:-:S12]  /*a9a0*/  USHF.R.S32.HI UR13, URZ, 0x1f, UR9 ;  /* 0x0000001f3f0d7899 */ /* 0x000fd80008011409 */
.L_x_2:
[----:B01----:R-:W2:Y:S01]  /*a9b0*/  LDL R5, [R1+0x3c8] ;  /* 0x0003c80001057983 */ /* 0x003ea20000100800 */
[----:B------:R-:W0:Y:S03]  /*a9c0*/  LDC R2, c[0x0][0x230] ;  /* 0x00008c00ff027b82 */ /* 0x000e260000000800 */
[----:B--2---:R1:W-:Y:S04]  /*a9d0*/  STL [R1+0x1508], R5 ;  /* 0x0015080501007387 */ /* 0x0043e80000100800 */
[----:B------:R-:W2:Y:S04]  /*a9e0*/  LDL R4, [R1+0x3cc] ;  /* 0x0003cc0001047983 */ /* 0x000ea80000100800 */
[----:B-1----:R-:W0:Y:S04]  /*a9f0*/  LDL R5, [R1+0x448] ;  /* 0x0004480001057983 */ /* 0x002e280000100800 */
[----:B------:R-:W-:Y:S04]  /*aa00*/  STL [R1+0x1404], R15 ;  /* 0x0014040f01007387 */ /* 0x000fe80000100800 */
        /* <DEDUP_REMOVED lines=31> */
[----:B------:R1:W-:Y:S04]  /*ac00*/  STL [R1+0x1504], R15 ;  /* 0x0015040f01007387 */ /* 0x0003e80000100800 */
        /* <DEDUP_REMOVED lines=56> */
[----:B-----5:R-:W-:Y:S04]  /*af90*/  STL [R1+0x12b8], R0 ;  /* 0x0012b80001007387 */ /* 0x020fe80000100800 */
        /* <DEDUP_REMOVED lines=11> */
[----:B------:R-:W-:Y:S01]  /*b050*/  STL [R1+0x130c], R0 ;  /* 0x00130c0001007387 */ /* 0x000fe20000100800 */
[----:B0-----:R-:W-:-:S03]  /*b060*/  IMAD R2, R5, -0x40, R2 ;  /* 0xffffffc005027824 */ /* 0x001fc600078e0202 */
[----:B------:R-:W-:Y:S04]  /*b070*/  STL [R1+0x1314], R0 ;  /* 0x0013140001007387 */ /* 0x000fe80000100800 */
[----:B------:R-:W-:Y:S04]  /*b080*/  STL [R1+0x131c], R0 ;  /* 0x00131c0001007387 */ /* 0x000fe80000100800 */
[----:B------:R-:W-:Y:S04]  /*b090*/  STL [R1+0x1324], R0 ;  /* 0x0013240001007387 */ /* 0x000fe80000100800 */
[----:B------:R-:W-:Y:S04]  /*b0a0*/  STL [R1+0x1330], R0 ;  /* 0x0013300001007387 */ /* 0x000fe80000100800 */
[----:B------:R-:W2:Y:S01]  /*b0b0*/  LDL.LU R5, [R1+0x1508] ;  /* 0x0015080001057983 */ /* 0x000ea20000300800 */
[----:B------:R-:W-:-:S02]  /*b0c0*/  ISETP.GT.AND P0, PT, R2, RZ, PT ;  /* 0x000000ff0200720c */ /* 0x000fc40003f04270 */
[----:B-1----:R-:W-:-:S11]  /*b0d0*/  PRMT R15, RZ, 0x7610, R15 ;  /* 0x00007610ff0f7816 */ /* 0x002fd6000000000f */
[----:B--2---:R-:W2:Y:S04]  /*b0e0*/  @P0 LDG.E.U8 R15, desc[UR6][R4.64] ;  /* 0x00000006040f0981 */ /* 0x004ea8000c1e1100 */
[----:B--2---:R0:W-:Y:S04]  /*b0f0*/  STL [R1+0x398], R15 ;  /* 0x0003980f01007387 */ /* 0x0041e80000100800 */
[----:B0-----:R-:W2:Y:S04]  /*b100*/  LDL.LU R15, [R1+0x1504] ;  /* 0x00150400010f7983 */ /* 0x001ea80000300800 */
[----:B------:R-:W3:Y:S04]  /*b110*/  LDL R4, [R1+0x3d0] ;  /* 0x0003d00001047983 */ /* 0x000ee80000100800 */
[----:B------:R-:W3:Y:S01]  /*b120*/  LDL R5, [R1+0x3d4] ;  /* 0x0003d40001057983 */ /* 0x000ee20000100800 */
[----:B------:R-:W-:-:S02]  /*b130*/  PRMT R9, RZ, 0x7610, R9 ;  /* 0x00007610ff097816 */ /* 0x000fc40000000009 */
[----:B---3--:R-:W-:-:S04]  /*b140*/  @P0 LOP3.LUT R5, R5, R4, RZ, 0x3c, !PT ;  /* 0x0000000405050212 */ /* 0x008fc800078e3cff */
[----:B------:R-:W-:-:S04]  /*b150*/  @P0 LOP3.LUT R4, R5, R4, RZ, 0x3c, !PT ;  /* 0x0000000405040212 */ /* 0x000fc800078e3cff */
[----:B------:R-:W-:-:S05]  /*b160*/  @P0 LOP3.LUT R5, R5, R4, RZ, 0x3c, !PT ;  /* 0x0000000405050212 */ /* 0x000fca00078e3cff */
[----:B------:R-:W3:Y:S01]  /*b170*/  @P0 LDG.E.U8 R9, desc[UR6][R4.64] ;  /* 0x0000000604090981 */ /* 0x000ee2000c1e1100 */
[----:B------:R-:W-:-:S03]  /*b180*/  ISETP.GT.AND P1, PT, R2, 0x1, PT ;  /* 0x000000010200780c */ /* 0x000fc60003f24270 */
[----:B---3--:R0:W-:Y:S04]  /*b190*/  STL [R1+0x394], R9 ;  /* 0x0003940901007387 */ /* 0x0081e80000100800 */
[----:B0-----:R-:W3:Y:S04]  /*b1a0*/  LDL.LU R9, [R1+0x1500] ;  /* 0x0015000001097983 */ /* 0x001ee80000300800 */
[----:B------:R-:W4:Y:S04]  /*b1b0*/  LDL R4, [R1+0x898] ;  /* 0x0008980001047983 */ /* 0x000f280000100800 */
[----:B------:R-:W4:Y:S01]  /*b1c0*/  LDL R5, [R1+0x89c] ;  /* 0x00089c0001057983 */ /* 0x000f220000100800 */
[----:B--2---:R-:W-:-:S02]  /*b1d0*/  PRMT R15, RZ, 0x7610, R15 ;  /* 0x00007610ff0f7816 */ /* 0x004fc4000000000f */
[----:B----4-:R-:W-:-:S04]  /*b1e0*/  @P1 LOP3.LUT R5, R5, R4, RZ, 0x3c, !PT ;  /* 0x0000000405051212 */ /* 0x010fc800078e3cff */
[----:B------:R-:W-:-:S04]  /*b1f0*/  @P1 LOP3.LUT R4, R5, R4, RZ, 0x3c, !PT ;  /* 0x0000000405041212 */ /* 0x000fc800078e3cff */
[----:B------:R-:W-:-:S05]  /*b200*/  @P1 LOP3.LUT R5, R5, R4, RZ, 0x3c, !PT ;  /* 0x0000000405051212 */ /* 0x000fca00078e3cff */
[----:B------:R-:W2:Y:S04]  /*b210*/  @P1 LDG.E.U8 R15, desc[UR6][R4.64] ;  /* 0x00000006040f1981 */ /* 0x000ea8000c1e1100 */
[----:B--2---:R0:W-:Y:S04]  /*b220*/  STL [R1+0x390], R15 ;  /* 0x0003900f01007387 */ /* 0x0041e80000100800 */
[----:B0-----:R-:W2:Y:S04]  /*b230*/  LDL.LU R15, [R1+0x14fc] ;  /* 0x0014fc00010f7983 */ /* 0x001ea80000300800 */
[----:B------:R-:W4:Y:S04]  /*b240*/  LDL R4, [R1+0x890] ;  /* 0x0008900001047983 */ /* 0x000f280000100800 */
[----:B------:R-:W4:Y:S01]  /*b250*/  LDL R5, [R1+0x894] ;  /* 0x0008940001057983 */ /* 0x000f220000100800 */
[----:B---3--:R-:W-:-:S02]  /*b260*/  PRMT R9, RZ, 0x7610, R9 ;  /* 0x00007610ff097816 */ /* 0x008fc40000000009 */
[----:B----4-:R-:W-:-:S04]  /*b270*/  @P1 LOP3.LUT R5, R5, R4, RZ, 0x3c, !PT ;  /* 0x0000000405051212 */ /* 0x010fc800078e3cff */
        /* <DEDUP_REMOVED lines=597> */
[----:B------:R-:W-:-:S02]  /*d7d0*/  PRMT R11, RZ, 0x7610, R11 ;  /* 0x00007610ff0b7816 */ /* 0x000fc4000000000b */
[----:B----4-:R-:W-:-:S04]  /*d7e0*/  @P0 LOP3.LUT R5, R5, R4, RZ, 0x3c, !PT ;  /* 0x0000000405050212 */ /* 0x010fc800078e3cff */
[----:B------:R-:W-:-:S04]  /*d7f0*/  @P0 LOP3.LUT R4, R5, R4, RZ, 0x3c, !PT ;  /* 0x0000000405040212 */ /* 0x000fc800078e3cff */
[----:B------:R-:W-:-:S05]  /*d800*/  @P0 LOP3.LUT R5, R5, R4, RZ, 0x3c, !PT ;  /* 0x0000000405050212 */ /* 0x000fca00078e3cff */
[----:B------:R-:W4:Y:S04]  /*d810*/  @P0 LDG.E.U8 R11, desc[UR6][R4.64] ;  /* 0x00000006040b0981 */ /* 0x000f28000c1e1100 */
[----:B----4-:R0:W-:Y:S04]  /*d820*/  STL [R1+0x290], R11 ;  /* 0x0002900b01007387 */ /* 0x0101e80000100800 */
[----:B0-----:R-:W4:Y:S04]  /*d830*/  LDL.LU R11, [R1+0x13fc] ;  /* 0x0013fc00010b7983 */ /* 0x001f280000300800 */
[----:B------:R-:W2:Y:S04]  /*d840*/  LDL R4, [R1+0x690] ;  /* 0x0006900001047983 */ /* 0x000ea80000100800 */
[----:B------:R-:W2:Y:S01]  /*d850*/  LDL R5, [R1+0x694] ;  /* 0x0006940001057983 */ /* 0x000ea20000100800 */
[----:B------:R-:W-:-:S02]  /*d860*/  PRMT R10, RZ, 0x7610, R10 ;  /* 0x00007610ff0a7816 */ /* 0x000fc4000000000a */
[----:B--2---:R-:W-:-:S04]  /*d870*/  @P0 LOP3.LUT R5, R5, R4, RZ, 0x3c, !PT ;  /* 0x0000000405050212 */ /* 0x004fc800078e3cff */
[----:B------:R-:W-:-:S04]  /*d880*/  @P0 LOP3.LUT R4, R5, R4, RZ, 0x3c, !PT ;  /* 0x0000000405040212 */ /* 0x000fc800078e3cff */
[----:B------:R-:W-:-:S05]  /*d890*/  @P0 LOP3.LUT R5, R5, R4, RZ, 0x3c, !PT ;  /* 0x0000000405050212 */ /* 0x000fca00078e3cff */
[----:B------:R-:W2:Y:S01]  /*d8a0*/  @P0 LDG.E.U8 R10, desc[UR6][R4.64] ;  /* 0x00000006040a0981 */ /* 0x000ea2000c1e1100 */
[----:B------:R-:W-:-:S03]  /*d8b0*/  ISETP.GT.AND P1, PT, R2, 0x22, PT ;  /* 0x000000220200780c */ /* 0x000fc60003f24270 */
        /* <DEDUP_REMOVED lines=8> */
[----:B------:R-:W3:Y:S04]  /*d940*/  @P1 LDG.E.U8 R26, desc[UR6][R4.64] ;  /* 0x00000006041a1981 */ /* 0x000ee8000c1e1100 */
        /* <DEDUP_REMOVED lines=8> */
[----:B------:R0:W4:Y:S04]  /*d9d0*/  @P1 LDG.E.U8 R15, desc[UR6][R4.64] ;  /* 0x00000006040f1981 */ /* 0x000128000c1e1100 */
[----:B------:R-:W0:Y:S04]  /*d9e0*/  LDL R4, [R1+0x678] ;  /* 0x0006780001047983 */ /* 0x000e280000100800 */
[----:B------:R-:W0:Y:S01]  /*d9f0*/  LDL R5, [R1+0x67c] ;  /* 0x00067c0001057983 */ /* 0x000e220000100800 */
[----:B------:R-:W-:Y:S02]  /*da00*/  ISETP.GT.AND P2, PT, R2, 0x23, PT ;  /* 0x000000230200780c */ /* 0x000fe40003f44270 */
[----:B------:R-:W-:-:S11]  /*da10*/  PRMT R18, RZ, 0x7610, R18 ;  /* 0x00007610ff127816 */ /* 0x000fd60000000012 */
[----:B0-----:R-:W-:-:S04]  /*da20*/  @P2 LOP3.LUT R5, R5, R4, RZ, 0x3c, !PT ;  /* 0x0000000405052212 */ /* 0x001fc800078e3cff */
[----:B------:R-:W-:-:S04]  /*da30*/  @P2 LOP3.LUT R4, R5, R4, RZ, 0x3c, !PT ;  /* 0x0000000405042212 */ /* 0x000fc800078e3cff */
[----:B------:R-:W-:-:S05]  /*da40*/  @P2 LOP3.LUT R5, R5, R4, RZ, 0x3c, !PT ;  /* 0x0000000405052212 */ /* 0x000fca00078e3cff */
[----:B------:R-:W2:Y:S04]  /*da50*/  @P2 LDG.E.U8 R18, desc[UR6][R4.64] ;  /* 0x0000000604122981 */ /* 0x000ea8000c1e1100 */
[----:B----4-:R0:W-:Y:S04]  /*da60*/  STL [R1+0x284], R15 ;  /* 0x0002840f01007387 */ /* 0x0101e80000100800 */
[----:B0-----:R-:W4:Y:S04]  /*da70*/  LDL R15, [R1+0x65c] ;  /* 0x00065c00010f7983 */ /* 0x001f280000100800 */
        /* <DEDUP_REMOVED lines=28> */
[----:B------:R-:W-:Y:S02]  /*dc40*/  ISETP.GT.AND P1, PT, R2, 0x25, PT ;  /* 0x000000250200780c */ /* 0x000fe40003f24270 */
[----:B------:R-:W-:Y:S01]  /*dc50*/  PRMT R6, RZ, 0x7610, R6 ;  /* 0x00007610ff067816 */ /* 0x000fe20000000006 */
[----:B--2---:R0:W-:Y:S04]  /*dc60*/  STL [R1+0x274], R3 ;  /* 0x0002740301007387 */ /* 0x0041e80000100800 */
[----:B0-----:R-:W2:Y:S04]  /*dc70*/  LDL.LU R3, [R1+0x13e4] ;  /* 0x0013e40001037983 */ /* 0x001ea80000300800 */
[----:B------:R-:W3:Y:S02]  /*dc80*/  LDL R5, [R1+0x658] ;  /* 0x0006580001057983 */ /* 0x000ee40000100800 */
[----:B------:R-:W-:-:S02]  /*dc90*/  @P1 IMAD.MOV.U32 R4, RZ, RZ, R15 ;  /* 0x000000ffff041224 */ /* 0x000fc400078e000f */
[----:B------:R-:W4:Y:S04]  /*dca0*/  LDL R15, [R1+0x634] ;  /* 0x00063400010f7983 */ /* 0x000f280000100800 */
[----:B---3--:R-:W3:Y:S04]  /*dcb0*/  @P1 LDG.E.U8 R6, desc[UR6][R4.64] ;  /* 0x0000000604061981 */ /* 0x008ee8000c1e1100 */
[----:B---3--:R0:W-:Y:S04]  /*dcc0*/  STL [R1+0x270], R6 ;  /* 0x0002700601007387 */ /* 0x0081e80000100800 */
[----:B0-----:R-:W3:Y:S04]  /*dcd0*/  LDL.LU R6, [R1+0x13e0] ;  /* 0x0013e00001067983 */ /* 0x001ee80000300800 */
        /* <DEDUP_REMOVED lines=36> */
[----:B------:R-:W-:-:S03]  /*df20*/  PRMT R29, RZ, 0x7610, R29 ;  /* 0x00007610ff1d7816 */ /* 0x000fc6000000001d */
[----:B--2---:R0:W-:Y:S04]  /*df30*/  STL [R1+0x1a0], R14 ;  /* 0x0001a00e01007387 */ /* 0x0041e80000100800 */
[----:B0-----:R-:W2:Y:S04]  /*df40*/  LDL.LU R14, [R1+0x13d0] ;  /* 0x0013d000010e7983 */ /* 0x001ea80000300800 */
[----:B------:R-:W4:Y:S01]  /*df50*/  LDL R5, [R1+0x630] ;  /* 0x0006300001057983 */ /* 0x000f220000100800 */
[----:B------:R-:W-:-:S03]  /*df60*/  @P0 IMAD.MOV.U32 R4, RZ, RZ, R15 ;  /* 0x000000ffff040224 */ /* 0x000fc600078e000f */
[----:B------:R-:W3:Y:S04]  /*df70*/  LDL R15, [R1+0x60c] ;  /* 0x00060c00010f7983 */ /* 0x000ee80000100800 */
[----:B----4-:R-:W4:Y:S01]  /*df80*/  @P0 LDG.E.U8 R29, desc[UR6][R4.64] ;  /* 0x00000006041d0981 */ /* 0x010f22000c1e1100 */
[----:B------:R-:W-:-:S03]  /*df90*/  ISETP.GT.AND P1, PT, R2, 0x28, PT ;  /* 0x000000280200780c */ /* 0x000fc60003f24270 */
        /* <DEDUP_REMOVED lines=8> */
[----:B------:R-:W2:Y:S04]  /*e020*/  @P1 LDG.E.U8 R28, desc[UR6][R4.64] ;  /* 0x00000006041c1981 */ /* 0x000ea8000c1e1100 */
        /* <DEDUP_REMOVED lines=33> */
[----:B------:R-:W-:Y:S01]  /*e240*/  @P0 IMAD.MOV.U32 R4, RZ, RZ, R15 ;  /* 0x000000ffff040224 */ /* 0x000fe200078e000f */
[----:B------:R-:W-:Y:S01]  /*e250*/  PRMT R17, RZ, 0x7610, R17 ;  /* 0x00007610ff117816 */ /* 0x000fe20000000011 */
[----:B------:R-:W4:Y:S04]  /*e260*/  LDL R15, [R1+0x5e0] ;  /* 0x0005e000010f7983 */ /* 0x000f280000100800 */
[----:B---3--:R0:W3:Y:S04]  /*e270*/  @P0 LDG.E.U8 R9, desc[UR6][R4.64] ;  /* 0x0000000604090981 */ /* 0x0080e8000c1e1100 */
[----:B------:R-:W0:Y:S04]  /*e280*/  LDL R4, [R1+0x600] ;  /* 0x0006000001047983 */ /* 0x000e280000100800 */
[----:B------:R-:W0:Y:S02]  /*e290*/  LDL R5, [R1+0x604] ;  /* 0x0006040001057983 */ /* 0x000e240000100800 */
[----:B0-----:R-:W-:-:S04]  /*e2a0*/  @P0 LOP3.LUT R5, R5, R4, RZ, 0x3c, !PT ;  /* 0x0000000405050212 */ /* 0x001fc800078e3cff */
[----:B------:R-:W-:-:S04]  /*e2b0*/  @P0 LOP3.LUT R4, R5, R4, RZ, 0x3c, !PT ;  /* 0x0000000405040212 */ /* 0x000fc800078e3cff */
[----:B------:R-:W-:-:S05]  /*e2c0*/  @P0 LOP3.LUT R5, R5, R4, RZ, 0x3c, !PT ;  /* 0x0000000405050212 */ /* 0x000fca00078e3cff */
[----:B------:R-:W2:Y:S04]  /*e2d0*/  @P0 LDG.E.U8 R17, desc[UR6][R4.64] ;  /* 0x0000000604110981 */ /* 0x000ea8000c1e1100 */
[----:B---3--:R0:W-:Y:S04]  /*e2e0*/  STL [R1+0x48], R9 ;  /* 0x0000480901007387 */ /* 0x0081e80000100800 */
[----:B0-----:R-:W3:Y:S04]  /*e2f0*/  LDL R9, [R1+0x5e4] ;  /* 0x0005e40001097983 */ /* 0x001ee80000100800 */
[----:B--2---:R0:W-:Y:S04]  /*e300*/  STL [R1+0x44], R17 ;  /* 0x0000441101007387 */ /* 0x0041e80000100800 */
[----:B0-----:R-:W2:Y:S04]  /*e310*/  LDL.LU R17, [R1+0x13b8] ;  /* 0x0013b80001117983 */ /* 0x001ea80000300800 */
[----:B------:R-:W4:Y:S04]  /*e320*/  LDL R4, [R1+0x5f8] ;  /* 0x0005f80001047983 */ /* 0x000f280000100800 */
[----:B------:R-:W4:Y:S01]  /*e330*/  LDL R5, [R1+0x5fc] ;  /* 0x0005fc0001057983 */ /* 0x000f220000100800 */
[----:B------:R-:W-:-:S02]  /*e340*/  ISETP.GT.AND P1, PT, R2, 0x2b, PT ;  /* 0x0000002b0200780c */ /* 0x000fc40003f24270 */
[----:B------:R-:W-:-:S11]  /*e350*/  PRMT R19, RZ, 0x7610, R19 ;  /* 0x00007610ff137816 */ /* 0x000fd60000000013 */
        /* <DEDUP_REMOVED lines=19> */
[----:B------:R-:W-:Y:S02]  /*e490*/  PRMT R24, RZ, 0x7610, R24 ;  /* 0x00007610ff187816 */ /* 0x000fe40000000018 */
[----:B--2---:R-:W-:-:S04]  /*e4a0*/  @P2 LOP3.LUT R5, R5, R4, RZ, 0x3c, !PT ;  /* 0x0000000405052212 */ /* 0x004fc800078e3cff */
[----:B------:R-:W-:-:S04]  /*e4b0*/  @P2 LOP3.LUT R4, R5, R4, RZ, 0x3c, !PT ;  /* 0x0000000405042212 */ /* 0x000fc800078e3cff */
[----:B------:R-:W-:-:S05]  /*e4c0*/  @P2 LOP3.LUT R5, R5, R4, RZ, 0x3c, !PT ;  /* 0x0000000405052212 */ /* 0x000fca00078e3cff */
[----:B------:R0:W2:Y:S02]  /*e4d0*/  @P2 LDG.E.U8 R23, desc[UR6][R4.64] ;  /* 0x0000000604172981 */ /* 0x0000a4000c1e1100 */
[----:B0-----:R-:W-:Y:S02]  /*e4e0*/  @P2 IMAD.MOV.U32 R4, RZ, RZ, R9 ;  /* 0x000000ffff042224 */ /* 0x001fe400078e0009 */
[----:B------:R-:W-:-:S05]  /*e4f0*/  @P2 IMAD.MOV.U32 R5, RZ, RZ, R15 ;  /* 0x000000ffff052224 */ /* 0x000fca00078e000f */
[----:B------:R-:W4:Y:S04]  /*e500*/  @P2 LDG.E.U8 R24, desc[UR6][R4.64] ;  /* 0x0000000604182981 */ /* 0x000f28000c1e1100 */
[----:B--2---:R0:W-:Y:S04]  /*e510*/  STL [R1+0x38], R23 ;  /* 0x0000381701007387 */ /* 0x0041e80000100800 */
[----:B0-----:R-:W2:Y:S04]  /*e520*/  LDL.LU R23, [R1+0x13ac] ;  /* 0x0013ac0001177983 */ /* 0x001ea80000300800 */
[----:B------:R-:W3:Y:S04]  /*e530*/  LDL R15, [R1+0x528] ;  /* 0x00052800010f7983 */ /* 0x000ee80000100800 */
[----:B------:R-:W2:Y:S04]  /*e540*/  LDL R9, [R1+0x52c] ;  /* 0x00052c0001097983 */ /* 0x000ea80000100800 */
[----:B----4-:R0:W-:Y:S04]  /*e550*/  STL [R1+0x34], R24 ;  /* 0x0000341801007387 */ /* 0x0101e80000100800 */
[----:B0-----:R-:W4:Y:S04]  /*e560*/  LDL.LU R24, [R1+0x13a8] ;  /* 0x0013a80001187983 */ /* 0x001f280000300800 */
[----:B------:R-:W3:Y:S04]  /*e570*/  LDL R4, [R1+0x5d8] ;  /* 0x0005d80001047983 */ /* 0x000ee80000100800 */
[----:B------:R-:W3:Y:S01]  /*e580*/  LDL R5, [R1+0x5dc] ;  /* 0x0005dc0001057983 */ /* 0x000ee20000100800 */
[----:B------:R-:W-:-:S02]  /*e590*/  ISETP.GT.AND P0, PT, R2, 0x2d, PT ;  /* 0x0000002d0200780c */ /* 0x000fc40003f04270 */
[----:B------:R-:W-:-:S11]  /*e5a0*/  PRMT R11, RZ, 0x7610, R11 ;  /* 0x00007610ff0b7816 */ /* 0x000fd6000000000b */
[----:B---3--:R-:W-:-:S04]  /*e5b0*/  @P0 LOP3.LUT R5, R5, R4, RZ, 0x3c, !PT ;  /* 0x0000000405050212 */ /* 0x008fc800078e3cff */
[----:B------:R-:W-:-:S04]  /*e5c0*/  @P0 LOP3.LUT R4, R5, R4, RZ, 0x3c, !PT ;  /* 0x0000000405040212 */ /* 0x000fc800078e3cff */
[----:B------:R-:W-:-:S05]  /*e5d0*/  @P0 LOP3.LUT R5, R5, R4, RZ, 0x3c, !PT ;  /* 0x0000000405050212 */ /* 0x000fca00078e3cff */
[----:B------:R-:W3:Y:S04]  /*e5e0*/  @P0 LDG.E.U8 R11, desc[UR6][R4.64] ;  /* 0x00000006040b0981 */ /* 0x000ee8000c1e1100 */
[----:B------:R-:W2:Y:S04]  /*e5f0*/  LDL R4, [R1+0x5a8] ;  /* 0x0005a80001047983 */ /* 0x000ea80000100800 */
[----:B------:R-:W2:Y:S01]  /*e600*/  LDL R5, [R1+0x5ac] ;  /* 0x0005ac0001057983 */ /* 0x000ea20000100800 */
[----:B------:R-:W-:Y:S02]  /*e610*/  ISETP.GT.AND P1, PT, R2, 0x30, PT ;  /* 0x000000300200780c */ /* 0x000fe40003f24270 */
[----:B------:R-:W-:Y:S01]  /*e620*/  PRMT R10, RZ, 0x7610, R10 ;  /* 0x00007610ff0a7816 */ /* 0x000fe2000000000a */
[----:B---3--:R0:W-:Y:S01]  /*e630*/  STL [R1+0x30], R11 ;  /* 0x0000300b01007387 */ /* 0x0081e20000100800 */
[----:B------:R-:W-:-:S02]  /*e640*/  PRMT R25, RZ, 0x7610, R25 ;  /* 0x00007610ff197816 */ /* 0x000fc40000000019 */
[----:B------:R-:W-:Y:S02]  /*e650*/  ISETP.GT.AND P3, PT, R2, 0x38, PT ;  /* 0x000000380200780c */ /* 0x000fe40003f64270 */
[----:B------:R-:W-:Y:S01]  /*e660*/  PRMT R26, RZ, 0x7610, R26 ;  /* 0x00007610ff1a7816 */ /* 0x000fe2000000001a */
[----:B0-----:R-:W3:Y:S04]  /*e670*/  LDL R11, [R1+0x524] ;  /* 0x00052400010b7983 */ /* 0x001ee80000100800 */
[----:B--2---:R-:W-:-:S04]  /*e680*/  @P1 LOP3.LUT R5, R5, R4, RZ, 0x3c, !PT ;  /* 0x0000000405051212 */ /* 0x004fc800078e3cff */
[----:B------:R-:W-:-:S04]  /*e690*/  @P1 LOP3.LUT R4, R5, R4, RZ, 0x3c, !PT ;  /* 0x0000000405041212 */ /* 0x000fc800078e3cff */
[----:B------:R-:W-:-:S05]  /*e6a0*/  @P1 LOP3.LUT R5, R5, R4, RZ, 0x3c, !PT ;  /* 0x0000000405051212 */ /* 0x000fca00078e3cff */
[----:B------:R0:W2:Y:S04]  /*e6b0*/  @P1 LDG.E.U8 R10, desc[UR6][R4.64] ;  /* 0x00000006040a1981 */ /* 0x0000a8000c1e1100 */
[----:B------:R-:W0:Y:S04]  /*e6c0*/  LDL R4, [R1+0x5a0] ;  /* 0x0005a00001047983 */ /* 0x000e280000100800 */
[----:B------:R-:W0:Y:S02]  /*e6d0*/  LDL R5, [R1+0x5a4] ;  /* 0x0005a40001057983 */ /* 0x000e240000100800 */
[----:B0-----:R-:W-:-:S04]  /*e6e0*/  @P1 LOP3.LUT R5, R5, R4, RZ, 0x3c, !PT ;  /* 0x0000000405051212 */ /* 0x001fc800078e3cff */
[----:B------:R-:W-:-:S04]  /*e6f0*/  @P1 LOP3.LUT R4, R5, R4, RZ, 0x3c, !PT ;  /* 0x0000000405041212 */ /* 0x000fc800078e3cff */
[----:B------:R-:W-:-:S05]  /*e700*/  @P1 LOP3.LUT R5, R5, R4, RZ, 0x3c, !PT ;  /* 0x0000000405051212 */ /* 0x000fca00078e3cff */
[----:B------:R0:W4:Y:S04]  /*e710*/  @P1 LDG.E.U8 R25, desc[UR6][R4.64] ;  /* 0x0000000604191981 */ /* 0x000128000c1e1100 */
[----:B--2---:R1:W-:Y:S01]  /*e720*/  STL [R1+0x28], R10 ;  /* 0x0000280a01007387 */ /* 0x0043e20000100800 */
[----:B0-----:R-:W-:Y:S02]  /*e730*/  @P3 IMAD.MOV.U32 R4, RZ, RZ, R9 ;  /* 0x000000ffff043224 */ /* 0x001fe400078e0009 */
[----:B------:R-:W-:Y:S01]  /*e740*/  @P3 IMAD.MOV.U32 R5, RZ, RZ, R15 ;  /* 0x000000ffff053224 */ /* 0x000fe200078e000f */
[----:B-1----:R-:W2:Y:S04]  /*e750*/  LDL R10, [R1+0x59c] ;  /* 0x00059c00010a7983 */ /* 0x002ea80000100800 */
[----:B------:R3:W2:Y:S04]  /*e760*/  @P3 LDG.E.U8 R26, desc[UR6][R4.64] ;  /* 0x00000006041a3981 */ /* 0x0006a8000c1e1100 */
[----:B----4-:R0:W-:Y:S04]  /*e770*/  STL [R1+0x24], R25 ;  /* 0x0000241901007387 */ /* 0x0101e80000100800 */
[----:B0-----:R-:W4:Y:S04]  /*e780*/  LDL.LU R25, [R1+0x13a4] ;  /* 0x0013a40001197983 */ /* 0x001f280000300800 */
[----:B------:R-:W4:Y:S01]  /*e790*/  LDL R5, [R1+0x520] ;  /* 0x0005200001057983 */ /* 0x000f220000100800 */
[----:B------:R-:W-:Y:S01]  /*e7a0*/  PRMT R18, RZ, 0x7610, R18 ;  /* 0x00007610ff127816 */ /* 0x000fe20000000012 */
[----:B---3--:R-:W-:-:S02]  /*e7b0*/  @P3 IMAD.MOV.U32 R4, RZ, RZ, R11 ;  /* 0x000000ffff043224 */ /* 0x008fc400078e000b */
[----:B------:R-:W3:Y:S04]  /*e7c0*/  LDL R15, [R1+0x518] ;  /* 0x00051800010f7983 */ /* 0x000ee80000100800 */
[----:B------:R-:W3:Y:S04]  /*e7d0*/  LDL R9, [R1+0x51c] ;  /* 0x00051c0001097983 */ /* 0x000ee80000100800 */
[----:B--2---:R0:W-:Y:S01]  /*e7e0*/  STL [R1+0x139c], R26 ;  /* 0x00139c1a01007387 */ /* 0x0041e20000100800 */
[----:B------:R-:W-:Y:S02]  /*e7f0*/  ISETP.GT.AND P2, PT, R2, 0x31, PT ;  /* 0x000000310200780c */ /* 0x000fe40003f44270 */
[----:B------:R-:W-:Y:S01]  /*e800*/  PRMT R7, RZ, 0x7610, R7 ;  /* 0x00007610ff077816 */ /* 0x000fe20000000007 */
[----:B------:R-:W2:Y:S04]  /*e810*/  LDL R11, [R1+0x514] ;  /* 0x00051400010b7983 */ /* 0x000ea80000100800 */
[----:B----4-:R1:W4:Y:S04]  /*e820*/  @P3 LDG.E.U8 R18, desc[UR6][R4.64] ;  /* 0x0000000604123981 */ /* 0x010328000c1e1100 */
[----:B------:R-:W3:Y:S02]  /*e830*/  LDL R5, [R1+0x598] ;  /* 0x0005980001057983 */ /* 0x000ee40000100800 */
[----:B-1----:R-:W-:-:S02]  /*e840*/  @P2 IMAD.MOV.U32 R4, RZ, RZ, R10 ;  /* 0x000000ffff042224 */ /* 0x002fc400078e000a */
[----:B----4-:R1:W-:Y:S01]  /*e850*/  STL [R1+0x13a0], R18 ;  /* 0x0013a01201007387 */ /* 0x0103e20000100800 */
[----:B0-----:R-:W-:Y:S02]  /*e860*/  PRMT R26, RZ, 0x7610, R26 ;  /* 0x00007610ff1a7816 */ /* 0x001fe4000000001a */
[----:B------:R-:W-:Y:S01]  /*e870*/  ISETP.GT.AND P4, PT, R2, 0x39, PT ;  /* 0x000000390200780c */ /* 0x000fe20003f84270 */
[----:B------:R-:W4:Y:S04]  /*e880*/  LDL R10, [R1+0x5d0] ;  /* 0x0005d000010a7983 */ /* 0x000f280000100800 */
[----:B-1----:R-:W2:Y:S04]  /*e890*/  LDL R18, [R1+0x594] ;  /* 0x0005940001127983 */ /* 0x002ea80000100800 */
[----:B---3--:R2:W3:Y:S04]  /*e8a0*/  @P2 LDG.E.U8 R7, desc[UR6][R4.64] ;  /* 0x0000000604072981 */ /* 0x0084e8000c1e1100 */
[----:B------:R-:W4:Y:S01]  /*e8b0*/  LDL R5, [R1+0x590] ;  /* 0x0005900001057983 */ /* 0x000f220000100800 */
[----:B--2---:R-:W-:-:S05]  /*e8c0*/  @P2 IMAD.MOV.U32 R4, RZ, RZ, R18 ;  /* 0x000000ffff042224 */ /* 0x004fca00078e0012 */
[----:B----4-:R0:W2:Y:S01]  /*e8d0*/  @P2 LDG.E.U8 R26, desc[UR6][R4.64] ;  /* 0x00000006041a2981 */ /* 0x0100a2000c1e1100 */
[----:B------:R-:W-:-:S03]  /*e8e0*/  PRMT R16, RZ, 0x7610, R16 ;  /* 0x00007610ff107816 */ /* 0x000fc60000000010 */
[----:B---3--:R1:W-:Y:S01]  /*e8f0*/  STL [R1+0x20], R7 ;  /* 0x0000200701007387 */ /* 0x0083e20000100800 */
[----:B0-----:R-:W-:Y:S02]  /*e900*/  @P4 IMAD.MOV.U32 R4, RZ, RZ, R9 ;  /* 0x000000ffff044224 */ /* 0x001fe400078e0009 */
[----:B------:R-:W-:Y:S01]  /*e910*/  @P4 IMAD.MOV.U32 R5, RZ, RZ, R15 ;  /* 0x000000ffff054224 */ /* 0x000fe200078e000f */
[----:B-1----:R-:W3:Y:S04]  /*e920*/  LDL R7, [R1+0x5d4] ;  /* 0x0005d40001077983 */ /* 0x002ee80000100800 */
[----:B------:R0:W4:Y:S04]  /*e930*/  @P4 LDG.E.U8 R16, desc[UR6][R4.64] ;  /* 0x0000000604104981 */ /* 0x000128000c1e1100 */
[----:B--2---:R1:W-:Y:S04]  /*e940*/  STL [R1+0x1c], R26 ;  /* 0x00001c1a01007387 */ /* 0x0043e80000100800 */
[----:B------:R-:W2:Y:S01]  /*e950*/  LDL R5, [R1+0x510] ;  /* 0x0005100001057983 */ /* 0x000ea20000100800 */
[----:B------:R-:W-:-:S03]  /*e960*/  PRMT R3, RZ, 0x7610, R3 ;  /* 0x00007610ff037816 */ /* 0x000fc60000000003 */
[----:B------:R-:W4:Y:S04]  /*e970*/  LDL R15, [R1+0x58c] ;  /* 0x00058c00010f7983 */ /* 0x000f280000100800 */
[----:B-1----:R-:W4:Y:S01]  /*e980*/  LDL R26, [R1+0x588] ;  /* 0x00058800011a7983 */ /* 0x002f220000100800 */
[----:B0-----:R-:W-:Y:S01]  /*e990*/  @P4 IMAD.MOV.U32 R4, RZ, RZ, R11 ;  /* 0x000000ffff044224 */ /* 0x001fe200078e000b */
[----:B------:R-:W-:Y:S02]  /*e9a0*/  PRMT R6, RZ, 0x7610, R6 ;  /* 0x00007610ff067816 */ /* 0x000fe40000000006 */
[----:B------:R-:W4:Y:S04]  /*e9b0*/  LDL R18, [R1+0x580] ;  /* 0x0005800001127983 */ /* 0x000f280000100800 */
[----:B------:R-:W4:Y:S01]  /*e9c0*/  LDL R9, [R1+0x584] ;  /* 0x0005840001097983 */ /* 0x000f220000100800 */
[----:B------:R-:W-:-:S03]  /*e9d0*/  ISETP.GT.AND P1, PT, R2, 0x32, PT ;  /* 0x000000320200780c */ /* 0x000fc60003f24270 */
[----:B--2---:R3:W2:Y:S02]  /*e9e0*/  @P4 LDG.E.U8 R3, desc[UR6][R4.64] ;  /* 0x0000000604034981 */ /* 0x0046a4000c1e1100 */
[----:B---3--:R-:W-:Y:S02]  /*e9f0*/  @P0 IMAD.MOV.U32 R4, RZ, RZ, R7 ;  /* 0x000000ffff040224 */ /* 0x008fe400078e0007 */
[----:B------:R-:W-:Y:S01]  /*ea00*/  @P0 IMAD.MOV.U32 R5, RZ, RZ, R10 ;  /* 0x000000ffff050224 */ /* 0x000fe200078e000a */
[----:B------:R-:W-:Y:S01]  /*ea10*/  PRMT R13, RZ, 0x7610, R13 ;  /* 0x00007610ff0d7816 */ /* 0x000fe2000000000d */
[----:B------:R-:W3:Y:S04]  /*ea20*/  LDL R7, [R1+0x508] ;  /* 0x0005080001077983 */ /* 0x000ee80000100800 */
[----:B------:R4:W2:Y:S02]  /*ea30*/  @P0 LDG.E.U8 R6, desc[UR6][R4.64] ;  /* 0x0000000604060981 */ /* 0x0008a4000c1e1100 */
[----:B----4-:R-:W-:-:S02]  /*ea40*/  @P1 IMAD.MOV.U32 R4, RZ, RZ, R15 ;  /* 0x000000ffff041224 */ /* 0x010fc400078e000f */
[----:B------:R-:W-:-:S05]  /*ea50*/  @P1 IMAD.MOV.U32 R5, RZ, RZ, R26 ;  /* 0x000000ffff051224 */ /* 0x000fca00078e001a */
[----:B------:R0:W4:Y:S01]  /*ea60*/  @P1 LDG.E.U8 R13, desc[UR6][R4.64] ;  /* 0x00000006040d1981 */ /* 0x000122000c1e1100 */
[----:B------:R-:W-:Y:S01]  /*ea70*/  PRMT R8, RZ, 0x7610, R8 ;  /* 0x00007610ff087816 */ /* 0x000fe20000000008 */
[----:B0-----:R-:W-:Y:S02]  /*ea80*/  @P1 IMAD.MOV.U32 R4, RZ, RZ, R9 ;  /* 0x000000ffff041224 */ /* 0x001fe400078e0009 */
[----:B------:R-:W-:-:S05]  /*ea90*/  @P1 IMAD.MOV.U32 R5, RZ, RZ, R18 ;  /* 0x000000ffff051224 */ /* 0x000fca00078e0012 */
[----:B------:R0:W3:Y:S04]  /*eaa0*/  @P1 LDG.E.U8 R8, desc[UR6][R4.64] ;  /* 0x0000000604081981 */ /* 0x0000e8000c1e1100 */
[----:B--2---:R1:W-:Y:S01]  /*eab0*/  STL [R1+0x2c], R6 ;  /* 0x00002c0601007387 */ /* 0x0043e20000100800 */
[----:B------:R-:W-:-:S03]  /*eac0*/  ISETP.GT.AND P3, PT, R2, 0x3a, PT ;  /* 0x0000003a0200780c */ /* 0x000fc60003f64270 */
[----:B------:R-:W2:Y:S04]  /*ead0*/  LDL R11, [R1+0x500] ;  /* 0x00050000010b7983 */ /* 0x000ea80000100800 */
[----:B------:R-:W2:Y:S04]  /*eae0*/  LDL R10, [R1+0x504] ;  /* 0x00050400010a7983 */ /* 0x000ea80000100800 */
[----:B-1----:R-:W2:Y:S04]  /*eaf0*/  LDL R6, [R1+0x50c] ;  /* 0x00050c0001067983 */ /* 0x002ea80000100800 */
[----:B------:R-:W2:Y:S04]  /*eb00*/  LDL R15, [R1+0x578] ;  /* 0x00057800010f7983 */ /* 0x000ea80000100800 */
[----:B----4-:R1:W-:Y:S01]  /*eb10*/  STL [R1+0x18], R13 ;  /* 0x0000180d01007387 */ /* 0x0103e20000100800 */
[----:B0-----:R-:W-:-:S03]  /*eb20*/  PRMT R4, RZ, 0x7610, R4 ;  /* 0x00007610ff047816 */ /* 0x001fc60000000004 */
[----:B------:R-:W4:Y:S04]  /*eb30*/  LDL R9, [R1+0x570] ;  /* 0x0005700001097983 */ /* 0x000f280000100800 */
[----:B-1----:R-:W4:Y:S04]  /*eb40*/  LDL R13, [R1+0x57c] ;  /* 0x00057c00010d7983 */ /* 0x002f280000100800 */
[----:B---3--:R0:W-:Y:S04]  /*eb50*/  STL [R1+0x10], R8 ;  /* 0x0000100801007387 */ /* 0x0081e80000100800 */
[----:B0-----:R-:W3:Y:S04]  /*eb60*/  LDL R8, [R1+0x574] ;  /* 0x0005740001087983 */ /* 0x001ee80000100800 */
[----:B--2---:R0:W2:Y:S01]  /*eb70*/  @P3 LDG.E.U8 R4, desc[UR6][R6.64] ;  /* 0x0000000606043981 */ /* 0x0040a2000c1e1100 */
[----:B------:R-:W-:-:S02]  /*eb80*/  ISETP.GT.AND P2, PT, R2, 0x33, PT ;  /* 0x000000330200780c */ /* 0x000fc40003f44270 */
[----:B------:R-:W-:Y:S02]  /*eb90*/  PRMT R5, RZ, 0x7610, R5 ;  /* 0x00007610ff057816 */ /* 0x000fe40000000005 */
[----:B------:R-:W-:Y:S01]  /*eba0*/  PRMT R0, RZ, 0x7610, R0 ;  /* 0x00007610ff007816 */ /* 0x000fe20000000000 */
[----:B0-----:R-:W-:Y:S02]  /*ebb0*/  @P3 IMAD.MOV.U32 R6, RZ, RZ, R10 ;  /* 0x000000ffff063224 */ /* 0x001fe400078e000a */
[----:B------:R-:W-:-:S05]  /*ebc0*/  @P3 IMAD.MOV.U32 R7, RZ, RZ, R11 ;  /* 0x000000ffff073224 */ /* 0x000fca00078e000b */
[----:B------:R4:W2:Y:S02]  /*ebd0*/  @P3 LDG.E.U8 R5, desc[UR6][R6.64] ;  /* 0x0000000606053981 */ /* 0x0008a4000c1e1100 */
[----:B----4-:R-:W-:Y:S02]  /*ebe0*/  @P2 IMAD.MOV.U32 R6, RZ, RZ, R13 ;  /* 0x000000ffff062224 */ /* 0x010fe400078e000d */
[----:B------:R-:W-:-:S05]  /*ebf0*/  @P2 IMAD.MOV.U32 R7, RZ, RZ, R15 ;  /* 0x000000ffff072224 */ /* 0x000fca00078e000f */
[----:B------:R0:W4:Y:S01]  /*ec00*/  @P2 LDG.E.U8 R0, desc[UR6][R6.64] ;  /* 0x0000000606002981 */ /* 0x000122000c1e1100 */
[----:B------:R-:W-:-:S06]  /*ec10*/  PRMT R12, RZ, 0x7610, R12 ;  /* 0x00007610ff0c7816 */ /* 0x000fcc000000000c */
[----:B---3--:R-:W3:Y:S04]  /*ec20*/  @P2 LDG.E.U8 R12, desc[UR6][R8.64] ;  /* 0x00000006080c2981 */ /* 0x008ee8000c1e1100 */
[----:B--2---:R1:W-:Y:S04]  /*ec30*/  STL [R1+0x138c], R4 ;  /* 0x00138c0401007387 */ /* 0x0043e80000100800 */
[----:B------:R-:W2:Y:S04]  /*ec40*/  LDL R11, [R1+0x4f8] ;  /* 0x0004f800010b7983 */ /* 0x000ea80000100800 */
[----:B------:R-:W2:Y:S01]  /*ec50*/  LDL R10, [R1+0x4fc] ;  /* 0x0004fc00010a7983 */ /* 0x000ea20000100800 */
[----:B------:R-:W-:-:S03]  /*ec60*/  ISETP.GT.AND P4, PT, R2, 0x3b, PT ;  /* 0x0000003b0200780c */ /* 0x000fc60003f84270 */
[----:B------:R-:W-:Y:S04]  /*ec70*/  STL [R1+0x1390], R5 ;  /* 0x0013900501007387 */ /* 0x000fe80000100800 */
[----:B-1----:R-:W2:Y:S01]  /*ec80*/  LDL R4, [R1+0x4f0] ;  /* 0x0004f00001047983 */ /* 0x002ea20000100800 */
[----:B0-----:R-:W-:-:S03]  /*ec90*/  PRMT R6, RZ, 0x7610, R6 ;  /* 0x00007610ff067816 */ /* 0x001fc60000000006 */
[----:B----4-:R0:W-:Y:S04]  /*eca0*/  STL [R1+0xc], R0 ;  /* 0x00000c0001007387 */ /* 0x0101e80000100800 */
[----:B------:R-:W4:Y:S04]  /*ecb0*/  LDL R18, [R1+0x5c8] ;  /* 0x0005c80001127983 */ /* 0x000f280000100800 */
[----:B------:R-:W4:Y:S04]  /*ecc0*/  LDL R15, [R1+0x5cc] ;  /* 0x0005cc00010f7983 */ /* 0x000f280000100800 */
[----:B0-----:R-:W4:Y:S04]  /*ecd0*/  LDL R0, [R1+0x4f4] ;  /* 0x0004f40001007983 */ /* 0x001f280000100800 */
[----:B------:R-:W4:Y:S04]  /*ece0*/  LDL R13, [R1+0x568] ;  /* 0x00056800010d7983 */ /* 0x000f280000100800 */
[----:B---3--:R0:W-:Y:S04]  /*ecf0*/  STL [R1+0x8], R12 ;  /* 0x0000080c01007387 */ /* 0x0081e80000100800 */
[----:B0-----:R-:W3:Y:S01]  /*ed00*/  LDL R12, [R1+0x56c] ;  /* 0x00056c00010c7983 */ /* 0x001ee20000100800 */
[----:B--2---:R-:W-:Y:S01]  /*ed10*/  @P4 IMAD.MOV.U32 R9, RZ, RZ, R11 ;  /* 0x000000ffff094224 */ /* 0x004fe200078e000b */
[----:B------:R-:W-:-:S02]  /*ed20*/  ISETP.GT.AND P0, PT, R2, 0x2e, PT ;  /* 0x0000002e0200780c */ /* 0x000fc40003f04270 */
[----:B------:R-:W2:Y:S01]  /*ed30*/  LDL R11, [R1+0x560] ;  /* 0x00056000010b7983 */ /* 0x000ea20000100800 */
[----:B------:R-:W-:Y:S01]  /*ed40*/  @P4 IMAD.MOV.U32 R8, RZ, RZ, R10 ;  /* 0x000000ffff084224 */ /* 0x000fe200078e000a */
[----:B------:R-:W-:Y:S02]  /*ed50*/  ISETP.GT.AND P1, PT, R2, 0x34, PT ;  /* 0x000000340200780c */ /* 0x000fe40003f24270 */
[----:B------:R-:W2:Y:S04]  /*ed60*/  LDL R10, [R1+0x564] ;  /* 0x00056400010a7983 */ /* 0x000ea80000100800 */
[----:B------:R0:W2:Y:S01]  /*ed70*/  @P4 LDG.E.U8 R6, desc[UR6][R8.64] ;  /* 0x0000000608064981 */ /* 0x0000a2000c1e1100 */
[----:B------:R-:W-:Y:S02]  /*ed80*/  PRMT R7, RZ, 0x7610, R7 ;  /* 0x00007610ff077816 */ /* 0x000fe40000000007 */
[----:B------:R-:W-:Y:S01]  /*ed90*/  PRMT R14, RZ, 0x7610, R14 ;  /* 0x00007610ff0e7816 */ /* 0x000fe2000000000e */
[----:B0-----:R-:W-:-:S02]  /*eda0*/  @P4 IMAD.MOV.U32 R9, RZ, RZ, R4 ;  /* 0x000000ffff094224 */ /* 0x001fc400078e0004 */
[----:B----4-:R-:W-:-:S05]  /*edb0*/  @P4 IMAD.MOV.U32 R8, RZ, RZ, R0 ;  /* 0x000000ffff084224 */ /* 0x010fca00078e0000 */
[----:B------:R0:W4:Y:S02]  /*edc0*/  @P4 LDG.E.U8 R7, desc[UR6][R8.64] ;  /* 0x0000000608074981 */ /* 0x000124000c1e1100 */
[----:B0-----:R-:W-:Y:S02]  /*edd0*/  @P0 IMAD.MOV.U32 R8, RZ, RZ, R15 ;  /* 0x000000ffff080224 */ /* 0x001fe400078e000f */
[----:B------:R-:W-:-:S05]  /*ede0*/  @P0 IMAD.MOV.U32 R9, RZ, RZ, R18 ;  /* 0x000000ffff090224 */ /* 0x000fca00078e0012 */
[----:B------:R3:W4:Y:S02]  /*edf0*/  @P0 LDG.E.U8 R14, desc[UR6][R8.64] ;  /* 0x00000006080e0981 */ /* 0x000724000c1e1100 */
[----:B---3--:R-:W-:Y:S02]  /*ee00*/  @P1 IMAD.MOV.U32 R8, RZ, RZ, R12 ;  /* 0x000000ffff081224 */ /* 0x008fe400078e000c */
[----:B------:R-:W-:Y:S01]  /*ee10*/  @P1 IMAD.MOV.U32 R9, RZ, RZ, R13 ;  /* 0x000000ffff091224 */ /* 0x000fe200078e000d */
[----:B--2---:R0:W-:Y:S04]  /*ee20*/  STL [R1+0x1394], R6 ;  /* 0x0013940601007387 */ /* 0x0041e80000100800 */
[----:B------:R-:W2:Y:S04]  /*ee30*/  LDL R4, [R1+0x4e8] ;  /* 0x0004e80001047983 */ /* 0x000ea80000100800 */
[----:B------:R-:W3:Y:S01]  /*ee40*/  LDL R0, [R1+0x4ec] ;  /* 0x0004ec0001007983 */ /* 0x000ee20000100800 */
[----:B0-----:R-:W-:-:S06]  /*ee50*/  PRMT R6, RZ, 0x7610, R6 ;  /* 0x00007610ff067816 */ /* 0x001fcc0000000006 */
[----:B------:R-:W2:Y:S04]  /*ee60*/  @P1 LDG.E.U8 R6, desc[UR6][R8.64] ;  /* 0x0000000608061981 */ /* 0x000ea8000c1e1100 */
[----:B----4-:R0:W-:Y:S04]  /*ee70*/  STL [R1+0x1398], R7 ;  /* 0x0013980701007387 */ /* 0x0101e80000100800 */
[----:B------:R-:W4:Y:S04]  /*ee80*/  LDL R15, [R1+0x4e0] ;  /* 0x0004e000010f7983 */ /* 0x000f280000100800 */
[----:B0-----:R-:W4:Y:S04]  /*ee90*/  LDL R7, [R1+0x4e4] ;  /* 0x0004e40001077983 */ /* 0x001f280000100800 */
[----:B------:R0:W-:Y:S04]  /*eea0*/  STL [R1+0x14], R14 ;  /* 0x0000140e01007387 */ /* 0x0001e80000100800 */
[----:B0-----:R-:W4:Y:S04]  /*eeb0*/  LDL R14, [R1+0x5c0] ;  /* 0x0005c000010e7983 */ /* 0x001f280000100800 */
[----:B--2---:R0:W-:Y:S01]  /*eec0*/  STL [R1+0x4], R6 ;  /* 0x0000040601007387 */ /* 0x0041e20000100800 */
[----:B------:R-:W-:-:S02]  /*eed0*/  ISETP.GT.AND P2, PT, R2, 0x3c, PT ;  /* 0x0000003c0200780c */ /* 0x000fc40003f44270 */
[----:B------:R-:W-:Y:S01]  /*eee0*/  PRMT R29, RZ, 0x7610, R29 ;  /* 0x00007610ff1d7816 */ /* 0x000fe2000000001d */
[----:B------:R-:W2:Y:S01]  /*eef0*/  LDL R13, [R1+0x558] ;  /* 0x00055800010d7983 */ /* 0x000ea20000100800 */
[----:B------:R-:W-:Y:S02]  /*ef00*/  PRMT R8, RZ, 0x7610, R8 ;  /* 0x00007610ff087816 */ /* 0x000fe40000000008 */
[----:B------:R-:W-:Y:S01]  /*ef10*/  PRMT R9, RZ, 0x7610, R9 ;  /* 0x00007610ff097816 */ /* 0x000fe20000000009 */
[----:B------:R-:W2:Y:S04]  /*ef20*/  LDL R12, [R1+0x55c] ;  /* 0x00055c00010c7983 */ /* 0x000ea80000100800 */
[----:B0-----:R-:W2:Y:S04]  /*ef30*/  LDL R6, [R1+0x5c4] ;  /* 0x0005c40001067983 */ /* 0x001ea80000100800 */
[----:B------:R3:W2:Y:S01]  /*ef40*/  @P1 LDG.E.U8 R29, desc[UR6][R10.64] ;  /* 0x000000060a1d1981 */ /* 0x0006a2000c1e1100 */
[----:B------:R-:W-:-:S03]  /*ef50*/  PRMT R5, RZ, 0x7610, R5 ;  /* 0x00007610ff057816 */ /* 0x000fc60000000005 */
[----:B------:R-:W2:Y:S01]  /*ef60*/  LDL R18, [R1+0x4d8] ;  /* 0x0004d80001127983 */ /* 0x000ea20000100800 */
[----:B---3--:R-:W-:Y:S02]  /*ef70*/  @P2 IMAD.MOV.U32 R10, RZ, RZ, R0 ;  /* 0x000000ffff0a2224 */ /* 0x008fe400078e0000 */
[----:B------:R-:W-:Y:S01]  /*ef80*/  @P2 IMAD.MOV.U32 R11, RZ, RZ, R4 ;  /* 0x000000ffff0b2224 */ /* 0x000fe200078e0004 */
[----:B------:R-:W3:Y:S04]  /*ef90*/  LDL R0, [R1+0x554] ;  /* 0x0005540001007983 */ /* 0x000ee80000100800 */
[----:B------:R4:W3:Y:S04]  /*efa0*/  @P2 LDG.E.U8 R8, desc[UR6][R10.64] ;  /* 0x000000060a082981 */ /* 0x0008e8000c1e1100 */
[----:B------:R-:W3:Y:S01]  /*efb0*/  LDL R4, [R1+0x550] ;  /* 0x0005500001047983 */ /* 0x000ee20000100800 */
[----:B----4-:R-:W-:-:S02]  /*efc0*/  @P2 IMAD.MOV.U32 R10, RZ, RZ, R7 ;  /* 0x000000ffff0a2224 */ /* 0x010fc400078e0007 */
[----:B------:R-:W-:Y:S01]  /*efd0*/  @P2 IMAD.MOV.U32 R11, RZ, RZ, R15 ;  /* 0x000000ffff0b2224 */ /* 0x000fe200078e000f */
[----:B------:R-:W4:Y:S04]  /*efe0*/  LDL R7, [R1+0x4dc] ;  /* 0x0004dc0001077983 */ /* 0x000f280000100800 */
[----:B------:R0:W4:Y:S02]  /*eff0*/  @P2 LDG.E.U8 R9, desc[UR6][R10.64] ;  /* 0x000000060a092981 */ /* 0x000124000c1e1100 */
[----:B0-----:R-:W-:Y:S02]  /*f000*/  @P0 IMAD.MOV.U32 R11, RZ, RZ, R14 ;  /* 0x000000ffff0b0224 */ /* 0x001fe400078e000e */
[----:B--2---:R-:W-:Y:S02]  /*f010*/  @P0 IMAD.MOV.U32 R10, RZ, RZ, R6 ;  /* 0x000000ffff0a0224 */ /* 0x004fe400078e0006 */
[----:B------:R-:W2:Y:S04]  /*f020*/  LDL R6, [R1+0x4d0] ;  /* 0x0004d00001067983 */ /* 0x000ea80000100800 */
[----:B------:R0:W3:Y:S01]  /*f030*/  @P0 LDG.E.U8 R5, desc[UR6][R10.64] ;  /* 0x000000060a050981 */ /* 0x0000e2000c1e1100 */
[----:B------:R-:W-:-:S02]  /*f040*/  ISETP.GT.AND P1, PT, R2, 0x35, PT ;  /* 0x000000350200780c */ /* 0x000fc40003f24270 */
[----:B------:R-:W-:Y:S02]  /*f050*/  ISETP.GT.AND P3, PT, R2, 0x3d, PT ;  /* 0x0000003d0200780c */ /* 0x000fe40003f64270 */
[----:B------:R-:W-:Y:S02]  /*f060*/  PRMT R27, RZ, 0x7610, R27 ;  /* 0x00007610ff1b7816 */ /* 0x000fe4000000001b */
[----:B------:R-:W-:-:S07]  /*f070*/  PRMT R28, RZ, 0x7610, R28 ;  /* 0x00007610ff1c7816 */ /* 0x000fce000000001c */
[----:B0-----:R-:W-:Y:S02]  /*f080*/  @P1 IMAD.MOV.U32 R10, RZ, RZ, R12 ;  /* 0x000000ffff0a1224 */ /* 0x001fe400078e000c */
[----:B------:R-:W-:Y:S01]  /*f090*/  @P1 IMAD.MOV.U32 R11, RZ, RZ, R13 ;  /* 0x000000ffff0b1224 */ /* 0x000fe200078e000d */
[----:B---3--:R0:W-:Y:S04]  /*f0a0*/  STL [R1], R5 ;  /* 0x0000000501007387 */ /* 0x0081e80000100800 */
[----:B------:R-:W3:Y:S04]  /*f0b0*/  LDL R15, [R1+0x548] ;  /* 0x00054800010f7983 */ /* 0x000ee80000100800 */
[----:B------:R-:W3:Y:S04]  /*f0c0*/  LDL R14, [R1+0x54c] ;  /* 0x00054c00010e7983 */ /* 0x000ee80000100800 */
[----:B0-----:R-:W3:Y:S01]  /*f0d0*/  LDL R5, [R1+0x4d4] ;  /* 0x0004d40001057983 */ /* 0x001ee20000100800 */
[----:B------:R-:W-:-:S02]  /*f0e0*/  @P1 IMAD.MOV.U32 R12, RZ, RZ, R0 ;  /* 0x000000ffff0c1224 */ /* 0x000fc400078e0000 */
[----:B------:R-:W-:Y:S01]  /*f0f0*/  @P1 IMAD.MOV.U32 R13, RZ, RZ, R4 ;  /* 0x000000ffff0d1224 */ /* 0x000fe200078e0004 */
[----:B------:R-:W3:Y:S04]  /*f100*/  LDL R0, [R1+0x544] ;  /* 0x0005440001007983 */ /* 0x000ee80000100800 */
[----:B------:R-:W3:Y:S04]  /*f110*/  LDL R4, [R1+0x540] ;  /* 0x0005400001047983 */ /* 0x000ee80000100800 */
[----:B------:R4:W3:Y:S04]  /*f120*/  @P1 LDG.E.U8 R27, desc[UR6][R12.64] ;  /* 0x000000060c1b1981 */ /* 0x0008e8000c1e1100 */
[----:B------:R0:W3:Y:S01]  /*f130*/  @P1 LDG.E.U8 R28, desc[UR6][R10.64] ;  /* 0x000000060a1c1981 */ /* 0x0000e2000c1e1100 */
[----:B----4-:R-:W-:-:S02]  /*f140*/  @P3 IMAD.MOV.U32 R12, RZ, RZ, R7 ;  /* 0x000000ffff0c3224 */ /* 0x010fc400078e0007 */
[----:B------:R-:W-:Y:S01]  /*f150*/  @P3 IMAD.MOV.U32 R13, RZ, RZ, R18 ;  /* 0x000000ffff0d3224 */ /* 0x000fe200078e0012 */
[----:B------:R-:W4:Y:S04]  /*f160*/  LDL R7, [R1+0x4cc] ;  /* 0x0004cc0001077983 */ /* 0x000f280000100800 */
[----:B------:R-:W4:Y:S01]  /*f170*/  LDL R18, [R1+0x4c8] ;  /* 0x0004c80001127983 */ /* 0x000f220000100800 */
[----:B0-----:R-:W-:-:S06]  /*f180*/  PRMT R10, RZ, 0x7610, R10 ;  /* 0x00007610ff0a7816 */ /* 0x001fcc000000000a */
[----:B------:R2:W4:Y:S02]  /*f190*/  @P3 LDG.E.U8 R10, desc[UR6][R12.64] ;  /* 0x000000060c0a3981 */ /* 0x000524000c1e1100 */
[----:B--2---:R-:W-:Y:S02]  /*f1a0*/  @P3 IMAD.MOV.U32 R13, RZ, RZ, R6 ;  /* 0x000000ffff0d3224 */ /* 0x004fe400078e0006 */
[----:B------:R-:W2:Y:S01]  /*f1b0*/  LDL R6, [R1+0x4c0] ;  /* 0x0004c00001067983 */ /* 0x000ea20000100800 */
[----:B------:R-:W-:Y:S02]  /*f1c0*/  ISETP.GT.AND P2, PT, R2, 0x36, PT ;  /* 0x000000360200780c */ /* 0x000fe40003f44270 */
[----:B------:R-:W-:Y:S02]  /*f1d0*/  PRMT R11, RZ, 0x7610, R11 ;  /* 0x00007610ff0b7816 */ /* 0x000fe4000000000b */
[----:B------:R-:W-:Y:S01]  /*f1e0*/  PRMT R22, RZ, 0x7610, R22 ;  /* 0x00007610ff167816 */ /* 0x000fe20000000016 */
[----:B---3--:R-:W-:-:S02]  /*f1f0*/  @P3 IMAD.MOV.U32 R12, RZ, RZ, R5 ;  /* 0x000000ffff0c3224 */ /* 0x008fc400078e0005 */
[----:B------:R-:W3:Y:S04]  /*f200*/  LDL R5, [R1+0x4c4] ;  /* 0x0004c40001057983 */ /* 0x000ee80000100800 */
[----:B------:R0:W3:Y:S02]  /*f210*/  @P3 LDG.E.U8 R11, desc[UR6][R12.64] ;  /* 0x000000060c0b3981 */ /* 0x0000e4000c1e1100 */
[----:B0-----:R-:W-:Y:S02]  /*f220*/  @P2 IMAD.MOV.U32 R12, RZ, RZ, R14 ;  /* 0x000000ffff0c2224 */ /* 0x001fe400078e000e */
[----:B------:R-:W-:-:S05]  /*f230*/  @P2 IMAD.MOV.U32 R13, RZ, RZ, R15 ;  /* 0x000000ffff0d2224 */ /* 0x000fca00078e000f */
[----:B------:R0:W3:Y:S01]  /*f240*/  @P2 LDG.E.U8 R22, desc[UR6][R12.64] ;  /* 0x000000060c162981 */ /* 0x0000e2000c1e1100 */
[----:B------:R-:W-:Y:S01]  /*f250*/  ISETP.GT.AND P4, PT, R2, 0x3e, PT ;  /* 0x0000003e0200780c */ /* 0x000fe20003f84270 */
[----:B------:R-:W-:Y:S01]  /*f260*/  @P2 IMAD.MOV.U32 R14, RZ, RZ, R0 ;  /* 0x000000ffff0e2224 */ /* 0x000fe200078e0000 */
[----:B------:R-:W-:Y:S01]  /*f270*/  PRMT R20, RZ, 0x7610, R20 ;  /* 0x00007610ff147816 */ /* 0x000fe20000000014 */
[----:B------:R-:W-:-:S05]  /*f280*/  @P2 IMAD.MOV.U32 R15, RZ, RZ, R4 ;  /* 0x000000ffff0f2224 */ /* 0x000fca00078e0004 */
[----:B------:R4:W3:Y:S01]  /*f290*/  @P2 LDG.E.U8 R20, desc[UR6][R14.64] ;  /* 0x000000060e142981 */ /* 0x0008e2000c1e1100 */
[----:B0-----:R-:W-:-:S04]  /*f2a0*/  PRMT R12, RZ, 0x7610, R12 ;  /* 0x00007610ff0c7816 */ /* 0x001fc8000000000c */
[----:B----4-:R-:W-:Y:S02]  /*f2b0*/  @P4 IMAD.MOV.U32 R14, RZ, RZ, R7 ;  /* 0x000000ffff0e4224 */ /* 0x010fe400078e0007 */
[----:B------:R-:W-:-:S05]  /*f2c0*/  @P4 IMAD.MOV.U32 R15, RZ, RZ, R18 ;  /* 0x000000ffff0f4224 */ /* 0x000fca00078e0012 */
[----:B------:R2:W4:Y:S01]  /*f2d0*/  @P4 LDG.E.U8 R12, desc[UR6][R14.64] ;  /* 0x000000060e0c4981 */ /* 0x000522000c1e1100 */
[----:B------:R-:W-:Y:S01]  /*f2e0*/  PRMT R13, RZ, 0x7610, R13 ;  /* 0x00007610ff0d7816 */ /* 0x000fe2000000000d */
[----:B--2---:R-:W-:Y:S02]  /*f2f0*/  @P4 IMAD.MOV.U32 R15, RZ, RZ, R6 ;  /* 0x000000ffff0f4224 */ /* 0x004fe400078e0006 */
[----:B---3--:R-:W-:-:S05]  /*f300*/  @P4 IMAD.MOV.U32 R14, RZ, RZ, R5 ;  /* 0x000000ffff0e4224 */ /* 0x008fca00078e0005 */
[----:B------:R-:W2:Y:S04]  /*f310*/  @P4 LDG.E.U8 R13, desc[UR6][R14.64] ;  /* 0x000000060e0d4981 */ /* 0x000ea8000c1e1100 */
[----:B------:R0:W-:Y:S04]  /*f320*/  STL [R1+0x1358], R22 ;  /* 0x0013581601007387 */ /* 0x0001e80000100800 */
[----:B------:R-:W3:Y:S04]  /*f330*/  LDL R4, [R1+0x5b8] ;  /* 0x0005b80001047983 */ /* 0x000ee80000100800 */
[----:B------:R-:W3:Y:S04]  /*f340*/  LDL R0, [R1+0x5bc] ;  /* 0x0005bc0001007983 */ /* 0x000ee80000100800 */
[----:B------:R1:W-:Y:S04]  /*f350*/  STL [R1+0x135c], R20 ;  /* 0x00135c1401007387 */ /* 0x0003e80000100800 */
[----:B----4-:R4:W-:Y:S04]  /*f360*/  STL [R1+0x1360], R12 ;  /* 0x0013600c01007387 */ /* 0x0109e80000100800 */
[----:B------:R-:W3:Y:S04]  /*f370*/  LDL R26, [R1+0x5b0] ;  /* 0x0005b000011a7983 */ /* 0x000ee80000100800 */
[----:B0-----:R-:W3:Y:S04]  /*f380*/  LDL R22, [R1+0x5b4] ;  /* 0x0005b40001167983 */ /* 0x001ee80000100800 */
[----:B-1----:R-:W3:Y:S04]  /*f390*/  LDL R20, [R1+0x538] ;  /* 0x0005380001147983 */ /* 0x002ee80000100800 */
[----:B------:R-:W3:Y:S01]  /*f3a0*/  LDL R18, [R1+0x53c] ;  /* 0x00053c0001127983 */ /* 0x000ee20000100800 */
[----:B------:R-:W-:-:S03]  /*f3b0*/  ISETP.GT.AND P0, PT, R2, 0x2f, PT ;  /* 0x0000002f0200780c */ /* 0x000fc60003f04270 */
[----:B--2---:R0:W-:Y:S04]  /*f3c0*/  STL [R1+0x1364], R13 ;  /* 0x0013640d01007387 */ /* 0x0041e80000100800 */
[----:B----4-:R-:W2:Y:S04]  /*f3d0*/  LDL R12, [R1+0x530] ;  /* 0x00053000010c7983 */ /* 0x010ea80000100800 */
[----:B------:R-:W4:Y:S04]  /*f3e0*/  LDL R7, [R1+0x534] ;  /* 0x0005340001077983 */ /* 0x000f280000100800 */
[----:B------:R-:W4:Y:S04]  /*f3f0*/  LDL R6, [R1+0x4b8] ;  /* 0x0004b80001067983 */ /* 0x000f280000100800 */
[----:B------:R-:W4:Y:S01]  /*f400*/  LDL R5, [R1+0x4bc] ;  /* 0x0004bc0001057983 */ /* 0x000f220000100800 */
[----:B---3--:R-:W-:-:S03]  /*f410*/  @P0 IMAD.MOV.U32 R15, RZ, RZ, R4 ;  /* 0x000000ffff0f0224 */ /* 0x008fc600078e0004 */
[----:B------:R-:W3:Y:S01]  /*f420*/  LDL R4, [R1+0x4b0] ;  /* 0x0004b00001047983 */ /* 0x000ee20000100800 */
[----:B------:R-:W-:-:S03]  /*f430*/  @P0 IMAD.MOV.U32 R14, RZ, RZ, R0 ;  /* 0x000000ffff0e0224 */ /* 0x000fc600078e0000 */
[----:B------:R-:W3:Y:S01]  /*f440*/  LDL R0, [R1+0x4b4] ;  /* 0x0004b40001007983 */ /* 0x000ee20000100800 */
[----:B------:R-:W-:Y:S02]  /*f450*/  ISETP.GT.AND P1, PT, R2, 0x37, PT ;  /* 0x000000370200780c */ /* 0x000fe40003f24270 */
[----:B------:R-:W-:Y:S02]  /*f460*/  PRMT R17, RZ, 0x7610, R17 ;  /* 0x00007610ff117816 */ /* 0x000fe40000000011 */
[----:B------:R-:W-:-:S04]  /*f470*/  PRMT R19, RZ, 0x7610, R19 ;  /* 0x00007610ff137816 */ /* 0x000fc80000000013 */
[----:B------:R1:W3:Y:S01]  /*f480*/  @P0 LDG.E.U8 R17, desc[UR6][R14.64] ;  /* 0x000000060e110981 */ /* 0x0002e2000c1e1100 */
[----:B------:R-:W-:Y:S02]  /*f490*/  ISETP.GT.AND P2, PT, R2, 0x3f, PT ;  /* 0x0000003f0200780c */ /* 0x000fe40003f44270 */
[----:B------:R-:W-:Y:S01]  /*f4a0*/  PRMT R21, RZ, 0x7610, R21 ;  /* 0x00007610ff157816 */ /* 0x000fe20000000015 */
[----:B-1----:R-:W-:Y:S02]  /*f4b0*/  @P0 IMAD.MOV.U32 R15, RZ, RZ, R26 ;  /* 0x000000ffff0f0224 */ /* 0x002fe400078e001a */
[----:B------:R-:W-:-:S05]  /*f4c0*/  @P0 IMAD.MOV.U32 R14, RZ, RZ, R22 ;  /* 0x000000ffff0e0224 */ /* 0x000fca00078e0016 */
[----:B------:R1:W3:Y:S01]  /*f4d0*/  @P0 LDG.E.U8 R19, desc[UR6][R14.64] ;  /* 0x000000060e130981 */ /* 0x0002e2000c1e1100 */
[----:B------:R-:W-:Y:S01]  /*f4e0*/  PRMT R23, RZ, 0x7610, R23 ;  /* 0x00007610ff177816 */ /* 0x000fe20000000017 */
[----:B-1----:R-:W-:Y:S02]  /*f4f0*/  @P1 IMAD.MOV.U32 R14, RZ, RZ, R18 ;  /* 0x000000ffff0e1224 */ /* 0x002fe400078e0012 */
[----:B------:R-:W-:-:S05]  /*f500*/  @P1 IMAD.MOV.U32 R15, RZ, RZ, R20 ;  /* 0x000000ffff0f1224 */ /* 0x000fca00078e0014 */
[----:B------:R2:W3:Y:S01]  /*f510*/  @P1 LDG.E.U8 R21, desc[UR6][R14.64] ;  /* 0x000000060e151981 */ /* 0x0004e2000c1e1100 */
[----:B------:R-:W-:Y:S01]  /*f520*/  PRMT R24, RZ, 0x7610, R24 ;  /* 0x00007610ff187816 */ /* 0x000fe20000000018 */
[----:B--2---:R-:W-:Y:S02]  /*f530*/  @P1 IMAD.MOV.U32 R15, RZ, RZ, R12 ;  /* 0x000000ffff0f1224 */ /* 0x004fe400078e000c */
[----:B----4-:R-:W-:-:S05]  /*f540*/  @P1 IMAD.MOV.U32 R14, RZ, RZ, R7 ;  /* 0x000000ffff0e1224 */ /* 0x010fca00078e0007 */
[----:B------:R1:W2:Y:S02]  /*f550*/  @P1 LDG.E.U8 R23, desc[UR6][R14.64] ;  /* 0x000000060e171981 */ /* 0x0002a4000c1e1100 */
[----:B-1----:R-:W-:Y:S02]  /*f560*/  @P2 IMAD.MOV.U32 R14, RZ, RZ, R5 ;  /* 0x000000ffff0e2224 */ /* 0x002fe400078e0005 */
[----:B------:R-:W-:-:S05]  /*f570*/  @P2 IMAD.MOV.U32 R15, RZ, RZ, R6 ;  /* 0x000000ffff0f2224 */ /* 0x000fca00078e0006 */
[----:B------:R3:W4:Y:S01]  /*f580*/  @P2 LDG.E.U8 R24, desc[UR6][R14.64] ;  /* 0x000000060e182981 */ /* 0x000722000c1e1100 */
[----:B------:R-:W-:Y:S01]  /*f590*/  PRMT R25, RZ, 0x7610, R25 ;  /* 0x00007610ff197816 */ /* 0x000fe20000000019 */
[----:B---3--:R-:W-:Y:S02]  /*f5a0*/  @P2 IMAD.MOV.U32 R14, RZ, RZ, R0 ;  /* 0x000000ffff0e2224 */ /* 0x008fe400078e0000 */
[----:B------:R-:W-:-:S05]  /*f5b0*/  @P2 IMAD.MOV.U32 R15, RZ, RZ, R4 ;  /* 0x000000ffff0f2224 */ /* 0x000fca00078e0004 */
[----:B------:R1:W3:Y:S04]  /*f5c0*/  @P2 LDG.E.U8 R25, desc[UR6][R14.64] ;  /* 0x000000060e192981 */ /* 0x0002e8000c1e1100 */
[----:B------:R-:W-:Y:S04]  /*f5d0*/  STL [R1+0x1334], R17 ;  /* 0x0013341101007387 */ /* 0x000fe80000100800 */
[----:B------:R-:W-:Y:S04]  /*f5e0*/  STL [R1+0x1338], R19 ;  /* 0x0013381301007387 */ /* 0x000fe80000100800 */
[----:B------:R-:W-:Y:S01]  /*f5f0*/  STL [R1+0x133c], R21 ;  /* 0x00133c1501007387 */ /* 0x000fe20000100800 */
[----:B-1----:R-:W1:Y:S01]  /*f600*/  S2R R14, SR_TID.X ;  /* 0x00000000000e7919 */ /* 0x002e620000002100 */
[----:B------:R-:W1:Y:S01]  /*f610*/  S2R R20, SR_TID.X ;  /* 0x0000000000147919 */ /* 0x000e620000002100 */
[----:B------:R-:W-:Y:S06]  /*f620*/  BAR.SYNC.DEFER_BLOCKING 0x0 ;  /* 0x0000000000007b1d */ /* 0x000fec0000010000 */
[----:B--2---:R2:W-:Y:S04]  /*f630*/  STL [R1+0x1340], R23 ;  /* 0x0013401701007387 */ /* 0x0045e80000100800 */
[----:B----4-:R-:W-:Y:S04]  /*f640*/  STL [R1+0x1344], R24 ;  /* 0x0013441801007387 */ /* 0x010fe80000100800 */
[----:B0-----:R-:W4:Y:S04]  /*f650*/  LDL.LU R13, [R1+0x398] ;  /* 0x00039800010d7983 */ /* 0x001f280000300800 */
[----:B------:R-:W4:Y:S04]  /*f660*/  LDL.LU R22, [R1+0x394] ;  /* 0x0003940001167983 */ /* 0x000f280000300800 */
[----:B------:R-:W4:Y:S04]  /*f670*/  LDL.LU R7, [R1+0x358] ;  /* 0x0003580001077983 */ /* 0x000f280000300800 */
[----:B------:R-:W4:Y:S04]  /*f680*/  LDL.LU R6, [R1+0x354] ;  /* 0x0003540001067983 */ /* 0x000f280000300800 */
[----:B------:R-:W4:Y:S04]  /*f690*/  LDL.LU R5, [R1+0x318] ;  /* 0x0003180001057983 */ /* 0x000f280000300800 */
[----:B------:R-:W4:Y:S04]  /*f6a0*/  LDL.LU R4, [R1+0x314] ;  /* 0x0003140001047983 */ /* 0x000f280000300800 */
[----:B------:R-:W4:Y:S04]  /*f6b0*/  LDL.LU R18, [R1+0x2d8] ;  /* 0x0002d80001127983 */ /* 0x000f280000300800 */
[----:B------:R-:W4:Y:S04]  /*f6c0*/  LDL.LU R26, [R1+0x2d4] ;  /* 0x0002d400011a7983 */ /* 0x000f280000300800 */
[----:B------:R-:W4:Y:S04]  /*f6d0*/  LDL.LU R12, [R1+0xd8] ;  /* 0x0000d800010c7983 */ /* 0x000f280000300800 */
[----:B--2---:R-:W2:Y:S04]  /*f6e0*/  LDL.LU R23, [R1+0xd4] ;  /* 0x0000d40001177983 */ /* 0x004ea80000300800 */
[----:B------:R-:W2:Y:S04]  /*f6f0*/  LDL.LU R21, [R1+0x28] ;  /* 0x0000280001157983 */ /* 0x000ea80000300800 */
[----:B------:R-:W2:Y:S04]  /*f700*/  LDL.LU R19, [R1+0x24] ;  /* 0x0000240001137983 */ /* 0x000ea80000300800 */
[----:B---3--:R-:W-:Y:S04]  /*f710*/  STL [R1+0x1348], R25 ;  /* 0x0013481901007387 */ /* 0x008fe80000100800 */
[----:B------:R-:W-:Y:S04]  /*f720*/  STL [R1+0x12c4], R15 ;  /* 0x0012c40f01007387 */ /* 0x000fe80000100800 */
[----:B------:R-:W-:Y:S04]  /*f730*/  STL [R1+0x12cc], R15 ;  /* 0x0012cc0f01007387 */ /* 0x000fe80000100800 */
[----:B------:R-:W-:Y:S04]  /*f740*/  STL [R1+0x12d4], R15 ;  /* 0x0012d40f01007387 */ /* 0x000fe80000100800 */
[----:B------:R-:W-:Y:S04]  /*f750*/  STL [R1+0x12e0], R15 ;  /* 0x0012e00f01007387 */ /* 0x000fe80000100800 */
[----:B------:R-:W-:Y:S04]  /*f760*/  STL [R1+0x12e8], R15 ;  /* 0x0012e80f01007387 */ /* 0x000fe80000100800 */
[----:B------:R-:W-:Y:S01]  /*f770*/  STL [R1+0x12f0], R15 ;  /* 0x0012f00f01007387 */ /* 0x000fe20000100800 */
[----:B-1----:R-:W-:-:S03]  /*f780*/  LOP3.LUT R14, R14, 0x3f, RZ, 0xc0, !PT ;  /* 0x0000003f0e0e7812 */ /* 0x002fc600078ec0ff */
[----:B------:R-:W-:Y:S04]  /*f790*/  STL [R1+0x12f8], R15 ;  /* 0x0012f80f01007387 */ /* 0x000fe80000100800 */
[----:B------:R-:W-:Y:S04]  /*f7a0*/  STL [R1+0x1300], R15 ;  /* 0x0013000f01007387 */ /* 0x000fe80000100800 */
[----:B------:R-:W-:Y:S04]  /*f7b0*/  STL [R1+0x1308], R15 ;  /* 0x0013080f01007387 */ /* 0x000fe80000100800 */
[----:B------:R-:W-:Y:S01]  /*f7c0*/  STL [R1+0x1310], R15 ;  /* 0x0013100f01007387 */ /* 0x000fe20000100800 */
[----:B------:R-:W-:-:S03]  /*f7d0*/  ISETP.GE.AND P0, PT, R14, R2, PT ;  /* 0x000000020e00720c */ /* 0x000fc60003f06270 */
[----:B------:R-:W-:Y:S04]  /*f7e0*/  STL [R1+0x1318], R15 ;  /* 0x0013180f01007387 */ /* 0x000fe80000100800 */
[----:B------:R-:W-:Y:S04]  /*f7f0*/  STL [R1+0x1320], R15 ;  /* 0x0013200f01007387 */ /* 0x000fe80000100800 */
[----:B------:R-:W-:Y:S04]  /*f800*/  STL [R1+0x1328], R15 ;  /* 0x0013280f01007387 */ /* 0x000fe80000100800 */
[----:B------:R-:W-:Y:S04]  /*f810*/  STL [R1+0x134c], R15 ;  /* 0x00134c0f01007387 */ /* 0x000fe80000100800 */
[----:B------:R-:W3:Y:S04]  /*f820*/  LDL.LU R2, [R1+0x294] ;  /* 0x0002940001027983 */ /* 0x000ee80000300800 */
[----:B------:R-:W-:Y:S04]  /*f830*/  STL [R1+0x132c], R14 ;  /* 0x00132c0e01007387 */ /* 0x000fe80000100800 */
[----:B------:R0:W-:Y:S04]  /*f840*/  STL [R1+0x1350], R14 ;  /* 0x0013500e01007387 */ /* 0x0001e80000100800 */
[----:B0-----:R-:W2:Y:S01]  /*f850*/  LDL.LU R14, [R1+0x298] ;  /* 0x00029800010e7983 */ /* 0x001ea20000300800 */
[----:B------:R-:W-:-:S05]  /*f860*/  LOP3.LUT R0, R20, 0x3f, RZ, 0xc0, !PT ;  /* 0x0000003f14007812 */ /* 0x000fca00078ec0ff */
[----:B----4-:R-:W-:Y:S04]  /*f870*/  STS.U8 [R0+UR4], R13 ;  /* 0x0000000d00007988 */ /* 0x010fe80008000004 */
[----:B------:R0:W-:Y:S04]  /*f880*/  STS.U8 [R0+UR4+0x40], R22 ;  /* 0x0000401600007988 */ /* 0x0001e80008000004 */
[----:B------:R1:W-:Y:S04]  /*f890*/  STS.U8 [R0+UR4+0x440], R7 ;  /* 0x0004400700007988 */ /* 0x0003e80008000004 */
[----:B0-----:R-:W4:Y:S04]  /*f8a0*/  LDL.LU R22, [R1+0x390] ;  /* 0x0003900001167983 */ /* 0x001f280000300800 */
[----:B------:R-:W4:Y:S04]  /*f8b0*/  LDL.LU R17, [R1+0x38c] ;  /* 0x00038c0001117983 */ /* 0x000f280000300800 */
[----:B------:R-:W4:Y:S04]  /*f8c0*/  LDL.LU R15, [R1+0x350] ;  /* 0x00035000010f7983 */ /* 0x000f280000300800 */
[----:B------:R-:W4:Y:S04]  /*f8d0*/  LDL.LU R25, [R1+0x34c] ;  /* 0x00034c0001197983 */ /* 0x000f280000300800 */
[----:B------:R-:W4:Y:S04]  /*f8e0*/  LDL.LU R24, [R1+0x310] ;  /* 0x0003100001187983 */ /* 0x000f280000300800 */
[----:B------:R-:W4:Y:S04]  /*f8f0*/  LDL.LU R13, [R1+0x30c] ;  /* 0x00030c00010d7983 */ /* 0x000f280000300800 */
[----:B------:R0:W-:Y:S04]  /*f900*/  STS.U8 [R0+UR4+0x400], R6 ;  /* 0x0004000600007988 */ /* 0x0001e80008000004 */
[----:B-1----:R-:W4:Y:S04]  /*f910*/  LDL.LU R7, [R1+0x2d0] ;  /* 0x0002d00001077983 */ /* 0x002f280000300800 */
[----:B------:R1:W-:Y:S04]  /*f920*/  STS.U8 [R0+UR4+0x800], R5 ;  /* 0x0008000500007988 */ /* 0x0003e80008000004 */
[----:B0-----:R-:W4:Y:S04]  /*f930*/  LDL.LU R6, [R1+0x2cc] ;  /* 0x0002cc0001067983 */ /* 0x001f280000300800 */
[----:B------:R0:W-:Y:S04]  /*f940*/  STS.U8 [R0+UR4+0x840], R4 ;  /* 0x0008400400007988 */ /* 0x0001e80008000004 */
[----:B-1----:R-:W4:Y:S04]  /*f950*/  LDL.LU R5, [R1+0x290] ;  /* 0x0002900001057983 */ /* 0x002f280000300800 */
[----:B------:R1:W-:Y:S04]  /*f960*/  STS.U8 [R0+UR4+0xc40], R18 ;  /* 0x000c401200007988 */ /* 0x0003e80008000004 */
[----:B0-----:R-:W4:Y:S04]  /*f970*/  LDL.LU R4, [R1+0x28c] ;  /* 0x00028c0001047983 */ /* 0x001f280000300800 */
[----:B------:R0:W-:Y:S04]  /*f980*/  STS.U8 [R0+UR4+0xc00], R26 ;  /* 0x000c001a00007988 */ /* 0x0001e80008000004 */
[----:B-1----:R-:W4:Y:S04]  /*f990*/  LDL.LU R18, [R1+0x13a0] ;  /* 0x0013a00001127983 */ /* 0x002f280000300800 */
[----:B0-----:R-:W4:Y:S04]  /*f9a0*/  LDL.LU R26, [R1+0x139c] ;  /* 0x00139c00011a7983 */ /* 0x001f280000300800 */
[----:B--2---:R-:W-:Y:S04]  /*f9b0*/  STS.U8 [R0+UR4+0x1000], R14 ;  /* 0x0010000e00007988 */ /* 0x004fe80008000004 */
[----:B---3--:R-:W-:Y:S04]  /*f9c0*/  STS.U8 [R0+UR4+0x1040], R2 ;  /* 0x0010400200007988 */ /* 0x008fe80008000004 */
[----:B------:R0:W-:Y:S02]  /*f9d0*/  STS.U8 [R0+UR4+0x1440], R12 ;  /* 0x0014400c00007988 */ /* 0x0001e40008000004 */
[----:B0-----:R-:W0:Y:S02]  /*f9e0*/  S2R R12, SR_TID.X ;  /* 0x00000000000c7919 */ /* 0x001e240000002100 */
[----:B------:R-:W-:Y:S04]  /*f9f0*/  STS.U8 [R0+UR4+0x1400], R23 ;  /* 0x0014001700007988 */ /* 0x000fe80008000004 */
[----:B------:R-:W-:Y:S04]  /*fa00*/  STS.U8 [R0+UR4+0x1800], R21 ;  /* 0x0018001500007988 */ /* 0x000fe80008000004 */
[----:B------:R0:W-:Y:S02]  /*fa10*/  STS.U8 [R0+UR4+0x1840], R19 ;  /* 0x0018401300007988 */ /* 0x0001e40008000004 */
[----:B0-----:R-:W-:-:S02]  /*fa20*/  LOP3.LUT R19, R12, 0x3f, RZ, 0xc0, !PT ;  /* 0x0000003f0c137812 */ /* 0x001fc400078ec0ff */
[----:B------:R-:W2:Y:S04]  /*fa30*/  LDL.LU R12, [R1+0xd0] ;  /* 0x0000d000010c7983 */ /* 0x000ea80000300800 */
[----:B------:R-:W3:Y:S04]  /*fa40*/  LDL.LU R23, [R1+0x4c] ;  /* 0x00004c0001177983 */ /* 0x000ee80000300800 */
[----:B------:R-:W3:Y:S01]  /*fa50*/  LDL.LU R2, [R1+0x1c] ;  /* 0x00001c0001027983 */ /* 0x000ee20000300800 */
[----:B------:R-:W-:-:S03]  /*fa60*/  LOP3.LUT R14, R19, 0x8, RZ, 0x3c, !PT ;  /* 0x00000008130e7812 */ /* 0x000fc600078e3cff */
[----:B----4-:R-:W-:Y:S04]  /*fa70*/  STS.U8 [R0+UR4+0x1c40], R26 ;  /* 0x001c401a00007988 */ /* 0x010fe80008000004 */
[----:B------:R0:W-:Y:S04]  /*fa80*/  STL [R1+0x1354], R26 ;  /* 0x0013541a01007387 */ /* 0x0001e80000100800 */
[----:B0-----:R-:W4:Y:S04]  /*fa90*/  LDL.LU R26, [R1+0x20] ;  /* 0x00002000011a7983 */ /* 0x001f280000300800 */
[----:B------:R-:W-:Y:S04]  /*faa0*/  STL [R1+0x1368], R18 ;  /* 0x0013681201007387 */ /* 0x000fe80000100800 */
[----:B------:R-:W-:Y:S04]  /*fab0*/  STS.U8 [R0+UR4+0x1c00], R18 ;  /* 0x001c001200007988 */ /* 0x000fe80008000004 */
[----:B------:R-:W4:Y:S04]  /*fac0*/  LDL.LU R21, [R1+0x388] ;  /* 0x0003880001157983 */ /* 0x000f280000300800 */
[----:B------:R0:W-:Y:S04]  /*fad0*/  STS.U8 [R14+UR4+0x80], R22 ;  /* 0x000080160e007988 */ /* 0x0001e80008000004 */
[----:B------:R-:W4:Y:S04]  /*fae0*/  LDL.LU R19, [R1+0x384] ;  /* 0x0003840001137983 */ /* 0x000f280000300800 */
[----:B0-----:R-:W4:Y:S04]  /*faf0*/  LDL.LU R22, [R1+0x348] ;  /* 0x0003480001167983 */ /* 0x001f280000300800 */
[----:B------:R0:W-:Y:S04]  /*fb00*/  STS.U8 [R14+UR4+0xc0], R17 ;  /* 0x0000c0110e007988 */ /* 0x0001e80008000004 */
[----:B------:R-:W-:Y:S04]  /*fb10*/  STS.U8 [R14+UR4+0x4c0], R15 ;  /* 0x0004c00f0e007988 */ /* 0x000fe80008000004 */
[----:B------:R-:W-:Y:S04]  /*fb20*/  STS.U8 [R14+UR4+0x480], R25 ;  /* 0x000480190e007988 */ /* 0x000fe80008000004 */
[----:B------:R-:W-:Y:S04]  /*fb30*/  STS.U8 [R14+UR4+0x880], R24 ;  /* 0x000880180e007988 */ /* 0x000fe80008000004 */
[----:B------:R-:W-:Y:S04]  /*fb40*/  STS.U8 [R14+UR4+0x8c0], R13 ;  /* 0x0008c00d0e007988 */ /* 0x000fe80008000004 */
[----:B0-----:R-:W4:Y:S04]  /*fb50*/  LDL.LU R17, [R1+0x344] ;  /* 0x0003440001117983 */ /* 0x001f280000300800 */
[----:B------:R0:W-:Y:S04]  /*fb60*/  STS.U8 [R14+UR4+0xcc0], R7 ;  /* 0x000cc0070e007988 */ /* 0x0001e80008000004 */
[----:B------:R1:W-:Y:S04]  /*fb70*/  STS.U8 [R14+UR4+0xc80], R6 ;  /* 0x000c80060e007988 */ /* 0x0003e80008000004 */
[----:B------:R1:W-:Y:S04]  /*fb80*/  STS.U8 [R14+UR4+0x1080], R5 ;  /* 0x001080050e007988 */ /* 0x0003e80008000004 */
[----:B0-----:R-:W4:Y:S04]  /*fb90*/  LDL.LU R7, [R1+0x308] ;  /* 0x0003080001077983 */ /* 0x001f280000300800 */
[----:B-1----:R-:W4:Y:S04]  /*fba0*/  LDL.LU R6, [R1+0x304] ;  /* 0x0003040001067983 */ /* 0x002f280000300800 */
[----:B------:R0:W-:Y:S04]  /*fbb0*/  STS.U8 [R14+UR4+0x10c0], R4 ;  /* 0x0010c0040e007988 */ /* 0x0001e80008000004 */
[----:B------:R-:W4:Y:S04]  /*fbc0*/  LDL.LU R5, [R1+0x2c8] ;  /* 0x0002c80001057983 */ /* 0x000f280000300800 */
[----:B0-----:R-:W4:Y:S04]  /*fbd0*/  LDL.LU R4, [R1+0x2c4] ;  /* 0x0002c40001047983 */ /* 0x001f280000300800 */
[----:B------:R-:W4:Y:S04]  /*fbe0*/  LDL.LU R15, [R1+0x288] ;  /* 0x00028800010f7983 */ /* 0x000f280000300800 */
[----:B------:R-:W4:Y:S04]  /*fbf0*/  LDL.LU R25, [R1+0x284] ;  /* 0x0002840001197983 */ /* 0x000f280000300800 */
[----:B------:R-:W4:Y:S04]  /*fc00*/  LDL.LU R24, [R1+0x48] ;  /* 0x0000480001187983 */ /* 0x000f280000300800 */
[----:B------:R-:W4:Y:S04]  /*fc10*/  LDL.LU R13, [R1+0x44] ;  /* 0x00004400010d7983 */ /* 0x000f280000300800 */
[----:B--2---:R0:W-:Y:S04]  /*fc20*/  STS.U8 [R14+UR4+0x14c0], R12 ;  /* 0x0014c00c0e007988 */ /* 0x0041e80008000004 */
[----:B---3--:R1:W-:Y:S04]  /*fc30*/  STS.U8 [R14+UR4+0x1480], R23 ;  /* 0x001480170e007988 */ /* 0x0083e80008000004 */
[----:B0-----:R-:W2:Y:S01]  /*fc40*/  LDL.LU R12, [R1+0x18] ;  /* 0x00001800010c7983 */ /* 0x001ea20000300800 */
[----:B-1----:R-:W0:Y:S02]  /*fc50*/  S2R R23, SR_TID.X ;  /* 0x0000000000177919 */ /* 0x002e240000002100 */
[----:B0-----:R-:W-:Y:S01]  /*fc60*/  LOP3.LUT R23, R23, 0x3f, RZ, 0xc0, !PT ;  /* 0x0000003f17177812 */ /* 0x001fe200078ec0ff */
[----:B----4-:R-:W-:Y:S04]  /*fc70*/  STS.U8 [R14+UR4+0x1880], R26 ;  /* 0x0018801a0e007988 */ /* 0x010fe80008000004 */
[----:B------:R0:W-:Y:S04]  /*fc80*/  STS.U8 [R14+UR4+0x18c0], R2 ;  /* 0x0018c0020e007988 */ /* 0x0001e80008000004 */
[----:B------:R-:W-:Y:S04]  /*fc90*/  STS.U8 [R14+UR4+0x1cc0], R16 ;  /* 0x001cc0100e007988 */ /* 0x000fe80008000004 */
[----:B------:R1:W-:Y:S04]  /*fca0*/  STS.U8 [R14+UR4+0x1c80], R3 ;  /* 0x001c80030e007988 */ /* 0x0003e80008000004 */
[----:B0-----:R-:W3:Y:S01]  /*fcb0*/  LDL.LU R2, [R1+0x10] ;  /* 0x0000100001027983 */ /* 0x001ee20000300800 */
[----:B-1----:R-:W-:-:S03]  /*fcc0*/  LOP3.LUT R3, R23, 0x10, RZ, 0x3c, !PT ;  /* 0x0000001017037812 */ /* 0x002fc600078e3cff */
[----:B------:R-:W-:Y:S04]  /*fcd0*/  STL [R1+0x136c], R16 ;  /* 0x00136c1001007387 */ /* 0x000fe80000100800 */
[----:B------:R-:W-:Y:S04]  /*fce0*/  STS.U8 [R3+UR4+0x100], R21 ;  /* 0x0001001503007988 */ /* 0x000fe80008000004 */
[----:B------:R-:W-:Y:S04]  /*fcf0*/  STS.U8 [R3+UR4+0x140], R19 ;  /* 0x0001401303007988 */ /* 0x000fe80008000004 */
[----:B------:R0:W-:Y:S04]  /*fd00*/  STS.U8 [R3+UR4+0x540], R22 ;  /* 0x0005401603007988 */ /* 0x0001e80008000004 */
[----:B0-----:R-:W4:Y:S04]  /*fd10*/  LDL.LU R22, [R1+0x380] ;  /* 0x0003800001167983 */ /* 0x001f280000300800 */
[----:B------:R-:W4:Y:S04]  /*fd20*/  LDL.LU R16, [R1+0x37c] ;  /* 0x00037c0001107983 */ /* 0x000f280000300800 */
[----:B------:R-:W4:Y:S04]  /*fd30*/  LDL.LU R18, [R1+0x340] ;  /* 0x0003400001127983 */ /* 0x000f280000300800 */
[----:B------:R-:W4:Y:S04]  /*fd40*/  LDL.LU R26, [R1+0x33c] ;  /* 0x00033c00011a7983 */ /* 0x000f280000300800 */
[----:B------:R-:W4:Y:S04]  /*fd50*/  LDL.LU R14, [R1+0x300] ;  /* 0x00030000010e7983 */ /* 0x000f280000300800 */
[----:B------:R-:W4:Y:S04]  /*fd60*/  LDL.LU R23, [R1+0x2fc] ;  /* 0x0002fc0001177983 */ /* 0x000f280000300800 */
[----:B------:R-:W4:Y:S04]  /*fd70*/  LDL.LU R21, [R1+0x2c0] ;  /* 0x0002c00001157983 */ /* 0x000f280000300800 */
[----:B------:R0:W-:Y:S04]  /*fd80*/  STS.U8 [R3+UR4+0x500], R17 ;  /* 0x0005001103007988 */ /* 0x0001e80008000004 */
[----:B------:R-:W4:Y:S04]  /*fd90*/  LDL.LU R19, [R1+0x2bc] ;  /* 0x0002bc0001137983 */ /* 0x000f280000300800 */
        /* <DEDUP_REMOVED lines=9> */
[----:B------:R0:W-:Y:S04]  /*fe30*/  STS.U8 [R3+UR4+0x1100], R15 ;  /* 0x0011000f03007988 */ /* 0x0001e80008000004 */
[----:B------:R1:W-:Y:S04]  /*fe40*/  STS.U8 [R3+UR4+0x1140], R25 ;  /* 0x0011401903007988 */ /* 0x0003e80008000004 */
[----:B------:R2:W-:Y:S04]  /*fe50*/  STS.U8 [R3+UR4+0x1540], R24 ;  /* 0x0015401803007988 */ /* 0x0005e80008000004 */
[----:B0-----:R-:W4:Y:S04]  /*fe60*/  LDL.LU R15, [R1+0x27c] ;  /* 0x00027c00010f7983 */ /* 0x001f280000300800 */
[----:B-1----:R-:W4:Y:S04]  /*fe70*/  LDL.LU R25, [R1+0x40] ;  /* 0x0000400001197983 */ /* 0x002f280000300800 */
[----:B------:R0:W-:Y:S04]  /*fe80*/  STS.U8 [R3+UR4+0x1500], R13 ;  /* 0x0015000d03007988 */ /* 0x0001e80008000004 */
[----:B--2---:R-:W2:Y:S04]  /*fe90*/  LDL.LU R24, [R1+0x3c] ;  /* 0x00003c0001187983 */ /* 0x004ea80000300800 */
[----:B------:R1:W-:Y:S04]  /*fea0*/  STS.U8 [R3+UR4+0x1900], R12 ;  /* 0x0019000c03007988 */ /* 0x0003e80008000004 */
[----:B0-----:R-:W2:Y:S04]  /*feb0*/  LDL.LU R13, [R1+0xc] ;  /* 0x00000c00010d7983 */ /* 0x001ea80000300800 */
[----:B-1----:R-:W2:Y:S01]  /*fec0*/  LDL.LU R12, [R1+0x8] ;  /* 0x00000800010c7983 */ /* 0x002ea20000300800 */
[----:B------:R-:W-:-:S03]  /*fed0*/  LOP3.LUT R20, R20, 0x3f, RZ, 0xc0, !PT ;  /* 0x0000003f14147812 */ /* 0x000fc600078ec0ff */
[----:B---3--:R0:W-:Y:S02]  /*fee0*/  STS.U8 [R3+UR4+0x1940], R2 ;  /* 0x0019400203007988 */ /* 0x0081e40008000004 */
[C---:B0-----:R-:W-:Y:S02]  /*fef0*/  LOP3.LUT R2, R20.reuse, 0x18, RZ, 0x3c, !PT ;  /* 0x0000001814027812 */ /* 0x041fe400078e3cff */
[----:B----4-:R-:W-:Y:S04]  /*ff00*/  STS.U8 [R3+UR4+0x1d40], R4 ;  /* 0x001d400403007988 */ /* 0x010fe80008000004 */
[----:B------:R-:W-:Y:S04]  /*ff10*/  STL [R1+0x1370], R4 ;  /* 0x0013700401007387 */ /* 0x000fe80000100800 */
[----:B------:R-:W-:Y:S04]  /*ff20*/  STS.U8 [R3+UR4+0x1d00], R5 ;  /* 0x001d000503007988 */ /* 0x000fe80008000004 */
[----:B------:R-:W-:Y:S04]  /*ff30*/  STL [R1+0x1374], R5 ;  /* 0x0013740501007387 */ /* 0x000fe80000100800 */
[----:B------:R0:W-:Y:S04]  /*ff40*/  STS.U8 [R2+UR4+0x180], R22 ;  /* 0x0001801602007988 */ /* 0x0001e80008000004 */
[----:B0-----:R-:W3:Y:S04]  /*ff50*/  LDL.LU R22, [R1+0x378] ;  /* 0x0003780001167983 */ /* 0x001ee80000300800 */
[----:B------:R0:W-:Y:S04]  /*ff60*/  STS.U8 [R2+UR4+0x1c0], R16 ;  /* 0x0001c01002007988 */ /* 0x0001e80008000004 */
[----:B------:R1:W-:Y:S04]  /*ff70*/  STS.U8 [R2+UR4+0x5c0], R18 ;  /* 0x0005c01202007988 */ /* 0x0003e80008000004 */
[----:B------:R4:W-:Y:S04]  /*ff80*/  STS.U8 [R2+UR4+0x580], R26 ;  /* 0x0005801a02007988 */ /* 0x0009e80008000004 */
[----:B------:R2:W-:Y:S04]  /*ff90*/  STS.U8 [R2+UR4+0x980], R14 ;  /* 0x0009800e02007988 */ /* 0x0005e80008000004 */
[----:B------:R-:W3:Y:S04]  /*ffa0*/  LDL.LU R5, [R1+0x334] ;  /* 0x0003340001057983 */ /* 0x000ee80000300800 */
[----:B------:R2:W-:Y:S04]  /*ffb0*/  STS.U8 [R2+UR4+0x9c0], R23 ;  /* 0x0009c01702007988 */ /* 0x0005e80008000004 */
[----:B------:R-:W3:Y:S04]  /*ffc0*/  LDL.LU R4, [R1+0x2f8] ;  /* 0x0002f80001047983 */ /* 0x000ee80000300800 */
[----:B------:R2:W-:Y:S04]  /*ffd0*/  STS.U8 [R2+UR4+0xdc0], R21 ;  /* 0x000dc01502007988 */ /* 0x0005e80008000004 */
[----:B0-----:R-:W3:Y:S04]  /*ffe0*/  LDL.LU R16, [R1+0x2f4] ;  /* 0x0002f40001107983 */ /* 0x001ee80000300800 */
[----:B------:R0:W-:Y:S04]  /*fff0*/  STS.U8 [R2+UR4+0xd80], R19 ;  /* 0x000d801302007988 */ /* 0x0001e80008000004 */
[----:B-1----:R-:W3:Y:S04]  /*10000*/  LDL.LU R18, [R1+0x2b8] ;  /* 0x0002b80001127983 */ /* 0x002ee80000300800 */
[----:B------:R1:W-:Y:S04]  /*10010*/  STS.U8 [R2+UR4+0x1180], R17 ;  /* 0x0011801102007988 */ /* 0x0003e80008000004 */
[----:B----4-:R-:W4:Y:S04]  /*10020*/  LDL.LU R26, [R1+0x2b4] ;  /* 0x0002b400011a7983 */ /* 0x010f280000300800 */
[----:B--2---:R-:W2:Y:S04]  /*10030*/  LDL.LU R14, [R1+0x278] ;  /* 0x00027800010e7983 */ /* 0x004ea80000300800 */
[----:B------:R-:W-:Y:S04]  /*10040*/  STS.U8 [R2+UR4+0x11c0], R15 ;  /* 0x0011c00f02007988 */ /* 0x000fe80008000004 */
[----:B------:R-:W2:Y:S04]  /*10050*/  LDL.LU R23, [R1+0x274] ;  /* 0x0002740001177983 */ /* 0x000ea80000300800 */
[----:B------:R-:W-:Y:S04]  /*10060*/  STS.U8 [R2+UR4+0x15c0], R25 ;  /* 0x0015c01902007988 */ /* 0x000fe80008000004 */
[----:B------:R-:W2:Y:S04]  /*10070*/  LDL.LU R21, [R1+0x38] ;  /* 0x0000380001157983 */ /* 0x000ea80000300800 */
[----:B------:R-:W-:Y:S04]  /*10080*/  STS.U8 [R2+UR4+0x1580], R24 ;  /* 0x0015801802007988 */ /* 0x000fe80008000004 */
[----:B0-----:R-:W2:Y:S04]  /*10090*/  LDL.LU R19, [R1+0x34] ;  /* 0x0000340001137983 */ /* 0x001ea80000300800 */
[----:B------:R-:W-:Y:S04]  /*100a0*/  STS.U8 [R2+UR4+0x1980], R13 ;  /* 0x0019800d02007988 */ /* 0x000fe80008000004 */
[----:B-1----:R-:W2:Y:S04]  /*100b0*/  LDL.LU R17, [R1+0x4] ;  /* 0x0000040001117983 */ /* 0x002ea80000300800 */
[----:B------:R-:W-:Y:S04]  /*100c0*/  STS.U8 [R2+UR4+0x19c0], R12 ;  /* 0x0019c00c02007988 */ /* 0x000fe80008000004 */
[----:B------:R-:W-:Y:S04]  /*100d0*/  STS.U8 [R2+UR4+0x1dc0], R6 ;  /* 0x001dc00602007988 */ /* 0x000fe80008000004 */
[----:B------:R0:W-:Y:S04]  /*100e0*/  STL [R1+0x1378], R6 ;  /* 0x0013780601007387 */ /* 0x0001e80000100800 */
[----:B------:R-:W-:Y:S04]  /*100f0*/  STS.U8 [R2+UR4+0x1d80], R7 ;  /* 0x001d800702007988 */ /* 0x000fe80008000004 */
[----:B0-----:R-:W4:Y:S04]  /*10100*/  LDL.LU R6, [R1+0x338] ;  /* 0x0003380001067983 */ /* 0x001f280000300800 */
[----:B------:R0:W-:Y:S04]  /*10110*/  STL [R1+0x137c], R7 ;  /* 0x00137c0701007387 */ /* 0x0001e80000100800 */
[----:B0-----:R-:W2:Y:S01]  /*10120*/  LDL.LU R7, [R1+0x374] ;  /* 0x0003740001077983 */ /* 0x001ea20000300800 */
[----:B------:R-:W-:-:S03]  /*10130*/  LOP3.LUT R3, R20, 0x20, RZ, 0x3c, !PT ;  /* 0x0000002014037812 */ /* 0x000fc600078e3cff */
[----:B------:R-:W4:Y:S04]  /*10140*/  LDL.LU R2, [R1+0x370] ;  /* 0x0003700001027983 */ /* 0x000f280000300800 */
[----:B------:R-:W4:Y:S04]  /*10150*/  LDL.LU R15, [R1+0x36c] ;  /* 0x00036c00010f7983 */ /* 0x000f280000300800 */
[----:B------:R-:W4:Y:S04]  /*10160*/  LDL.LU R25, [R1+0x330] ;  /* 0x0003300001197983 */ /* 0x000f280000300800 */
[----:B------:R-:W4:Y:S04]  /*10170*/  LDL.LU R24, [R1+0x32c] ;  /* 0x00032c0001187983 */ /* 0x000f280000300800 */
[----:B------:R-:W4:Y:S04]  /*10180*/  LDL.LU R13, [R1+0x2f0] ;  /* 0x0002f000010d7983 */ /* 0x000f280000300800 */
[----:B------:R-:W4:Y:S04]  /*10190*/  LDL.LU R12, [R1+0x2ec] ;  /* 0x0002ec00010c7983 */ /* 0x000f280000300800 */
[----:B------:R-:W4:Y:S04]  /*101a0*/  LDL.LU R20, [R1+0x2b0] ;  /* 0x0002b00001147983 */ /* 0x000f280000300800 */
[----:B---3--:R0:W-:Y:S04]  /*101b0*/  STS.U8 [R3+UR4+0x200], R22 ;  /* 0x0002001603007988 */ /* 0x0081e80008000004 */
[----:B0-----:R-:W3:Y:S04]  /*101c0*/  LDL.LU R22, [R1+0x2ac] ;  /* 0x0002ac0001167983 */ /* 0x001ee80000300800 */
[----:B--2---:R-:W-:Y:S04]  /*101d0*/  STS.U8 [R3+UR4+0x240], R7 ;  /* 0x0002400703007988 */ /* 0x004fe80008000004 */
[----:B----4-:R-:W-:Y:S04]  /*101e0*/  STS.U8 [R3+UR4+0x640], R6 ;  /* 0x0006400603007988 */ /* 0x010fe80008000004 */
[----:B------:R-:W-:Y:S04]  /*101f0*/  STS.U8 [R3+UR4+0x600], R5 ;  /* 0x0006000503007988 */ /* 0x000fe80008000004 */
[----:B------:R-:W-:Y:S04]  /*10200*/  STS.U8 [R3+UR4+0xa00], R4 ;  /* 0x000a000403007988 */ /* 0x000fe80008000004 */
[----:B------:R-:W-:Y:S04]  /*10210*/  STS.U8 [R3+UR4+0xa40], R16 ;  /* 0x000a401003007988 */ /* 0x000fe80008000004 */
[----:B------:R-:W-:Y:S04]  /*10220*/  STS.U8 [R3+UR4+0xe40], R18 ;  /* 0x000e401203007988 */ /* 0x000fe80008000004 */
[----:B------:R-:W-:Y:S04]  /*10230*/  STS.U8 [R3+UR4+0xe00], R26 ;  /* 0x000e001a03007988 */ /* 0x000fe80008000004 */
[----:B------:R0:W-:Y:S02]  /*10240*/  STS.U8 [R3+UR4+0x1200], R14 ;  /* 0x0012000e03007988 */ /* 0x0001e40008000004 */
[----:B0-----:R-:W0:Y:S02]  /*10250*/  S2R R14, SR_TID.X ;  /* 0x00000000000e7919 */ /* 0x001e240000002100 */
[----:B------:R1:W-:Y:S04]  /*10260*/  STS.U8 [R3+UR4+0x1240], R23 ;  /* 0x0012401703007988 */ /* 0x0003e80008000004 */
[----:B------:R2:W-:Y:S04]  /*10270*/  STS.U8 [R3+UR4+0x1640], R21 ;  /* 0x0016401503007988 */ /* 0x0005e80008000004 */
[----:B------:R4:W-:Y:S04]  /*10280*/  STS.U8 [R3+UR4+0x1600], R19 ;  /* 0x0016001303007988 */ /* 0x0009e80008000004 */
[----:B-1----:R-:W3:Y:S04]  /*10290*/  LDL.LU R23, [R1+0x270] ;  /* 0x0002700001177983 */ /* 0x002ee80000300800 */
[----:B--2---:R-:W2:Y:S04]  /*102a0*/  LDL.LU R21, [R1+0x1ac] ;  /* 0x0001ac0001157983 */ /* 0x004ea80000300800 */
[----:B------:R1:W-:Y:S04]  /*102b0*/  STS.U8 [R3+UR4+0x1a00], R17 ;  /* 0x001a001103007988 */ /* 0x0003e80008000004 */
[----:B----4-:R-:W4:Y:S01]  /*102c0*/  LDL.LU R19, [R1+0x30] ;  /* 0x0000300001137983 */ /* 0x010f220000300800 */
[----:B0-----:R-:W-:-:S03]  /*102d0*/  LOP3.LUT R14, R14, 0x3f, RZ, 0xc0, !PT ;  /* 0x0000003f0e0e7812 */ /* 0x001fc600078ec0ff */
[----:B------:R-:W-:Y:S04]  /*102e0*/  STS.U8 [R3+UR4+0x1a40], R29 ;  /* 0x001a401d03007988 */ /* 0x000fe80008000004 */
[----:B-1----:R-:W4:Y:S04]  /*102f0*/  LDL.LU R17, [R1+0x2c] ;  /* 0x00002c0001117983 */ /* 0x002f280000300800 */
[----:B------:R-:W-:Y:S04]  /*10300*/  STL [R1+0x1380], R29 ;  /* 0x0013801d01007387 */ /* 0x000fe80000100800 */
[----:B------:R-:W-:Y:S04]  /*10310*/  STS.U8 [R3+UR4+0x1e40], R8 ;  /* 0x001e400803007988 */ /* 0x000fe80008000004 */
[----:B------:R0:W-:Y:S04]  /*10320*/  STL [R1+0x1384], R8 ;  /* 0x0013840801007387 */ /* 0x0001e80000100800 */
[----:B------:R-:W-:Y:S04]  /*10330*/  STS.U8 [R3+UR4+0x1e00], R9 ;  /* 0x001e000903007988 */ /* 0x000fe80008000004 */
[----:B------:R1:W-:Y:S04]  /*10340*/  STL [R1+0x1388], R9 ;  /* 0x0013880901007387 */ /* 0x0003e80000100800 */
[----:B0-----:R-:W4:Y:S04]  /*10350*/  LDL.LU R8, [R1+0x368] ;  /* 0x0003680001087983 */ /* 0x001f280000300800 */
[----:B------:R-:W4:Y:S01]  /*10360*/  LDL.LU R29, [R1+0x364] ;  /* 0x00036400011d7983 */ /* 0x000f220000300800 */
[----:B-1----:R-:W-:-:S03]  /*10370*/  LOP3.LUT R9, R14, 0x28, RZ, 0x3c, !PT ;  /* 0x000000280e097812 */ /* 0x002fc600078e3cff */
[----:B------:R-:W4:Y:S04]  /*10380*/  LDL.LU R7, [R1+0x328] ;  /* 0x0003280001077983 */ /* 0x000f280000300800 */
[----:B------:R-:W-:Y:S04]  /*10390*/  STS.U8 [R9+UR4+0x280], R2 ;  /* 0x0002800209007988 */ /* 0x000fe80008000004 */
[----:B------:R-:W4:Y:S04]  /*103a0*/  LDL.LU R6, [R1+0x324] ;  /* 0x0003240001067983 */ /* 0x000f280000300800 */
[----:B------:R-:W-:Y:S04]  /*103b0*/  STS.U8 [R9+UR4+0x2c0], R15 ;  /* 0x0002c00f09007988 */ /* 0x000fe80008000004 */
[----:B------:R-:W4:Y:S04]  /*103c0*/  LDL.LU R5, [R1+0x2e8] ;  /* 0x0002e80001057983 */ /* 0x000f280000300800 */
[----:B------:R-:W-:Y:S04]  /*103d0*/  STS.U8 [R9+UR4+0x6c0], R25 ;  /* 0x0006c01909007988 */ /* 0x000fe80008000004 */
[----:B------:R-:W4:Y:S04]  /*103e0*/  LDL.LU R4, [R1+0x2e4] ;  /* 0x0002e40001047983 */ /* 0x000f280000300800 */
[----:B------:R-:W-:Y:S04]  /*103f0*/  STS.U8 [R9+UR4+0x680], R24 ;  /* 0x0006801809007988 */ /* 0x000fe80008000004 */
[----:B------:R-:W4:Y:S04]  /*10400*/  LDL.LU R16, [R1+0x2a8] ;  /* 0x0002a80001107983 */ /* 0x000f280000300800 */
[----:B------:R0:W-:Y:S04]  /*10410*/  STS.U8 [R9+UR4+0xa80], R13 ;  /* 0x000a800d09007988 */ /* 0x0001e80008000004 */
[----:B------:R-:W4:Y:S04]  /*10420*/  LDL.LU R18, [R1+0x2a4] ;  /* 0x0002a40001127983 */ /* 0x000f280000300800 */
[----:B------:R1:W-:Y:S04]  /*10430*/  STS.U8 [R9+UR4+0xac0], R12 ;  /* 0x000ac00c09007988 */ /* 0x0003e80008000004 */
[----:B0-----:R-:W4:Y:S04]  /*10440*/  LDL.LU R13, [R1+0x1a8] ;  /* 0x0001a800010d7983 */ /* 0x001f280000300800 */
[----:B------:R0:W-:Y:S04]  /*10450*/  STS.U8 [R9+UR4+0xec0], R20 ;  /* 0x000ec01409007988 */ /* 0x0001e80008000004 */
[----:B-1----:R-:W4:Y:S04]  /*10460*/  LDL.LU R12, [R1+0x1a4] ;  /* 0x0001a400010c7983 */ /* 0x002f280000300800 */
[----:B0-----:R-:W4:Y:S04]  /*10470*/  LDL.LU R20, [R1+0x14] ;  /* 0x0000140001147983 */ /* 0x001f280000300800 */
[----:B---3--:R0:W-:Y:S04]  /*10480*/  STS.U8 [R9+UR4+0xe80], R22 ;  /* 0x000e801609007988 */ /* 0x0081e80008000004 */
[----:B0-----:R-:W3:Y:S04]  /*10490*/  LDL.LU R22, [R1] ;  /* 0x0000000001167983 */ /* 0x001ee80000300800 */
[----:B------:R-:W3:Y:S04]  /*104a0*/  LDL.LU R14, [R1+0x360] ;  /* 0x00036000010e7983 */ /* 0x000ee80000300800 */
[----:B------:R-:W3:Y:S01]  /*104b0*/  LDL.LU R3, [R1+0x35c] ;  /* 0x00035c0001037983 */ /* 0x000ee20000300800 */
[----:B------:R-:W-:-:S03]  /*104c0*/  LOP3.LUT R26, R0, 0x30, RZ, 0x3c, !PT ;  /* 0x00000030001a7812 */ /* 0x000fc600078e3cff */
[----:B------:R-:W3:Y:S04]  /*104d0*/  LDL.LU R2, [R1+0x320] ;  /* 0x0003200001027983 */ /* 0x000ee80000300800 */
[----:B------:R-:W3:Y:S04]  /*104e0*/  LDL.LU R15, [R1+0x31c] ;  /* 0x00031c00010f7983 */ /* 0x000ee80000300800 */
[----:B------:R-:W3:Y:S04]  /*104f0*/  LDL.LU R25, [R1+0x2e0] ;  /* 0x0002e00001197983 */ /* 0x000ee80000300800 */
[----:B------:R-:W3:Y:S04]  /*10500*/  LDL.LU R24, [R1+0x2dc] ;  /* 0x0002dc0001187983 */ /* 0x000ee80000300800 */
[----:B------:R0:W-:Y:S04]  /*10510*/  STS.U8 [R9+UR4+0x1280], R23 ;  /* 0x0012801709007988 */ /* 0x0001e80008000004 */
[----:B--2---:R1:W-:Y:S04]  /*10520*/  STS.U8 [R9+UR4+0x12c0], R21 ;  /* 0x0012c01509007988 */ /* 0x0043e80008000004 */
[----:B0-----:R-:W2:Y:S04]  /*10530*/  LDL.LU R23, [R1+0x2a0] ;  /* 0x0002a00001177983 */ /* 0x001ea80000300800 */
[----:B----4-:R0:W-:Y:S04]  /*10540*/  STS.U8 [R9+UR4+0x16c0], R19 ;  /* 0x0016c01309007988 */ /* 0x0101e80008000004 */
[----:B-1----:R-:W4:Y:S04]  /*10550*/  LDL.LU R21, [R1+0x29c] ;  /* 0x00029c0001157983 */ /* 0x002f280000300800 */
[----:B------:R1:W-:Y:S04]  /*10560*/  STS.U8 [R9+UR4+0x1680], R17 ;  /* 0x0016801109007988 */ /* 0x0003e80008000004 */
[----:B------:R-:W-:Y:S04]  /*10570*/  STS.U8 [R9+UR4+0x1a80], R28 ;  /* 0x001a801c09007988 */ /* 0x000fe80008000004 */
[----:B------:R-:W-:Y:S04]  /*10580*/  STS.U8 [R9+UR4+0x1ac0], R27 ;  /* 0x001ac01b09007988 */ /* 0x000fe80008000004 */
[----:B0-----:R-:W4:Y:S04]  /*10590*/  LDL.LU R19, [R1+0x1a0] ;  /* 0x0001a00001137983 */ /* 0x001f280000300800 */
[----:B------:R-:W-:Y:S04]  /*105a0*/  STS.U8 [R9+UR4+0x1ec0], R10 ;  /* 0x001ec00a09007988 */ /* 0x000fe80008000004 */
[----:B-1----:R-:W4:Y:S04]  /*105b0*/  LDL.LU R17, [R1+0xdc] ;  /* 0x0000dc0001117983 */ /* 0x002f280000300800 */
[----:B------:R0:W-:Y:S04]  /*105c0*/  STS.U8 [R9+UR4+0x1e80], R11 ;  /* 0x001e800b09007988 */ /* 0x0001e80008000004 */
[----:B------:R1:W-:Y:S04]  /*105d0*/  STS.U8 [R26+UR4+0x300], R8 ;  /* 0x000300081a007988 */ /* 0x0003e80008000004 */
[----:B------:R1:W-:Y:S04]  /*105e0*/  STS.U8 [R26+UR4+0x340], R29 ;  /* 0x0003401d1a007988 */ /* 0x0003e80008000004 */
[----:B0-----:R-:W4:Y:S04]  /*105f0*/  LDL.LU R9, [R1+0x1388] ;  /* 0x0013880001097983 */ /* 0x001f280000300800 */
[----:B-1----:R-:W4:Y:S04]  /*10600*/  LDL.LU R8, [R1+0x1384] ;  /* 0x0013840001087983 */ /* 0x002f280000300800 */
[----:B------:R-:W4:Y:S04]  /*10610*/  LDL.LU R29, [R1+0x1380] ;  /* 0x00138000011d7983 */ /* 0x000f280000300800 */
        /* <DEDUP_REMOVED lines=15> */
[----:B0-----:R-:W2:Y:S04]  /*10710*/  LDL.LU R13, [R1+0x1364] ;  /* 0x00136400010d7983 */ /* 0x001ea80000300800 */
[----:B-1----:R-:W4:Y:S04]  /*10720*/  LDL.LU R12, [R1+0x1360] ;  /* 0x00136000010c7983 */ /* 0x002f280000300800 */
[----:B------:R-:W2:Y:S04]  /*10730*/  LDL.LU R20, [R1+0x135c] ;  /* 0x00135c0001147983 */ /* 0x000ea80000300800 */
[----:B---3--:R0:W-:Y:S04]  /*10740*/  STS.U8 [R26+UR4+0x1700], R22 ;  /* 0x001700161a007988 */ /* 0x0081e80008000004 */
[----:B0-----:R-:W3:Y:S01]  /*10750*/  LDL.LU R22, [R1+0x1358] ;  /* 0x0013580001167983 */ /* 0x001ee20000300800 */
[----:B------:R-:W-:-:S03]  /*10760*/  LOP3.LUT R0, R0, 0x38, RZ, 0x3c, !PT ;  /* 0x0000003800007812 */ /* 0x000fc600078e3cff */
[----:B---3--:R-:W-:Y:S04]  /*10770*/  STS.U8 [R26+UR4+0x1b00], R22 ;  /* 0x001b00161a007988 */ /* 0x008fe80008000004 */
[----:B--2---:R-:W-:Y:S04]  /*10780*/  STS.U8 [R26+UR4+0x1b40], R20 ;  /* 0x001b40141a007988 */ /* 0x004fe80008000004 */
[----:B----4-:R-:W-:Y:S04]  /*10790*/  STS.U8 [R26+UR4+0x1f40], R12 ;  /* 0x001f400c1a007988 */ /* 0x010fe80008000004 */
[----:B------:R0:W-:Y:S04]  /*107a0*/  STS.U8 [R26+UR4+0x1f00], R13 ;  /* 0x001f000d1a007988 */ /* 0x0001e80008000004 */
[----:B------:R1:W-:Y:S04]  /*107b0*/  STS.U8 [R0+UR4+0x380], R14 ;  /* 0x0003800e00007988 */ /* 0x0003e80008000004 */
[----:B------:R2:W-:Y:S04]  /*107c0*/  STS.U8 [R0+UR4+0x3c0], R3 ;  /* 0x0003c00300007988 */ /* 0x0005e80008000004 */
[----:B0-----:R-:W3:Y:S04]  /*107d0*/  LDL.LU R26, [R1+0x1354] ;  /* 0x00135400011a7983 */ /* 0x001ee80000300800 */
[----:B-1----:R-:W4:Y:S04]  /*107e0*/  LDL.LU R14, [R1+0x1350] ;  /* 0x00135000010e7983 */ /* 0x002f280000300800 */
[----:B------:R0:W-:Y:S04]  /*107f0*/  STS.U8 [R0+UR4+0x7c0], R2 ;  /* 0x0007c00200007988 */ /* 0x0001e80008000004 */
[----:B--2---:R-:W2:Y:S04]  /*10800*/  LDL R3, [R1+0x4ac] ;  /* 0x0004ac0001037983 */ /* 0x004ea80000100800 */
[----:B------:R1:W-:Y:S04]  /*10810*/  STS.U8 [R0+UR4+0x780], R15 ;  /* 0x0007800f00007988 */ /* 0x0003e80008000004 */
[----:B0-----:R-:W2:Y:S04]  /*10820*/  LDL R2, [R1+0x8b8] ;  /* 0x0008b80001027983 */ /* 0x001ea80000100800 */
[----:B------:R0:W-:Y:S04]  /*10830*/  STS.U8 [R0+UR4+0xb80], R25 ;  /* 0x000b801900007988 */ /* 0x0001e80008000004 */
[----:B-1----:R-:W3:Y:S04]  /*10840*/  LDL.LU R15, [R1+0x134c] ;  /* 0x00134c00010f7983 */ /* 0x002ee80000300800 */
[----:B------:R1:W-:Y:S04]  /*10850*/  STS.U8 [R0+UR4+0xbc0], R24 ;  /* 0x000bc01800007988 */ /* 0x0003e80008000004 */
[----:B0-----:R-:W2:Y:S04]  /*10860*/  LDL.LU R25, [R1+0x1348] ;  /* 0x0013480001197983 */ /* 0x001ea80000300800 */
        /* <DEDUP_REMOVED lines=8> */
[----:B-1----:R-:W3:Y:S01]  /*108f0*/  LDL.LU R17, [R1+0x1334] ;  /* 0x0013340001117983 */ /* 0x002ee20000300800 */
[----:B----4-:R-:W-:-:S03]  /*10900*/  PRMT R14, RZ, 0x7610, R14 ;  /* 0x00007610ff0e7816 */ /* 0x010fc6000000000e */
[----:B---3--:R-:W-:Y:S04]  /*10910*/  STS.U8 [R0+UR4+0x17c0], R17 ;  /* 0x0017c01100007988 */ /* 0x008fe80008000004 */
[----:B--2---:R-:W-:Y:S04]  /*10920*/  STS.U8 [R0+UR4+0x1780], R19 ;  /* 0x0017801300007988 */ /* 0x004fe80008000004 */
[----:B------:R-:W-:Y:S04]  /*10930*/  STS.U8 [R0+UR4+0x1b80], R21 ;  /* 0x001b801500007988 */ /* 0x000fe80008000004 */
[----:B------:R-:W-:Y:S04]  /*10940*/  STS.U8 [R0+UR4+0x1bc0], R23 ;  /* 0x001bc01700007988 */ /* 0x000fe80008000004 */
[----:B------:R-:W-:Y:S04]  /*10950*/  STS.U8 [R0+UR4+0x1fc0], R24 ;  /* 0x001fc01800007988 */ /* 0x000fe80008000004 */
[----:B------:R0:W-:Y:S01]  /*10960*/  STS.U8 [R0+UR4+0x1f80], R25 ;  /* 0x001f801900007988 */ /* 0x0001e20008000004 */
[----:B------:R-:W-:Y:S06]  /*10970*/  BAR.SYNC.DEFER_BLOCKING 0x0 ;  /* 0x0000000000007b1d */ /* 0x000fec0000010000 */
[----:B0-----:R-:W2:Y:S04]  /*10980*/  LDL.LU R0, [R1+0x1330] ;  /* 0x0013300001007983 */ /* 0x001ea80000300800 */
[----:B------:R-:W3:Y:S04]  /*10990*/  @!P0 LDG.E.U8 R14, desc[UR6][R2.64] ;  /* 0x00000006020e8981 */ /* 0x000ee8000c1e1100 */
[----:B---3--:R0:W-:Y:S04]  /*109a0*/  STL [R1+0x2a4], R14 ;  /* 0x0002a40e01007387 */ /* 0x0081e80000100800 */
[----:B0-----:R-:W3:Y:S04]  /*109b0*/  LDL.LU R14, [R1+0x132c] ;  /* 0x00132c00010e7983 */ /* 0x001ee80000300800 */
[----:B------:R-:W4:Y:S04]  /*109c0*/  LDL R2, [R1+0x8b4] ;  /* 0x0008b40001027983 */ /* 0x000f280000100800 */
[----:B------:R-:W4:Y:S01]  /*109d0*/  LDL R3, [R1+0xa34] ;  /* 0x000a340001037983 */ /* 0x000f220000100800 */
[----:B------:R-:W-:-:S02]  /*109e0*/  PRMT R15, RZ, 0x7610, R15 ;  /* 0x00007610ff0f7816 */ /* 0x000fc4000000000f */
[----:B----4-:R-:W-:-:S04]  /*109f0*/  @!P0 LOP3.LUT R3, R3, R2, RZ, 0x3c, !PT ;  /* 0x0000000203038212 */ /* 0x010fc800078e3cff */
[----:B------:R-:W-:-:S04]  /*10a00*/  @!P0 LOP3.LUT R2, R3, R2, RZ, 0x3c, !PT ;  /* 0x0000000203028212 */ /* 0x000fc800078e3cff */
[----:B------:R-:W-:-:S05]  /*10a10*/  @!P0 LOP3.LUT R3, R3, R2, RZ, 0x3c, !PT ;  /* 0x0000000203038212 */ /* 0x000fca00078e3cff */
[----:B------:R-:W4:Y:S04]  /*10a20*/  @!P0 LDG.E.U8 R15, desc[UR6][R2.64] ;  /* 0x00000006020f8981 */ /* 0x000f28000c1e1100 */
[----:B----4-:R0:W-:Y:S04]  /*10a30*/  STL [R1+0x2a0], R15 ;  /* 0x0002a00f01007387 */ /* 0x0101e80000100800 */
[----:B0-----:R-:W4:Y:S04]  /*10a40*/  LDL.LU R15, [R1+0x1328] ;  /* 0x00132800010f7983 */ /* 0x001f280000300800 */
[----:B------:R-:W3:Y:S04]  /*10a50*/  LDL R2, [R1+0x8b0] ;  /* 0x0008b00001027983 */ /* 0x000ee80000100800 */
[----:B------:R-:W3:Y:S01]  /*10a60*/  LDL R3, [R1+0xa30] ;  /* 0x000a300001037983 */ /* 0x000ee20000100800 */
[----:B--2---:R-:W-:-:S02]  /*10a70*/  PRMT R0, RZ, 0x7610, R0 ;  /* 0x00007610ff007816 */ /* 0x004fc40000000000 */
[----:B---3--:R-:W-:-:S04]  /*10a80*/  @!P0 LOP3.LUT R3, R3, R2, RZ, 0x3c, !PT ;  /* 0x0000000203038212 */ /* 0x008fc800078e3cff */
[----:B------:R-:W-:-:S04]  /*10a90*/  @!P0 LOP3.LUT R2, R3, R2, RZ, 0x3c, !PT ;  /* 0x0000000203028212 */ /* 0x000fc800078e3cff */
[----:B------:R-:W-:-:S05]  /*10aa0*/  @!P0 LOP3.LUT R3, R3, R2, RZ, 0x3c, !PT ;  /* 0x0000000203038212 */ /* 0x000fca00078e3cff */
[----:B------:R-:W2:Y:S04]  /*10ab0*/  @!P0 LDG.E.U8 R0, desc[UR6][R2.64] ;  /* 0x0000000602008981 */ /* 0x000ea8000c1e1100 */
[----:B--2---:R0:W-:Y:S04]  /*10ac0*/  STL [R1+0x29c], R0 ;  /* 0x00029c0001007387 */ /* 0x0041e80000100800 */
[----:B0-----:R-:W2:Y:S04]  /*10ad0*/  LDL.LU R0, [R1+0x1324] ;  /* 0x0013240001007983 */ /* 0x001ea80000300800 */
[----:B------:R-:W3:Y:S04]  /*10ae0*/  LDL R2, [R1+0x8ac] ;  /* 0x0008ac0001027983 */ /* 0x000ee80000100800 */
[----:B------:R-:W3:Y:S01]  /*10af0*/  LDL R3, [R1+0xa2c] ;  /* 0x000a2c0001037983 */ /* 0x000ee20000100800 */
[----:B----4-:R-:W-:-:S02]  /*10b00*/  PRMT R15, RZ, 0x7610, R15 ;  /* 0x00007610ff0f7816 */ /* 0x010fc4000000000f */
[----:B---3--:R-:W-:-:S04]  /*10b10*/  @!P0 LOP3.LUT R3, R3, R2, RZ, 0x3c, !PT ;  /* 0x0000000203038212 */ /* 0x008fc800078e3cff */
[----:B------:R-:W-:-:S04]  /*10b20*/  @!P0 LOP3.LUT R2, R3, R2, RZ, 0x3c, !PT ;  /* 0x0000000203028212 */ /* 0x000fc800078e3cff */
[----:B------:R-:W-:-:S05]  /*10b30*/  @!P0 LOP3.LUT R3, R3, R2, RZ, 0x3c, !PT ;  /* 0x0000000203038212 */ /* 0x000fca00078e3cff */
[----:B------:R-:W3:Y:S04]  /*10b40*/  @!P0 LDG.E.U8 R15, desc[UR6][R2.64] ;  /* 0x00000006020f8981 */ /* 0x000ee8000c1e1100 */
[----:B---3--:R0:W-:Y:S04]  /*10b50*/  STL [R1+0x290], R15 ;  /* 0x0002900f01007387 */ /* 0x0081e80000100800 */
[----:B0-----:R-:W3:Y:S04]  /*10b60*/  LDL.LU R15, [R1+0x1320] ;  /* 0x00132000010f7983 */ /* 0x001ee80000300800 */
[----:B------:R-:W4:Y:S04]  /*10b70*/  LDL R2, [R1+0x8a8] ;  /* 0x0008a80001027983 */ /* 0x000f280000100800 */
[----:B------:R-:W4:Y:S01]  /*10b80*/  LDL R3, [R1+0xa28] ;  /* 0x000a280001037983 */ /* 0x000f220000100800 */
[----:B--2---:R-:W-:-:S02]  /*10b90*/  PRMT R0, RZ, 0x7610, R0 ;  /* 0x00007610ff007816 */ /* 0x004fc40000000000 */
[----:B----4-:R-:W-:-:S04]  /*10ba0*/  @!P0 LOP3.LUT R3, R3, R2, RZ, 0x3c, !PT ;  /* 0x0000000203038212 */ /* 0x010fc800078e3cff */
[----:B------:R-:W-:-:S04]  /*10bb0*/  @!P0 LOP3.LUT R2, R3, R2, RZ, 0x3c, !PT ;  /* 0x0000000203028212 */ /* 0x000fc800078e3cff */
[----:B------:R-:W-:-:S05]  /*10bc0*/  @!P0 LOP3.LUT R3, R3, R2, RZ, 0x3c, !PT ;  /* 0x0000000203038212 */ /* 0x000fca00078e3cff */
[----:B------:R-:W2:Y:S04]  /*10bd0*/  @!P0 LDG.E.U8 R0, desc[UR6][R2.64] ;  /* 0x0000000602008981 */ /* 0x000ea8000c1e1100 */
[----:B--2---:R0:W-:Y:S04]  /*10be0*/  STL [R1+0x288], R0 ;  /* 0x0002880001007387 */ /* 0x0041e80000100800 */
[----:B0-----:R-:W2:Y:S04]  /*10bf0*/  LDL.LU R0, [R1+0x131c] ;  /* 0x00131c0001007983 */ /* 0x001ea80000300800 */
[----:B------:R-:W4:Y:S04]  /*10c00*/  LDL R2, [R1+0x8a4] ;  /* 0x0008a40001027983 */ /* 0x000f280000100800 */
[----:B------:R-:W4:Y:S01]  /*10c10*/  LDL R3, [R1+0xa24] ;  /* 0x000a240001037983 */ /* 0x000f220000100800 */
[----:B---3--:R-:W-:-:S02]  /*10c20*/  PRMT R15, RZ, 0x7610, R15 ;  /* 0x00007610ff0f7816 */ /* 0x008fc4000000000f */
[----:B----4-:R-:W-:-:S04]  /*10c30*/  @!P0 LOP3.LUT R3, R3, R2, RZ, 0x3c, !PT ;  /* 0x0000000203038212 */ /* 0x010fc800078e3cff */
        /* <DEDUP_REMOVED lines=142> */
[----:B------:R-:W-:-:S02]  /*11520*/  PRMT R14, RZ, 0x7610, R14 ;  /* 0x00007610ff0e7816 */ /* 0x000fc4000000000e */
[----:B----4-:R-:W-:-:S04]  /*11530*/  @!P0 LOP3.LUT R3, R3, R2, RZ, 0x3c, !PT ;  /* 0x0000000203038212 */ /* 0x010fc800078e3cff */
[----:B------:R-:W-:-:S04]  /*11540*/  @!P0 LOP3.LUT R2, R3, R2, RZ, 0x3c, !PT ;  /* 0x0000000203028212 */ /* 0x000fc800078e3cff */
[----:B------:R-:W-:-:S05]  /*11550*/  @!P0 LOP3.LUT R3, R3, R2, RZ, 0x3c, !PT ;  /* 0x0000000203038212 */ /* 0x000fca00078e3cff */
[----:B------:R0:W4:Y:S04]  /*11560*/  @!P0 LDG.E.U8 R14, desc[UR6][R2.64] ;  /* 0x00000006020e8981 */ /* 0x000128000c1e1100 */
[----:B------:R-:W0:Y:S04]  /*11570*/  LDL R2, [R1+0x9a0] ;  /* 0x0009a00001027983 */ /* 0x000e280000100800 */
[----:B------:R-:W0:Y:S01]  /*11580*/  LDL R3, [R1+0x9a4] ;  /* 0x0009a40001037983 */ /* 0x000e220000100800 */
[----:B--2---:R-:W-:Y:S02]  /*11590*/  PRMT R0, RZ, 0x7610, R0 ;  /* 0x00007610ff007816 */ /* 0x004fe40000000000 */
[----:B0-----:R-:W-:-:S04]  /*115a0*/  @!P0 LOP3.LUT R3, R3, R2, RZ, 0x3c, !PT ;  /* 0x0000000203038212 */ /* 0x001fc800078e3cff */
[----:B------:R-:W-:-:S04]  /*115b0*/  @!P0 LOP3.LUT R2, R3, R2, RZ, 0x3c, !PT ;  /* 0x0000000203028212 */ /* 0x000fc800078e3cff */
[----:B------:R-:W-:-:S05]  /*115c0*/  @!P0 LOP3.LUT R3, R3, R2, RZ, 0x3c, !PT ;  /* 0x0000000203038212 */ /* 0x000fca00078e3cff */
[----:B------:R-:W2:Y:S04]  /*115d0*/  @!P0 LDG.E.U8 R0, desc[UR6][R2.64] ;  /* 0x0000000602008981 */ /* 0x000ea8000c1e1100 */
[----:B----4-:R0:W-:Y:S04]  /*115e0*/  STL [R1+0x40], R14 ;  /* 0x0000400e01007387 */ /* 0x0101e80000100800 */
[----:B0-----:R-:W4:Y:S04]  /*115f0*/  LDL R14, [R1+0x97c] ;  /* 0x00097c00010e7983 */ /* 0x001f280000100800 */
        /* <DEDUP_REMOVED lines=35> */
[----:B------:R-:W2:Y:S01]  /*11830*/  @!P0 LDG.E.U8 R0, desc[UR6][R2.64] ;  /* 0x0000000602008981 */ /* 0x000ea2000c1e1100 */
[----:B---3--:R-:W-:-:S03]  /*11840*/  PRMT R15, RZ, 0x7610, R15 ;  /* 0x00007610ff0f7816 */ /* 0x008fc6000000000f */
[----:B--2---:R0:W-:Y:S04]  /*11850*/  STL [R1+0x2c], R0 ;  /* 0x00002c0001007387 */ /* 0x0041e80000100800 */
[----:B0-----:R-:W2:Y:S04]  /*11860*/  LDL.LU R0, [R1+0x12c8] ;  /* 0x0012c80001007983 */ /* 0x001ea80000300800 */
[----:B------:R-:W3:Y:S01]  /*11870*/  LDL R3, [R1+0x978] ;  /* 0x0009780001037983 */ /* 0x000ee20000100800 */
[----:B------:R-:W-:-:S03]  /*11880*/  @!P0 IMAD.MOV.U32 R2, RZ, RZ, R14 ;  /* 0x000000ffff028224 */ /* 0x000fc600078e000e */
[----:B------:R-:W4:Y:S04]  /*11890*/  LDL R14, [R1+0x954] ;  /* 0x00095400010e7983 */ /* 0x000f280000100800 */
[----:B---3--:R-:W3:Y:S04]  /*118a0*/  @!P0 LDG.E.U8 R15, desc[UR6][R2.64] ;  /* 0x00000006020f8981 */ /* 0x008ee8000c1e1100 */
        /* <DEDUP_REMOVED lines=17> */
[----:B------:R-:W4:Y:S04]  /*119c0*/  @!P0 LDG.E.U8 R13, desc[UR6][R2.64] ;  /* 0x00000006020d8981 */ /* 0x000f28000c1e1100 */
[----:B------:R-:W3:Y:S04]  /*119d0*/  LDL R2, [R1+0x960] ;  /* 0x0009600001027983 */ /* 0x000ee80000100800 */
[----:B------:R-:W3:Y:S01]  /*119e0*/  LDL R3, [R1+0x964] ;  /* 0x0009640001037983 */ /* 0x000ee20000100800 */
[----:B------:R-:W-:-:S03]  /*119f0*/  PRMT R11, RZ, 0x7610, R11 ;  /* 0x00007610ff0b7816 */ /* 0x000fc6000000000b */
[----:B----4-:R0:W-:Y:S01]  /*11a00*/  STL [R1+0x20], R13 ;  /* 0x0000200d01007387 */ /* 0x0101e20000100800 */
[----:B--2---:R-:W-:-:S03]  /*11a10*/  PRMT R0, RZ, 0x7610, R0 ;  /* 0x00007610ff007816 */ /* 0x004fc60000000000 */
[----:B0-----:R-:W2:Y:S01]  /*11a20*/  LDL R13, [R1+0x944] ;  /* 0x00094400010d7983 */ /* 0x001ea20000100800 */
[----:B---3--:R-:W-:-:S04]  /*11a30*/  @!P0 LOP3.LUT R3, R3, R2, RZ, 0x3c, !PT ;  /* 0x0000000203038212 */ /* 0x008fc800078e3cff */
[----:B------:R-:W-:-:S04]  /*11a40*/  @!P0 LOP3.LUT R2, R3, R2, RZ, 0x3c, !PT ;  /* 0x0000000203028212 */ /* 0x000fc800078e3cff */
[----:B------:R-:W-:-:S05]  /*11a50*/  @!P0 LOP3.LUT R3, R3, R2, RZ, 0x3c, !PT ;  /* 0x0000000203038212 */ /* 0x000fca00078e3cff */
[----:B------:R0:W3:Y:S04]  /*11a60*/  @!P0 LDG.E.U8 R11, desc[UR6][R2.64] ;  /* 0x00000006020b8981 */ /* 0x0000e8000c1e1100 */
[----:B------:R-:W0:Y:S04]  /*11a70*/  LDL R2, [R1+0x958] ;  /* 0x0009580001027983 */ /* 0x000e280000100800 */
[----:B------:R-:W0:Y:S02]  /*11a80*/  LDL R3, [R1+0x95c] ;  /* 0x00095c0001037983 */ /* 0x000e240000100800 */
[----:B0-----:R-:W-:-:S04]  /*11a90*/  @!P0 LOP3.LUT R3, R3, R2, RZ, 0x3c, !PT ;  /* 0x0000000203038212 */ /* 0x001fc800078e3cff */
[----:B------:R-:W-:-:S04]  /*11aa0*/  @!P0 LOP3.LUT R2, R3, R2, RZ, 0x3c, !PT ;  /* 0x0000000203028212 */ /* 0x000fc800078e3cff */
[----:B------:R-:W-:-:S05]  /*11ab0*/  @!P0 LOP3.LUT R3, R3, R2, RZ, 0x3c, !PT ;  /* 0x0000000203038212 */ /* 0x000fca00078e3cff */
[----:B------:R-:W4:Y:S04]  /*11ac0*/  @!P0 LDG.E.U8 R0, desc[UR6][R2.64] ;  /* 0x0000000602008981 */ /* 0x000f28000c1e1100 */
[----:B---3--:R0:W-:Y:S04]  /*11ad0*/  STL [R1+0x1c], R11 ;  /* 0x00001c0b01007387 */ /* 0x0081e80000100800 */
[----:B0-----:R-:W3:Y:S04]  /*11ae0*/  LDL R11, [R1+0x93c] ;  /* 0x00093c00010b7983 */ /* 0x001ee80000100800 */
[----:B----4-:R0:W-:Y:S04]  /*11af0*/  STL [R1+0x18], R0 ;  /* 0x0000180001007387 */ /* 0x0101e80000100800 */
[----:B0-----:R-:W4:Y:S04]  /*11b00*/  LDL.LU R0, [R1+0x12bc] ;  /* 0x0012bc0001007983 */ /* 0x001f280000300800 */
[----:B------:R-:W2:Y:S01]  /*11b10*/  LDL R3, [R1+0x950] ;  /* 0x0009500001037983 */ /* 0x000ea20000100800 */
[----:B------:R-:W-:Y:S01]  /*11b20*/  PRMT R5, RZ, 0x7610, R5 ;  /* 0x00007610ff057816 */ /* 0x000fe20000000005 */
[----:B------:R-:W-:-:S02]  /*11b30*/  @!P0 IMAD.MOV.U32 R2, RZ, RZ, R14 ;  /* 0x000000ffff028224 */ /* 0x000fc400078e000e */
[----:B------:R-:W3:Y:S04]  /*11b40*/  LDL R14, [R1+0x928] ;  /* 0x00092800010e7983 */ /* 0x000ee80000100800 */
[----:B--2---:R0:W2:Y:S04]  /*11b50*/  @!P0 LDG.E.U8 R5, desc[UR6][R2.64] ;  /* 0x0000000602058981 */ /* 0x0040a8000c1e1100 */
[----:B------:R-:W0:Y:S04]  /*11b60*/  LDL R2, [R1+0x948] ;  /* 0x0009480001027983 */ /* 0x000e280000100800 */
[----:B------:R-:W0:Y:S01]  /*11b70*/  LDL R3, [R1+0x94c] ;  /* 0x00094c0001037983 */ /* 0x000e220000100800 */
[----:B----4-:R-:W-:-:S02]  /*11b80*/  PRMT R0, RZ, 0x7610, R0 ;  /* 0x00007610ff007816 */ /* 0x010fc40000000000 */
[----:B0-----:R-:W-:-:S04]  /*11b90*/  @!P0 LOP3.LUT R3, R3, R2, RZ, 0x3c, !PT ;  /* 0x0000000203038212 */ /* 0x001fc800078e3cff */
[----:B------:R-:W-:-:S04]  /*11ba0*/  @!P0 LOP3.LUT R2, R3, R2, RZ, 0x3c, !PT ;  /* 0x0000000203028212 */ /* 0x000fc800078e3cff */
[----:B------:R-:W-:-:S05]  /*11bb0*/  @!P0 LOP3.LUT R3, R3, R2, RZ, 0x3c, !PT ;  /* 0x0000000203038212 */ /* 0x000fca00078e3cff */
[----:B------:R-:W4:Y:S04]  /*11bc0*/  @!P0 LDG.E.U8 R0, desc[UR6][R2.64] ;  /* 0x0000000602008981 */ /* 0x000f28000c1e1100 */
[----:B--2---:R0:W-:Y:S04]  /*11bd0*/  STL [R1+0x14], R5 ;  /* 0x0000140501007387 */ /* 0x0041e80000100800 */
[----:B0-----:R-:W2:Y:S04]  /*11be0*/  LDL R5, [R1+0x92c] ;  /* 0x00092c0001057983 */ /* 0x001ea80000100800 */
[----:B----4-:R0:W-:Y:S04]  /*11bf0*/  STL [R1+0x10], R0 ;  /* 0x0000100001007387 */ /* 0x0101e80000100800 */
[----:B0-----:R-:W4:Y:S04]  /*11c00*/  LDL.LU R0, [R1+0x12b8] ;  /* 0x0012b80001007983 */ /* 0x001f280000300800 */
[----:B------:R-:W3:Y:S01]  /*11c10*/  LDL R3, [R1+0x940] ;  /* 0x0009400001037983 */ /* 0x000ee20000100800 */
[----:B------:R-:W-:Y:S01]  /*11c20*/  PRMT R12, RZ, 0x7610, R12 ;  /* 0x00007610ff0c7816 */ /* 0x000fe2000000000c */
[----:B------:R-:W-:Y:S01]  /*11c30*/  @!P0 IMAD.MOV.U32 R2, RZ, RZ, R13 ;  /* 0x000000ffff028224 */ /* 0x000fe200078e000d */
[----:B------:R-:W-:Y:S01]  /*11c40*/  PRMT R10, RZ, 0x7610, R10 ;  /* 0x00007610ff0a7816 */ /* 0x000fe2000000000a */
[----:B------:R-:W4:Y:S04]  /*11c50*/  LDL R13, [R1+0x920] ;  /* 0x00092000010d7983 */ /* 0x000f280000100800 */
[----:B---3--:R0:W3:Y:S04]  /*11c60*/  @!P0 LDG.E.U8 R12, desc[UR6][R2.64] ;  /* 0x00000006020c8981 */ /* 0x0080e8000c1e1100 */
[----:B------:R-:W2:Y:S01]  /*11c70*/  LDL R3, [R1+0x938] ;  /* 0x0009380001037983 */ /* 0x000ea20000100800 */
[----:B0-----:R-:W-:-:S03]  /*11c80*/  @!P0 IMAD.MOV.U32 R2, RZ, RZ, R11 ;  /* 0x000000ffff028224 */ /* 0x001fc600078e000b */
[----:B---3--:R0:W-:Y:S01]  /*11c90*/  STL [R1+0xc], R12 ;  /* 0x00000c0c01007387 */ /* 0x0081e20000100800 */
[----:B------:R-:W-:Y:S02]  /*11ca0*/  PRMT R15, RZ, 0x7610, R15 ;  /* 0x00007610ff0f7816 */ /* 0x000fe4000000000f */
[----:B------:R-:W-:Y:S01]  /*11cb0*/  PRMT R4, RZ, 0x7610, R4 ;  /* 0x00007610ff047816 */ /* 0x000fe20000000004 */
[----:B------:R-:W3:Y:S04]  /*11cc0*/  LDL R11, [R1+0x918] ;  /* 0x00091800010b7983 */ /* 0x000ee80000100800 */
[----:B--2---:R1:W2:Y:S04]  /*11cd0*/  @!P0 LDG.E.U8 R10, desc[UR6][R2.64] ;  /* 0x00000006020a8981 */ /* 0x0042a8000c1e1100 */
[----:B0-----:R-:W4:Y:S04]  /*11ce0*/  LDL R12, [R1+0x924] ;  /* 0x00092400010c7983 */ /* 0x001f280000100800 */
[----:B------:R-:W1:Y:S04]  /*11cf0*/  LDL R2, [R1+0x930] ;  /* 0x0009300001027983 */ /* 0x000e680000100800 */
[----:B------:R-:W1:Y:S02]  /*11d00*/  LDL R3, [R1+0x934] ;  /* 0x0009340001037983 */ /* 0x000e640000100800 */
[----:B-1----:R-:W-:-:S04]  /*11d10*/  @!P0 LOP3.LUT R3, R3, R2, RZ, 0x3c, !PT ;  /* 0x0000000203038212 */ /* 0x002fc800078e3cff */
[----:B------:R-:W-:-:S04]  /*11d20*/  @!P0 LOP3.LUT R2, R3, R2, RZ, 0x3c, !PT ;  /* 0x0000000203028212 */ /* 0x000fc800078e3cff */
[----:B------:R-:W-:-:S05]  /*11d30*/  @!P0 LOP3.LUT R3, R3, R2, RZ, 0x3c, !PT ;  /* 0x0000000203038212 */ /* 0x000fca00078e3cff */
[----:B------:R0:W3:Y:S02]  /*11d40*/  @!P0 LDG.E.U8 R15, desc[UR6][R2.64] ;  /* 0x00000006020f8981 */ /* 0x0000e4000c1e1100 */
[----:B0-----:R-:W-:Y:S02]  /*11d50*/  @!P0 IMAD.MOV.U32 R2, RZ, RZ, R5 ;  /* 0x000000ffff028224 */ /* 0x001fe400078e0005 */
[----:B------:R-:W-:-:S05]  /*11d60*/  @!P0 IMAD.MOV.U32 R3, RZ, RZ, R14 ;  /* 0x000000ffff038224 */ /* 0x000fca00078e000e */
[----:B------:R4:W3:Y:S04]  /*11d70*/  @!P0 LDG.E.U8 R4, desc[UR6][R2.64] ;  /* 0x0000000602048981 */ /* 0x0008e8000c1e1100 */
[----:B--2---:R0:W-:Y:S04]  /*11d80*/  STL [R1+0x8], R10 ;  /* 0x0000080a01007387 */ /* 0x0041e80000100800 */
[----:B0-----:R-:W2:Y:S01]  /*11d90*/  LDL R10, [R1+0x91c] ;  /* 0x00091c00010a7983 */ /* 0x001ea20000100800 */
[----:B----4-:R-:W-:Y:S02]  /*11da0*/  @!P0 IMAD.MOV.U32 R2, RZ, RZ, R12 ;  /* 0x000000ffff028224 */ /* 0x010fe400078e000c */
[----:B------:R-:W-:Y:S01]  /*11db0*/  @!P0 IMAD.MOV.U32 R3, RZ, RZ, R13 ;  /* 0x000000ffff038224 */ /* 0x000fe200078e000d */
[----:B------:R-:W-:-:S06]  /*11dc0*/  PRMT R29, RZ, 0x7610, R29 ;  /* 0x00007610ff1d7816 */ /* 0x000fcc000000001d */
[----:B------:R2:W4:Y:S04]  /*11dd0*/  @!P0 LDG.E.U8 R29, desc[UR6][R2.64] ;  /* 0x00000006021d8981 */ /* 0x000528000c1e1100 */
[----:B---3--:R0:W-:Y:S04]  /*11de0*/  STL [R1+0x4], R15 ;  /* 0x0000040f01007387 */ /* 0x0081e80000100800 */
[----:B------:R-:W3:Y:S04]  /*11df0*/  LDL R14, [R1+0x914] ;  /* 0x00091400010e7983 */ /* 0x000ee80000100800 */
[----:B------:R-:W3:Y:S04]  /*11e00*/  LDL R5, [R1+0x908] ;  /* 0x0009080001057983 */ /* 0x000ee80000100800 */
[----:B0-----:R-:W3:Y:S04]  /*11e10*/  LDL R15, [R1+0x910] ;  /* 0x00091000010f7983 */ /* 0x001ee80000100800 */
[----:B------:R0:W-:Y:S04]  /*11e20*/  STL [R1], R4 ;  /* 0x0000000401007387 */ /* 0x0001e80000100800 */
[----:B------:R-:W3:Y:S04]  /*11e30*/  LDL R13, [R1+0x900] ;  /* 0x00090000010d7983 */ /* 0x000ee80000100800 */
[----:B------:R-:W3:Y:S04]  /*11e40*/  LDL R12, [R1+0x904] ;  /* 0x00090400010c7983 */ /* 0x000ee80000100800 */
[----:B0-----:R-:W3:Y:S01]  /*11e50*/  LDL R4, [R1+0x90c] ;  /* 0x00090c0001047983 */ /* 0x001ee20000100800 */
[----:B------:R-:W-:Y:S01]  /*11e60*/  PRMT R28, RZ, 0x7610, R28 ;  /* 0x00007610ff1c7816 */ /* 0x000fe2000000001c */
[----:B--2---:R-:W-:-:S02]  /*11e70*/  @!P0 IMAD.MOV.U32 R2, RZ, RZ, R10 ;  /* 0x000000ffff028224 */ /* 0x004fc400078e000a */
[----:B------:R-:W-:Y:S01]  /*11e80*/  @!P0 IMAD.MOV.U32 R3, RZ, RZ, R11 ;  /* 0x000000ffff038224 */ /* 0x000fe200078e000b */
[----:B------:R-:W-:-:S04]  /*11e90*/  PRMT R27, RZ, 0x7610, R27 ;  /* 0x00007610ff1b7816 */ /* 0x000fc8000000001b */
[----:B------:R3:W2:Y:S01]  /*11ea0*/  @!P0 LDG.E.U8 R28, desc[UR6][R2.64] ;  /* 0x00000006021c8981 */ /* 0x0006a2000c1e1100 */
[----:B------:R-:W-:Y:S02]  /*11eb0*/  PRMT R26, RZ, 0x7610, R26 ;  /* 0x00007610ff1a7816 */ /* 0x000fe4000000001a */
[----:B------:R-:W-:Y:S01]  /*11ec0*/  PRMT R22, RZ, 0x7610, R22 ;  /* 0x00007610ff167816 */ /* 0x000fe20000000016 */
[----:B----4-:R-:W-:Y:S04]  /*11ed0*/  STL [R1+0x1278], R29 ;  /* 0x0012781d01007387 */ /* 0x010fe80000100800 */
[----:B------:R-:W4:Y:S04]  /*11ee0*/  LDL R11, [R1+0x8d4] ;  /* 0x0008d400010b7983 */ /* 0x000f280000100800 */
[----:B------:R-:W4:Y:S01]  /*11ef0*/  LDL R10, [R1+0xa3c] ;  /* 0x000a3c00010a7983 */ /* 0x000f220000100800 */
[----:B---3--:R-:W-:-:S02]  /*11f00*/  @!P0 IMAD.MOV.U32 R2, RZ, RZ, R14 ;  /* 0x000000ffff028224 */ /* 0x008fc400078e000e */
[----:B------:R-:W-:-:S05]  /*11f10*/  @!P0 IMAD.MOV.U32 R3, RZ, RZ, R15 ;  /* 0x000000ffff038224 */ /* 0x000fca00078e000f */
[----:B------:R0:W3:Y:S02]  /*11f20*/  @!P0 LDG.E.U8 R27, desc[UR6][R2.64] ;  /* 0x00000006021b8981 */ /* 0x0000e4000c1e1100 */
[----:B0-----:R-:W-:Y:S02]  /*11f30*/  @!P0 IMAD.MOV.U32 R3, RZ, RZ, R5 ;  /* 0x000000ffff038224 */ /* 0x001fe400078e0005 */
[----:B------:R-:W-:-:S05]  /*11f40*/  @!P0 IMAD.MOV.U32 R2, RZ, RZ, R4 ;  /* 0x000000ffff028224 */ /* 0x000fca00078e0004 */
[----:B------:R0:W3:Y:S02]  /*11f50*/  @!P0 LDG.E.U8 R26, desc[UR6][R2.64] ;  /* 0x00000006021a8981 */ /* 0x0000e4000c1e1100 */
[----:B0-----:R-:W-:Y:S02]  /*11f60*/  @!P0 IMAD.MOV.U32 R2, RZ, RZ, R12 ;  /* 0x000000ffff028224 */ /* 0x001fe400078e000c */
[----:B------:R-:W-:-:S05]  /*11f70*/  @!P0 IMAD.MOV.U32 R3, RZ, RZ, R13 ;  /* 0x000000ffff038224 */ /* 0x000fca00078e000d */
[----:B------:R4:W3:Y:S04]  /*11f80*/  @!P0 LDG.E.U8 R22, desc[UR6][R2.64] ;  /* 0x0000000602168981 */ /* 0x0008e8000c1e1100 */
[----:B--2---:R-:W-:Y:S01]  /*11f90*/  STL [R1+0x127c], R28 ;  /* 0x00127c1c01007387 */ /* 0x004fe20000100800 */
[----:B------:R-:W-:Y:S01]  /*11fa0*/  PRMT R8, RZ, 0x7610, R8 ;  /* 0x00007610ff087816 */ /* 0x000fe20000000008 */
[----:B----4-:R-:W-:Y:S02]  /*11fb0*/  @!P0 IMAD.MOV.U32 R2, RZ, RZ, R10 ;  /* 0x000000ffff028224 */ /* 0x010fe400078e000a */
[----:B------:R-:W-:-:S05]  /*11fc0*/  @!P0 IMAD.MOV.U32 R3, RZ, RZ, R11 ;  /* 0x000000ffff038224 */ /* 0x000fca00078e000b */
[----:B------:R-:W2:Y:S04]  /*11fd0*/  @!P0 LDG.E.U8 R8, desc[UR6][R2.64] ;  /* 0x0000000602088981 */ /* 0x000ea8000c1e1100 */
[----:B---3--:R-:W-:Y:S04]  /*11fe0*/  STL [R1+0x1298], R27 ;  /* 0x0012981b01007387 */ /* 0x008fe80000100800 */
[----:B------:R-:W3:Y:S04]  /*11ff0*/  LDL R5, [R1+0x8d0] ;  /* 0x0008d00001057983 */ /* 0x000ee80000100800 */
[----:B------:R-:W4:Y:S04]  /*12000*/  LDL R4, [R1+0xa44] ;  /* 0x000a440001047983 */ /* 0x000f280000100800 */
[----:B------:R-:W-:Y:S04]  /*12010*/  STL [R1+0x129c], R26 ;  /* 0x00129c1a01007387 */ /* 0x000fe80000100800 */
[----:B------:R-:W4:Y:S04]  /*12020*/  LDL R13, [R1+0xa40] ;  /* 0x000a4000010d7983 */ /* 0x000f280000100800 */
[----:B------:R-:W4:Y:S04]  /*12030*/  LDL R12, [R1+0xa80] ;  /* 0x000a8000010c7983 */ /* 0x000f280000100800 */
[----:B------:R-:W-:Y:S04]  /*12040*/  STL [R1+0x1290], R22 ;  /* 0x0012901601007387 */ /* 0x000fe80000100800 */
[----:B------:R-:W4:Y:S04]  /*12050*/  LDL R15, [R1+0xa48] ;  /* 0x000a4800010f7983 */ /* 0x000f280000100800 */
[----:B------:R-:W4:Y:S01]  /*12060*/  LDL R14, [R1+0xa9c] ;  /* 0x000a9c00010e7983 */ /* 0x000f220000100800 */
[----:B------:R-:W-:-:S02]  /*12070*/  PRMT R9, RZ, 0x7610, R9 ;  /* 0x00007610ff097816 */ /* 0x000fc40000000009 */
[----:B------:R-:W-:Y:S01]  /*12080*/  PRMT R7, RZ, 0x7610, R7 ;  /* 0x00007610ff077816 */ /* 0x000fe20000000007 */
[----:B------:R-:W4:Y:S01]  /*12090*/  LDL R11, [R1+0x8f8] ;  /* 0x0008f800010b7983 */ /* 0x000f220000100800 */
[----:B------:R-:W-:-:S03]  /*120a0*/  PRMT R6, RZ, 0x7610, R6 ;  /* 0x00007610ff067816 */ /* 0x000fc60000000006 */
[----:B------:R-:W4:Y:S04]  /*120b0*/  LDL R10, [R1+0x8fc] ;  /* 0x0008fc00010a7983 */ /* 0x000f280000100800 */
[----:B--2---:R-:W-:Y:S01]  /*120c0*/  STL [R1+0x12a0], R8 ;  /* 0x0012a00801007387 */ /* 0x004fe20000100800 */
[----:B---3--:R-:W-:-:S03]  /*120d0*/  @!P0 IMAD.MOV.U32 R3, RZ, RZ, R5 ;  /* 0x000000ffff038224 */ /* 0x008fc600078e0005 */
[----:B------:R-:W2:Y:S01]  /*120e0*/  LDL R5, [R1+0x8f0] ;  /* 0x0008f00001057983 */ /* 0x000ea20000100800 */
[----:B----4-:R-:W-:-:S03]  /*120f0*/  @!P0 IMAD.MOV.U32 R2, RZ, RZ, R4 ;  /* 0x000000ffff028224 */ /* 0x010fc600078e0004 */
[----:B------:R-:W2:Y:S04]  /*12100*/  LDL R4, [R1+0x8f4] ;  /* 0x0008f40001047983 */ /* 0x000ea80000100800 */
[----:B------:R0:W3:Y:S02]  /*12110*/  @!P0 LDG.E.U8 R9, desc[UR6][R2.64] ;  /* 0x0000000602098981 */ /* 0x0000e4000c1e1100 */
[----:B0-----:R-:W-:Y:S02]  /*12120*/  @!P0 IMAD.MOV.U32 R3, RZ, RZ, R13 ;  /* 0x000000ffff038224 */ /* 0x001fe400078e000d */
[----:B------:R-:W-:-:S05]  /*12130*/  @!P0 IMAD.MOV.U32 R2, RZ, RZ, R12 ;  /* 0x000000ffff028224 */ /* 0x000fca00078e000c */
[----:B------:R0:W4:Y:S02]  /*12140*/  @!P0 LDG.E.U8 R7, desc[UR6][R2.64] ;  /* 0x0000000602078981 */ /* 0x000124000c1e1100 */
[----:B0-----:R-:W-:Y:S02]  /*12150*/  @!P0 IMAD.MOV.U32 R3, RZ, RZ, R15 ;  /* 0x000000ffff038224 */ /* 0x001fe400078e000f */
[----:B------:R-:W-:-:S05]  /*12160*/  @!P0 IMAD.MOV.U32 R2, RZ, RZ, R14 ;  /* 0x000000ffff028224 */ /* 0x000fca00078e000e */
[----:B------:R0:W4:Y:S01]  /*12170*/  @!P0 LDG.E.U8 R6, desc[UR6][R2.64] ;  /* 0x0000000602068981 */ /* 0x000122000c1e1100 */
[----:B------:R-:W-:Y:S01]  /*12180*/  PRMT R20, RZ, 0x7610, R20 ;  /* 0x00007610ff147816 */ /* 0x000fe20000000014 */
[----:B0-----:R-:W-:Y:S02]  /*12190*/  @!P0 IMAD.MOV.U32 R2, RZ, RZ, R10 ;  /* 0x000000ffff028224 */ /* 0x001fe400078e000a */
[----:B------:R-:W-:-:S05]  /*121a0*/  @!P0 IMAD.MOV.U32 R3, RZ, RZ, R11 ;  /* 0x000000ffff038224 */ /* 0x000fca00078e000b */
[----:B------:R0:W4:Y:S01]  /*121b0*/  @!P0 LDG.E.U8 R20, desc[UR6][R2.64] ;  /* 0x0000000602148981 */ /* 0x000122000c1e1100 */
[----:B------:R-:W-:-:S06]  /*121c0*/  PRMT R18, RZ, 0x7610, R18 ;  /* 0x00007610ff127816 */ /* 0x000fcc0000000012 */
[----:B--2---:R1:W2:Y:S04]  /*121d0*/  @!P0 LDG.E.U8 R18, desc[UR6][R4.64] ;  /* 0x0000000604128981 */ /* 0x0042a8000c1e1100 */
[----:B---3--:R3:W-:Y:S04]  /*121e0*/  STL [R1+0x12a4], R9 ;  /* 0x0012a40901007387 */ /* 0x0087e80000100800 */
[----:B------:R-:W1:Y:S04]  /*121f0*/  LDL R13, [R1+0x8cc] ;  /* 0x0008cc00010d7983 */ /* 0x000e680000100800 */
[----:B------:R-:W2:Y:S04]  /*12200*/  LDL R12, [R1+0xa4c] ;  /* 0x000a4c00010c7983 */ /* 0x000ea80000100800 */
[----:B----4-:R4:W-:Y:S04]  /*12210*/  STL [R1+0x12a8], R7 ;  /* 0x0012a80701007387 */ /* 0x0109e80000100800 */
[----:B------:R4:W-:Y:S04]  /*12220*/  STL [R1+0x12ac], R6 ;  /* 0x0012ac0601007387 */ /* 0x0009e80000100800 */
[----:B------:R-:W4:Y:S04]  /*12230*/  LDL R11, [R1+0x8c8] ;  /* 0x0008c800010b7983 */ /* 0x000f280000100800 */
[----:B------:R-:W4:Y:S01]  /*12240*/  LDL R10, [R1+0xa54] ;  /* 0x000a5400010a7983 */ /* 0x000f220000100800 */
[----:B0-----:R-:W-:-:S02]  /*12250*/  PRMT R3, RZ, 0x7610, R3 ;  /* 0x00007610ff037816 */ /* 0x001fc40000000003 */
[----:B------:R-:W-:Y:S01]  /*12260*/  PRMT R2, RZ, 0x7610, R2 ;  /* 0x00007610ff027816 */ /* 0x000fe20000000002 */
[----:B------:R-:W-:Y:S04]  /*12270*/  STL [R1+0x1294], R20 ;  /* 0x0012941401007387 */ /* 0x000fe80000100800 */
[----:B---3--:R-:W3:Y:S04]  /*12280*/  LDL R9, [R1+0xa50] ;  /* 0x000a500001097983 */ /* 0x008ee80000100800 */
[----:B------:R-:W3:Y:S01]  /*12290*/  LDL R8, [R1+0xa98] ;  /* 0x000a980001087983 */ /* 0x000ee20000100800 */
[----:B-1----:R-:W-:-:S02]  /*122a0*/  @!P0 IMAD.MOV.U32 R5, RZ, RZ, R13 ;  /* 0x000000ffff058224 */ /* 0x002fc400078e000d */
[----:B--2---:R-:W-:-:S05]  /*122b0*/  @!P0 IMAD.MOV.U32 R4, RZ, RZ, R12 ;  /* 0x000000ffff048224 */ /* 0x004fca00078e000c */
[----:B------:R-:W2:Y:S04]  /*122c0*/  @!P0 LDG.E.U8 R3, desc[UR6][R4.64] ;  /* 0x0000000604038981 */ /* 0x000ea8000c1e1100 */
[----:B----4-:R3:W4:Y:S04]  /*122d0*/  @!P0 LDG.E.U8 R2, desc[UR6][R10.64] ;  /* 0x000000060a028981 */ /* 0x010728000c1e1100 */
[----:B------:R-:W-:Y:S04]  /*122e0*/  STL [R1+0x1280], R18 ;  /* 0x0012801201007387 */ /* 0x000fe80000100800 */
[----:B------:R-:W4:Y:S04]  /*122f0*/  LDL R13, [R1+0x8e8] ;  /* 0x0008e800010d7983 */ /* 0x000f280000100800 */
[----:B------:R-:W4:Y:S04]  /*12300*/  LDL R12, [R1+0x8ec] ;  /* 0x0008ec00010c7983 */ /* 0x000f280000100800 */
[----:B------:R-:W4:Y:S04]  /*12310*/  LDL R7, [R1+0xa58] ;  /* 0x000a580001077983 */ /* 0x000f280000100800 */
[----:B------:R-:W4:Y:S01]  /*12320*/  LDL R6, [R1+0xa94] ;  /* 0x000a940001067983 */ /* 0x000f220000100800 */
[----:B---3--:R-:W-:-:S02]  /*12330*/  @!P0 IMAD.MOV.U32 R10, RZ, RZ, R8 ;  /* 0x000000ffff0a8224 */ /* 0x008fc400078e0008 */
[----:B------:R-:W-:Y:S01]  /*12340*/  @!P0 IMAD.MOV.U32 R11, RZ, RZ, R9 ;  /* 0x000000ffff0b8224 */ /* 0x000fe200078e0009 */
[----:B------:R-:W-:Y:S01]  /*12350*/  PRMT R16, RZ, 0x7610, R16 ;  /* 0x00007610ff107816 */ /* 0x000fe20000000010 */
[----:B--2---:R0:W-:Y:S04]  /*12360*/  STL [R1+0x12b0], R3 ;  /* 0x0012b00301007387 */ /* 0x0041e80000100800 */
[----:B------:R-:W2:Y:S04]  /*12370*/  LDL R14, [R1+0x8c4] ;  /* 0x0008c400010e7983 */ /* 0x000ea80000100800 */
[----:B0-----:R-:W3:Y:S04]  /*12380*/  LDL R3, [R1+0xa5c] ;  /* 0x000a5c0001037983 */ /* 0x001ee80000100800 */
[----:B----4-:R0:W-:Y:S04]  /*12390*/  STL [R1+0x12b4], R2 ;  /* 0x0012b40201007387 */ /* 0x0101e80000100800 */
[----:B------:R-:W4:Y:S04]  /*123a0*/  LDL R9, [R1+0x8c0] ;  /* 0x0008c00001097983 */ /* 0x000f280000100800 */
[----:B------:R-:W4:Y:S04]  /*123b0*/  LDL R8, [R1+0xa64] ;  /* 0x000a640001087983 */ /* 0x000f280000100800 */
[----:B------:R-:W4:Y:S01]  /*123c0*/  @!P0 LDG.E.U8 R16, desc[UR6][R12.64] ;  /* 0x000000060c108981 */ /* 0x000f22000c1e1100 */
[----:B------:R-:W-:-:S02]  /*123d0*/  PRMT R4, RZ, 0x7610, R4 ;  /* 0x00007610ff047816 */ /* 0x000fc40000000004 */
[----:B------:R-:W-:-:S04]  /*123e0*/  PRMT R5, RZ, 0x7610, R5 ;  /* 0x00007610ff057816 */ /* 0x000fc80000000005 */
[----:B------:R1:W4:Y:S02]  /*123f0*/  @!P0 LDG.E.U8 R4, desc[UR6][R10.64] ;  /* 0x000000060a048981 */ /* 0x000324000c1e1100 */
[----:B-1----:R-:W-:Y:S02]  /*12400*/  @!P0 IMAD.MOV.U32 R10, RZ, RZ, R6 ;  /* 0x000000ffff0a8224 */ /* 0x002fe400078e0006 */
[----:B------:R-:W-:Y:S01]  /*12410*/  @!P0 IMAD.MOV.U32 R11, RZ, RZ, R7 ;  /* 0x000000ffff0b8224 */ /* 0x000fe200078e0007 */
[----:B------:R-:W4:Y:S04]  /*12420*/  LDL R6, [R1+0xa90] ;  /* 0x000a900001067983 */ /* 0x000f280000100800 */
[----:B------:R1:W4:Y:S04]  /*12430*/  @!P0 LDG.E.U8 R5, desc[UR6][R10.64] ;  /* 0x000000060a058981 */ /* 0x000328000c1e1100 */
[----:B------:R-:W4:Y:S01]  /*12440*/  LDL R7, [R1+0xa60] ;  /* 0x000a600001077983 */ /* 0x000f220000100800 */
[----:B-1----:R-:W-:-:S02]  /*12450*/  PRMT R10, RZ, 0x7610, R10 ;  /* 0x00007610ff0a7816 */ /* 0x002fc4000000000a */
[----:B------:R-:W-:Y:S01]  /*12460*/  PRMT R11, RZ, 0x7610, R11 ;  /* 0x00007610ff0b7816 */ /* 0x000fe2000000000b */
[----:B--2---:R-:W-:Y:S02]  /*12470*/  @!P0 IMAD.MOV.U32 R13, RZ, RZ, R14 ;  /* 0x000000ffff0d8224 */ /* 0x004fe400078e000e */
[----:B---3--:R-:W-:-:S05]  /*12480*/  @!P0 IMAD.MOV.U32 R12, RZ, RZ, R3 ;  /* 0x000000ffff0c8224 */ /* 0x008fca00078e0003 */
[----:B------:R1:W2:Y:S01]  /*12490*/  @!P0 LDG.E.U8 R10, desc[UR6][R12.64] ;  /* 0x000000060c0a8981 */ /* 0x0002a2000c1e1100 */
[----:B----4-:R-:W-:Y:S02]  /*124a0*/  @!P0 IMAD.MOV.U32 R15, RZ, RZ, R9 ;  /* 0x000000ffff0f8224 */ /* 0x010fe400078e0009 */
[----:B------:R-:W-:-:S05]  /*124b0*/  @!P0 IMAD.MOV.U32 R14, RZ, RZ, R8 ;  /* 0x000000ffff0e8224 */ /* 0x000fca00078e0008 */
[----:B------:R3:W4:Y:S04]  /*124c0*/  @!P0 LDG.E.U8 R11, desc[UR6][R14.64] ;  /* 0x000000060e0b8981 */ /* 0x000728000c1e1100 */
[----:B------:R4:W-:Y:S04]  /*124d0*/  STL [R1+0x1284], R16 ;  /* 0x0012841001007387 */ /* 0x0009e80000100800 */
[----:B0-----:R-:W4:Y:S04]  /*124e0*/  LDL R2, [R1+0xa8c] ;  /* 0x000a8c0001027983 */ /* 0x001f280000100800 */
[----:B------:R-:W4:Y:S01]  /*124f0*/  LDL R3, [R1+0xa68] ;  /* 0x000a680001037983 */ /* 0x000f220000100800 */
[----:B-1----:R-:W-:Y:S01]  /*12500*/  PRMT R12, RZ, 0x7610, R12 ;  /* 0x00007610ff0c7816 */ /* 0x002fe2000000000c */
[----:B---3--:R-:W-:-:S02]  /*12510*/  @!P0 IMAD.MOV.U32 R14, RZ, RZ, R6 ;  /* 0x000000ffff0e8224 */ /* 0x008fc400078e0006 */
[----:B------:R-:W-:-:S05]  /*12520*/  @!P0 IMAD.MOV.U32 R15, RZ, RZ, R7 ;  /* 0x000000ffff0f8224 */ /* 0x000fca00078e0007 */
[----:B------:R0:W3:Y:S04]  /*12530*/  @!P0 LDG.E.U8 R12, desc[UR6][R14.64] ;  /* 0x000000060e0c8981 */ /* 0x0000e8000c1e1100 */
[----:B--2---:R-:W-:Y:S04]  /*12540*/  STL [R1+0x1288], R10 ;  /* 0x0012880a01007387 */ /* 0x004fe80000100800 */
[----:B------:R-:W2:Y:S04]  /*12550*/  LDL R22, [R1+0x8e0] ;  /* 0x0008e00001167983 */ /* 0x000ea80000100800 */
[----:B------:R-:W3:Y:S04]  /*12560*/  LDL R20, [R1+0x8e4] ;  /* 0x0008e40001147983 */ /* 0x000ee80000100800 */
[----:B----4-:R1:W-:Y:S04]  /*12570*/  STL [R1+0x128c], R11 ;  /* 0x00128c0b01007387 */ /* 0x0103e80000100800 */
[----:B------:R-:W4:Y:S04]  /*12580*/  LDL R18, [R1+0x8d8] ;  /* 0x0008d80001127983 */ /* 0x000f280000100800 */
[----:B------:R-:W4:Y:S04]  /*12590*/  LDL R16, [R1+0x8dc] ;  /* 0x0008dc0001107983 */ /* 0x000f280000100800 */
[----:B-1----:R-:W4:Y:S04]  /*125a0*/  LDL R11, [R1+0x8bc] ;  /* 0x0008bc00010b7983 */ /* 0x002f280000100800 */
[----:B------:R-:W4:Y:S04]  /*125b0*/  LDL R10, [R1+0xa6c] ;  /* 0x000a6c00010a7983 */ /* 0x000f280000100800 */
[----:B------:R-:W4:Y:S04]  /*125c0*/  LDL R9, [R1+0xa38] ;  /* 0x000a380001097983 */ /* 0x000f280000100800 */
[----:B------:R-:W4:Y:S04]  /*125d0*/  LDL R8, [R1+0xa74] ;  /* 0x000a740001087983 */ /* 0x000f280000100800 */
[----:B------:R-:W4:Y:S04]  /*125e0*/  LDL R7, [R1+0xa70] ;  /* 0x000a700001077983 */ /* 0x000f280000100800 */
[----:B------:R-:W4:Y:S01]  /*125f0*/  LDL R6, [R1+0xa88] ;  /* 0x000a880001067983 */ /* 0x000f220000100800 */
[----:B0-----:R-:W-:-:S02]  /*12600*/  @!P0 IMAD.MOV.U32 R14, RZ, RZ, R2 ;  /* 0x000000ffff0e8224 */ /* 0x001fc400078e0002 */
[----:B------:R-:W-:Y:S01]  /*12610*/  @!P0 IMAD.MOV.U32 R15, RZ, RZ, R3 ;  /* 0x000000ffff0f8224 */ /* 0x000fe200078e0003 */
[----:B------:R-:W4:Y:S04]  /*12620*/  LDL R2, [R1+0xa84] ;  /* 0x000a840001027983 */ /* 0x000f280000100800 */
[----:B------:R-:W4:Y:S01]  /*12630*/  LDL R3, [R1+0xa7c] ;  /* 0x000a7c0001037983 */ /* 0x000f220000100800 */
[----:B------:R-:W-:Y:S02]  /*12640*/  PRMT R13, RZ, 0x7610, R13 ;  /* 0x00007610ff0d7816 */ /* 0x000fe4000000000d */
[----:B------:R-:W-:-:S04]  /*12650*/  PRMT R17, RZ, 0x7610, R17 ;  /* 0x00007610ff117816 */ /* 0x000fc80000000011 */
[----:B------:R2:W4:Y:S01]  /*12660*/  @!P0 LDG.E.U8 R13, desc[UR6][R14.64] ;  /* 0x000000060e0d8981 */ /* 0x000522000c1e1100 */
[----:B------:R-:W-:Y:S02]  /*12670*/  PRMT R19, RZ, 0x7610, R19 ;  /* 0x00007610ff137816 */ /* 0x000fe40000000013 */
[----:B------:R-:W-:Y:S02]  /*12680*/  PRMT R21, RZ, 0x7610, R21 ;  /* 0x00007610ff157816 */ /* 0x000fe40000000015 */
[----:B------:R-:W-:Y:S02]  /*12690*/  PRMT R23, RZ, 0x7610, R23 ;  /* 0x00007610ff177816 */ /* 0x000fe40000000017 */
[----:B------:R-:W-:Y:S01]  /*126a0*/  PRMT R24, RZ, 0x7610, R24 ;  /* 0x00007610ff187816 */ /* 0x000fe20000000018 */
[----:B--2---:R-:W-:Y:S02]  /*126b0*/  @!P0 IMAD.MOV.U32 R15, RZ, RZ, R22 ;  /* 0x000000ffff0f8224 */ /* 0x004fe400078e0016 */
[----:B---3--:R-:W-:-:S05]  /*126c0*/  @!P0 IMAD.MOV.U32 R14, RZ, RZ, R20 ;  /* 0x000000ffff0e8224 */ /* 0x008fca00078e0014 */
[----:B------:R4:W2:Y:S02]  /*126d0*/  @!P0 LDG.E.U8 R17, desc[UR6][R14.64] ;  /* 0x000000060e118981 */ /* 0x0008a4000c1e1100 */
[----:B----4-:R-:W-:Y:S02]  /*126e0*/  @!P0 IMAD.MOV.U32 R15, RZ, RZ, R18 ;  /* 0x000000ffff0f8224 */ /* 0x010fe400078e0012 */
[----:B------:R-:W-:-:S05]  /*126f0*/  @!P0 IMAD.MOV.U32 R14, RZ, RZ, R16 ;  /* 0x000000ffff0e8224 */ /* 0x000fca00078e0010 */
[----:B------:R0:W3:Y:S02]  /*12700*/  @!P0 LDG.E.U8 R19, desc[UR6][R14.64] ;  /* 0x000000060e138981 */ /* 0x0000e4000c1e1100 */
[----:B0-----:R-:W-:Y:S02]  /*12710*/  @!P0 IMAD.MOV.U32 R14, RZ, RZ, R10 ;  /* 0x000000ffff0e8224 */ /* 0x001fe400078e000a */
[----:B------:R-:W-:-:S05]  /*12720*/  @!P0 IMAD.MOV.U32 R15, RZ, RZ, R11 ;  /* 0x000000ffff0f8224 */ /* 0x000fca00078e000b */
[----:B------:R0:W4:Y:S02]  /*12730*/  @!P0 LDG.E.U8 R21, desc[UR6][R14.64] ;  /* 0x000000060e158981 */ /* 0x000124000c1e1100 */
[----:B0-----:R-:W-:Y:S02]  /*12740*/  @!P0 IMAD.MOV.U32 R14, RZ, RZ, R8 ;  /* 0x000000ffff0e8224 */ /* 0x001fe400078e0008 */
[----:B------:R-:W-:-:S05]  /*12750*/  @!P0 IMAD.MOV.U32 R15, RZ, RZ, R9 ;  /* 0x000000ffff0f8224 */ /* 0x000fca00078e0009 */
[----:B------:R0:W4:Y:S02]  /*12760*/  @!P0 LDG.E.U8 R23, desc[UR6][R14.64] ;  /* 0x000000060e178981 */ /* 0x000124000c1e1100 */
[----:B0-----:R-:W-:Y:S02]  /*12770*/  @!P0 IMAD.MOV.U32 R14, RZ, RZ, R6 ;  /* 0x000000ffff0e8224 */ /* 0x001fe400078e0006 */
[----:B------:R-:W-:Y:S01]  /*12780*/  @!P0 IMAD.MOV.U32 R15, RZ, RZ, R7 ;  /* 0x000000ffff0f8224 */ /* 0x000fe200078e0007 */
[----:B------:R-:W-:Y:S04]  /*12790*/  LDS.U8 R6, [R0+UR4+0x80] ;  /* 0x0000800400067984 */ /* 0x000fe80008000000 */
[----:B------:R0:W4:Y:S02]  /*127a0*/  @!P0 LDG.E.U8 R24, desc[UR6][R14.64] ;  /* 0x000000060e188981 */ /* 0x000124000c1e1100 */
[----:B0-----:R-:W-:-:S02]  /*127b0*/  @!P0 IMAD.MOV.U32 R14, RZ, RZ, R2 ;  /* 0x000000ffff0e8224 */ /* 0x001fc400078e0002 */
[----:B------:R-:W0:Y:S01]  /*127c0*/  LDS.U8 R2, [R0+UR4+0x8] ;  /* 0x0000080400027984 */ /* 0x000e220008000000 */
[----:B------:R-:W-:-:S03]  /*127d0*/  @!P0 IMAD.MOV.U32 R15, RZ, RZ, R3 ;  /* 0x000000ffff0f8224 */ /* 0x000fc600078e0003 */
[----:B------:R-:W1:Y:S04]  /*127e0*/  LDS.U8 R3, [R0+UR4+0x800] ;  /* 0x0008000400037984 */ /* 0x000e680008000000 */
[----:B0-----:R-:W-:Y:S04]  /*127f0*/  STL [R1+0x28c], R2 ;  /* 0x00028c0201007387 */ /* 0x001fe80000100800 */
[----:B------:R-:W0:Y:S04]  /*12800*/  LDS.U8 R2, [R0+UR4+0x888] ;  /* 0x0008880400027984 */ /* 0x000e280008000000 */
[----:B------:R-:W-:Y:S04]  /*12810*/  STL [R1+0x284], R6 ;  /* 0x0002840601007387 */ /* 0x000fe80000100800 */
[----:B------:R-:W0:Y:S04]  /*12820*/  LDS.U8 R6, [R0+UR4+0x808] ;  /* 0x0008080400067984 */ /* 0x000e280008000000 */
[----:B-1----:R-:W-:Y:S04]  /*12830*/  STL [R1+0x298], R3 ;  /* 0x0002980301007387 */ /* 0x002fe80000100800 */
        /* <DEDUP_REMOVED lines=13> */
[----:B0-----:R0:W-:Y:S04]  /*12910*/  STL [R1+0x430], R2 ;  /* 0x0004300201007387 */ /* 0x0011e80000100800 */
[----:B------:R-:W-:Y:S04]  /*12920*/  STL [R1+0x43c], R6 ;  /* 0x00043c0601007387 */ /* 0x000fe80000100800 */
[----:B------:R-:W2:Y:S04]  /*12930*/  LDS.U8 R6, [R0+UR4+0x1808] ;  /* 0x0018080400067984 */ /* 0x000ea80008000000 */
[----:B-1----:R-:W-:Y:S04]  /*12940*/  STL [R1+0x438], R3 ;  /* 0x0004380301007387 */ /* 0x002fe80000100800 */
[----:B------:R-:W1:Y:S01]  /*12950*/  LDS.U8 R3, [R0+UR4+0x1880] ;  /* 0x0018800400037984 */ /* 0x000e620008000000 */
[----:B------:R-:W-:-:S03]  /*12960*/  PRMT R25, RZ, 0x7610, R25 ;  /* 0x00007610ff197816 */ /* 0x000fc60000000019 */
[----:B------:R-:W-:Y:S01]  /*12970*/  STL [R1+0xb68], R0 ;  /* 0x000b680001007387 */ /* 0x000fe20000100800 */
[----:B0-----:R-:W-:-:S03]  /*12980*/  LOP3.LUT R2, R0, 0x110, RZ, 0x3c, !PT ;  /* 0x0000011000027812 */ /* 0x001fc600078e3cff */
[----:B------:R0:W4:Y:S04]  /*12990*/  @!P0 LDG.E.U8 R25, desc[UR6][R14.64] ;  /* 0x000000060e198981 */ /* 0x000128000c1e1100 */
[----:B------:R-:W-:Y:S04]  /*129a0*/  LDS.U8 R7, [R2+UR4+0x8] ;  /* 0x0000080402077984 */ /* 0x000fe80008000000 */
[----:B0-----:R-:W-:Y:S04]  /*129b0*/  LDS.U8 R15, [R0+UR4] ;  /* 0x00000004000f7984 */ /* 0x001fe80008000000 */
[----:B------:R0:W-:Y:S04]  /*129c0*/  LDS.U8 R14, [R0+UR4+0x88] ;  /* 0x00008804000e7984 */ /* 0x0001e80008000000 */
[----:B--2---:R-:W-:Y:S04]  /*129d0*/  STL [R1+0x444], R6 ;  /* 0x0004440601007387 */ /* 0x004fe80000100800 */
[----:B------:R-:W2:Y:S04]  /*129e0*/  LDS.U8 R6, [R2+UR4] ;  /* 0x0000000402067984 */ /* 0x000ea80008000000 */
[----:B-1----:R-:W-:Y:S04]  /*129f0*/  STL [R1+0x440], R3 ;  /* 0x0004400301007387 */ /* 0x002fe80000100800 */
[----:B0-----:R-:W3:Y:S04]  /*12a00*/  LDL R0, [R1+0xb5c] ;  /* 0x000b5c0001007983 */ /* 0x001ee80000100800 */
[----:B------:R-:W0:Y:S04]  /*12a10*/  LDS.U8 R3, [R2+UR4+0x88] ;  /* 0x0000880402037984 */ /* 0x000e280008000000 */
[----:B--2---:R-:W-:Y:S04]  /*12a20*/  STL [R1+0x314], R6 ;  /* 0x0003140601007387 */ /* 0x004fe80000100800 */
[----:B------:R-:W1:Y:S04]  /*12a30*/  LDS.U8 R6, [R2+UR4+0x80] ;  /* 0x0000800402067984 */ /* 0x000e680008000000 */
[----:B0-----:R-:W-:Y:S04]  /*12a40*/  STL [R1+0x310], R3 ;  /* 0x0003100301007387 */ /* 0x001fe80000100800 */
[----:B------:R-:W0:Y:S04]  /*12a50*/  LDS.U8 R3, [R2+UR4+0x800] ;  /* 0x0008000402037984 */ /* 0x000e280008000000 */
[----:B------:R-:W-:Y:S04]  /*12a60*/  STL [R1+0x31c], R7 ;  /* 0x00031c0701007387 */ /* 0x000fe80000100800 */
[----:B------:R-:W2:Y:S04]  /*12a70*/  LDS.U8 R7, [R2+UR4+0x888] ;  /* 0x0008880402077984 */ /* 0x000ea80008000000 */
[----:B-1----:R-:W-:Y:S04]  /*12a80*/  STL [R1+0x318], R6 ;  /* 0x0003180601007387 */ /* 0x002fe80000100800 */
[----:B------:R-:W1:Y:S04]  /*12a90*/  LDS.U8 R6, [R2+UR4+0x808] ;  /* 0x0008080402067984 */ /* 0x000e680008000000 */
[----:B0-----:R-:W-:Y:S04]  /*12aa0*/  STL [R1+0x324], R3 ;  /* 0x0003240301007387 */ /* 0x001fe80000100800 */
[----:B------:R-:W0:Y:S04]  /*12ab0*/  LDS.U8 R3, [R2+UR4+0x880] ;  /* 0x0008800402037984 */ /* 0x000e280008000000 */
[----:B--2---:R-:W-:Y:S04]  /*12ac0*/  STL [R1+0x320], R7 ;  /* 0x0003200701007387 */ /* 0x004fe80000100800 */
        /* <DEDUP_REMOVED lines=14> */
[----:B------:R1:W4:Y:S04]  /*12bb0*/  LDS.U8 R6, [R2+UR4+0x1880] ;  /* 0x0018800402067984 */ /* 0x0003280008000000 */
[----:B0-----:R-:W-:Y:S04]  /*12bc0*/  STL [R1+0xac0], R3 ;  /* 0x000ac00301007387 */ /* 0x001fe80000100800 */
[----:B--2---:R-:W-:Y:S04]  /*12bd0*/  STL [R1+0xacc], R7 ;  /* 0x000acc0701007387 */ /* 0x004fe80000100800 */
[----:B-1----:R-:W2:Y:S04]  /*12be0*/  LDL R2, [R1+0xb58] ;  /* 0x000b580001027983 */ /* 0x002ea80000100800 */
[----:B----4-:R-:W-:Y:S04]  /*12bf0*/  STL [R1+0xac8], R6 ;  /* 0x000ac80601007387 */ /* 0x010fe80000100800 */
[----:B---3--:R-:W0:Y:S04]  /*12c00*/  LDS.U8 R3, [R0+UR4] ;  /* 0x0000000400037984 */ /* 0x008e280008000000 */
[----:B------:R-:W1:Y:S04]  /*12c10*/  LDS.U8 R6, [R0+UR4+0x88] ;  /* 0x0000880400067984 */ /* 0x000e680008000000 */
[----:B------:R-:W3:Y:S04]  /*12c20*/  LDS.U8 R7, [R0+UR4+0x8] ;  /* 0x0000080400077984 */ /* 0x000ee80008000000 */
[----:B0-----:R-:W-:Y:S04]  /*12c30*/  STL [R1+0x2b4], R3 ;  /* 0x0002b40301007387 */ /* 0x001fe80000100800 */
[----:B------:R-:W0:Y:S04]  /*12c40*/  LDS.U8 R3, [R0+UR4+0x80] ;  /* 0x0000800400037984 */ /* 0x000e280008000000 */
[----:B-1----:R-:W-:Y:S04]  /*12c50*/  STL [R1+0x2b0], R6 ;  /* 0x0002b00601007387 */ /* 0x002fe80000100800 */
[----:B------:R-:W1:Y:S04]  /*12c60*/  LDS.U8 R6, [R0+UR4+0x800] ;  /* 0x0008000400067984 */ /* 0x000e680008000000 */
[----:B---3--:R-:W-:Y:S04]  /*12c70*/  STL [R1+0x2bc], R7 ;  /* 0x0002bc0701007387 */ /* 0x008fe80000100800 */
        /* <DEDUP_REMOVED lines=20> */
[----:B------:R0:W4:Y:S04]  /*12dc0*/  LDS.U8 R3, [R0+UR4+0x1880] ;  /* 0x0018800400037984 */ /* 0x0001280008000000 */
[----:B-1----:R-:W-:Y:S04]  /*12dd0*/  STL [R1+0x45c], R6 ;  /* 0x00045c0601007387 */ /* 0x002fe80000100800 */
[----:B---3--:R-:W-:Y:S04]  /*12de0*/  STL [R1+0x468], R7 ;  /* 0x0004680701007387 */ /* 0x008fe80000100800 */
[----:B0-----:R-:W3:Y:S04]  /*12df0*/  LDL R0, [R1+0xb54] ;  /* 0x000b540001007983 */ /* 0x001ee80000100800 */
[----:B--2---:R-:W0:Y:S04]  /*12e00*/  LDS.U8 R6, [R2+UR4] ;  /* 0x0000000402067984 */ /* 0x004e280008000000 */
[----:B------:R-:W-:Y:S04]  /*12e10*/  LDS.U8 R7, [R2+UR4+0x8] ;  /* 0x0000080402077984 */ /* 0x000fe80008000000 */
[----:B----4-:R-:W-:Y:S04]  /*12e20*/  STL [R1+0x464], R3 ;  /* 0x0004640301007387 */ /* 0x010fe80000100800 */
[----:B------:R-:W1:Y:S04]  /*12e30*/  LDS.U8 R3, [R2+UR4+0x88] ;  /* 0x0000880402037984 */ /* 0x000e680008000000 */
[----:B0-----:R-:W-:Y:S04]  /*12e40*/  STL [R1+0x334], R6 ;  /* 0x0003340601007387 */ /* 0x001fe80000100800 */
[----:B------:R-:W0:Y:S04]  /*12e50*/  LDS.U8 R6, [R2+UR4+0x80] ;  /* 0x0000800402067984 */ /* 0x000e280008000000 */
[----:B-1----:R-:W-:Y:S04]  /*12e60*/  STL [R1+0x330], R3 ;  /* 0x0003300301007387 */ /* 0x002fe80000100800 */
[----:B------:R-:W1:Y:S04]  /*12e70*/  LDS.U8 R3, [R2+UR4+0x800] ;  /* 0x0008000402037984 */ /* 0x000e680008000000 */
[----:B------:R-:W-:Y:S04]  /*12e80*/  STL [R1+0x33c], R7 ;  /* 0x00033c0701007387 */ /* 0x000fe80000100800 */
[----:B------:R-:W2:Y:S04]  /*12e90*/  LDS.U8 R7, [R2+UR4+0x888] ;  /* 0x0008880402077984 */ /* 0x000ea80008000000 */
[----:B0-----:R-:W-:Y:S04]  /*12ea0*/  STL [R1+0x338], R6 ;  /* 0x0003380601007387 */ /* 0x001fe80000100800 */
[----:B------:R-:W0:Y:S04]  /*12eb0*/  LDS.U8 R6, [R2+UR4+0x808] ;  /* 0x0008080402067984 */ /* 0x000e280008000000 */
[----:B-1----:R-:W-:Y:S04]  /*12ec0*/  STL [R1+0x3dc], R3 ;  /* 0x0003dc0301007387 */ /* 0x002fe80000100800 */
[----:B------:R-:W1:Y:S04]  /*12ed0*/  LDS.U8 R3, [R2+UR4+0x880] ;  /* 0x0008800402037984 */ /* 0x000e680008000000 */
[----:B--2---:R-:W-:Y:S04]  /*12ee0*/  STL [R1+0x3d8], R7 ;  /* 0x0003d80701007387 */ /* 0x004fe80000100800 */
        /* <DEDUP_REMOVED lines=14> */
[----:B------:R0:W4:Y:S04]  /*12fd0*/  LDS.U8 R6, [R2+UR4+0x1880] ;  /* 0x0018800402067984 */ /* 0x0001280008000000 */
[----:B-1----:R-:W-:Y:S04]  /*12fe0*/  STL [R1+0xae0], R3 ;  /* 0x000ae00301007387 */ /* 0x002fe80000100800 */
[----:B--2---:R-:W-:Y:S04]  /*12ff0*/  STL [R1+0xaec], R7 ;  /* 0x000aec0701007387 */ /* 0x004fe80000100800 */
[----:B0-----:R-:W2:Y:S04]  /*13000*/  LDL R2, [R1+0xb50] ;  /* 0x000b500001027983 */ /* 0x001ea80000100800 */
        /* <DEDUP_REMOVED lines=34> */
[----:B----4-:R-:W-:Y:S04]  /*13230*/  STL [R1+0x484], R3 ;  /* 0x0004840301007387 */ /* 0x010fe80000100800 */
[----:B------:R-:W1:Y:S04]  /*13240*/  LDS.U8 R3, [R2+UR4+0x88] ;  /* 0x0000880402037984 */ /* 0x000e680008000000 */
[----:B------:R-:W-:Y:S04]  /*13250*/  LDS.U8 R7, [R2+UR4+0x80] ;  /* 0x0000800402077984 */ /* 0x000fe80008000000 */
[----:B0-----:R-:W-:Y:S04]  /*13260*/  STL [R1+0x3ec], R6 ;  /* 0x0003ec0601007387 */ /* 0x001fe80000100800 */
[----:B------:R-:W0:Y:S04]  /*13270*/  LDS.U8 R6, [R2+UR4+0x8] ;  /* 0x0000080402067984 */ /* 0x000e280008000000 */
[----:B-1----:R-:W-:Y:S04]  /*13280*/  STL [R1+0x3e8], R3 ;  /* 0x0003e80301007387 */ /* 0x002fe80000100800 */
        /* <DEDUP_REMOVED lines=21> */
[----:B------:R-:W4:Y:S04]  /*133e0*/  LDS.U8 R2, [R2+UR4+0x1880] ;  /* 0x0018800402027984 */ /* 0x000f280008000000 */
[----:B--2---:R-:W-:Y:S04]  /*133f0*/  STL [R1+0xb04], R7 ;  /* 0x000b040701007387 */ /* 0x004fe80000100800 */
[----:B-1----:R-:W-:Y:S04]  /*13400*/  STL [R1+0xb00], R3 ;  /* 0x000b000301007387 */ /* 0x002fe80000100800 */
[----:B0-----:R-:W-:Y:S04]  /*13410*/  STL [R1+0xb0c], R6 ;  /* 0x000b0c0601007387 */ /* 0x001fe80000100800 */
[----:B----4-:R0:W-:Y:S04]  /*13420*/  STL [R1+0xb08], R2 ;  /* 0x000b080201007387 */ /* 0x0101e80000100800 */
[----:B0-----:R-:W2:Y:S04]  /*13430*/  LDL R2, [R1+0xb48] ;  /* 0x000b480001027983 */ /* 0x001ea80000100800 */
[----:B---3--:R-:W0:Y:S04]  /*13440*/  LDS.U8 R3, [R0+UR4] ;  /* 0x0000000400037984 */ /* 0x008e280008000000 */
        /* <DEDUP_REMOVED lines=9> */
[----:B------:R-:W3:Y:S04]  /*134e0*/  LDS.U8 R7, [R0+UR4+0x808] ;  /* 0x0008080400077984 */ /* 0x000ee80008000000 */
[----:B-1----:R-:W-:Y:S04]  /*134f0*/  STL [R1+0x304], R6 ;  /* 0x0003040601007387 */ /* 0x002fe80000100800 */
[----:B------:R-:W1:Y:S04]  /*13500*/  LDS.U8 R6, [R0+UR4+0x880] ;  /* 0x0008800400067984 */ /* 0x000e680008000000 */
[----:B0-----:R-:W-:Y:S04]  /*13510*/  STL [R1+0x300], R3 ;  /* 0x0003000301007387 */ /* 0x001fe80000100800 */
[----:B------:R-:W0:Y:S04]  /*13520*/  LDS.U8 R3, [R0+UR4+0x1000] ;  /* 0x0010000400037984 */ /* 0x000e280008000000 */
[----:B---3--:R-:W-:Y:S04]  /*13530*/  STL [R1+0x30c], R7 ;  /* 0x00030c0701007387 */ /* 0x008fe80000100800 */
        /* <DEDUP_REMOVED lines=10> */
[----:B------:R-:W-:Y:S04]  /*135e0*/  LDS.U8 R3, [R0+UR4+0x1808] ;  /* 0x0018080400037984 */ /* 0x000fe80008000000 */
[----:B------:R-:W0:Y:S04]  /*135f0*/  LDS.U8 R0, [R0+UR4+0x1880] ;  /* 0x0018800400007984 */ /* 0x000e280008000000 */
[----:B---3--:R-:W-:Y:S04]  /*13600*/  STL [R1+0xaa4], R7 ;  /* 0x000aa40701007387 */ /* 0x008fe80000100800 */
[----:B-1----:R-:W-:Y:S04]  /*13610*/  STL [R1+0xaa0], R6 ;  /* 0x000aa00601007387 */ /* 0x002fe80000100800 */
[----:B0-----:R-:W-:Y:S04]  /*13620*/  STL [R1+0xe30], R0 ;  /* 0x000e300001007387 */ /* 0x001fe80000100800 */
[----:B--2---:R-:W0:Y:S04]  /*13630*/  LDS.U8 R0, [R2+UR4] ;  /* 0x0000000402007984 */ /* 0x004e280008000000 */
[----:B------:R-:W1:Y:S04]  /*13640*/  LDS.U8 R6, [R2+UR4+0x88] ;  /* 0x0000880402067984 */ /* 0x000e680008000000 */
[----:B------:R2:W-:Y:S04]  /*13650*/  STL [R1+0xaac], R3 ;  /* 0x000aac0301007387 */ /* 0x0005e80000100800 */
[----:B------:R-:W-:Y:S04]  /*13660*/  LDS.U8 R7, [R2+UR4+0x80] ;  /* 0x0000800402077984 */ /* 0x000fe80008000000 */
[----:B------:R-:W-:Y:S04]  /*13670*/  LDS.U8 R8, [R2+UR4+0x800] ;  /* 0x0008000402087984 */ /* 0x000fe80008000000 */
[----:B--2---:R-:W2:Y:S04]  /*13680*/  LDL.LU R3, [R1+0x2a4] ;  /* 0x0002a40001037983 */ /* 0x004ea80000300800 */
[----:B------:R-:W-:Y:S04]  /*13690*/  LDS.U8 R10, [R2+UR4+0x888] ;  /* 0x00088804020a7984 */ /* 0x000fe80008000000 */
[----:B------:R-:W-:Y:S04]  /*136a0*/  LDS.U8 R11, [R2+UR4+0x808] ;  /* 0x00080804020b7984 */ /* 0x000fe80008000000 */
[----:B------:R-:W-:Y:S04]  /*136b0*/  LDS.U8 R16, [R2+UR4+0x880] ;  /* 0x0008800402107984 */ /* 0x000fe80008000000 */
[----:B0-----:R0:W-:Y:S04]  /*136c0*/  STL [R1+0x40c], R0 ;  /* 0x00040c0001007387 */ /* 0x0011e80000100800 */
[----:B0-----:R-:W3:Y:S04]  /*136d0*/  LDL.LU R0, [R1+0x2a0] ;  /* 0x0002a00001007983 */ /* 0x001ee80000300800 */
[----:B-1----:R-:W-:Y:S04]  /*136e0*/  STL [R1+0x408], R6 ;  /* 0x0004080601007387 */ /* 0x002fe80000100800 */
[----:B------:R-:W0:Y:S04]  /*136f0*/  LDS.U8 R6, [R2+UR4+0x8] ;  /* 0x0000080402067984 */ /* 0x000e280008000000 */
[----:B------:R-:W4:Y:S04]  /*13700*/  LDL.LU R20, [R1+0x274] ;  /* 0x0002740001147983 */ /* 0x000f280000300800 */
[----:B------:R-:W4:Y:S04]  /*13710*/  LDL.LU R22, [R1+0x270] ;  /* 0x0002700001167983 */ /* 0x000f280000300800 */
[----:B0-----:R0:W-:Y:S04]  /*13720*/  STL [R1+0x414], R6 ;  /* 0x0004140601007387 */ /* 0x0011e80000100800 */
[----:B0-----:R-:W4:Y:S04]  /*13730*/  LDL.LU R6, [R1+0xd4] ;  /* 0x0000d40001067983 */ /* 0x001f280000300800 */
[----:B------:R0:W-:Y:S04]  /*13740*/  STL [R1+0x410], R7 ;  /* 0x0004100701007387 */ /* 0x0001e80000100800 */
[----:B0-----:R-:W4:Y:S04]  /*13750*/  LDL.LU R7, [R1+0xd0] ;  /* 0x0000d00001077983 */ /* 0x001f280000300800 */
[----:B------:R0:W-:Y:S04]  /*13760*/  STL [R1+0x41c], R8 ;  /* 0x00041c0801007387 */ /* 0x0001e80000100800 */
[----:B------:R-:W4:Y:S04]  /*13770*/  LDL.LU R9, [R1+0x34] ;  /* 0x0000340001097983 */ /* 0x000f280000300800 */
[----:B0-----:R-:W4:Y:S04]  /*13780*/  LDL.LU R8, [R1+0x30] ;  /* 0x0000300001087983 */ /* 0x001f280000300800 */
[----:B------:R-:W4:Y:S04]  /*13790*/  LDL.LU R26, [R1+0x14] ;  /* 0x00001400011a7983 */ /* 0x000f280000300800 */
[----:B------:R-:W4:Y:S04]  /*137a0*/  LDL.LU R27, [R1+0x10] ;  /* 0x00001000011b7983 */ /* 0x000f280000300800 */
[----:B------:R-:W-:Y:S04]  /*137b0*/  STL [R1+0x418], R10 ;  /* 0x0004180a01007387 */ /* 0x000fe80000100800 */
[----:B------:R-:W0:Y:S04]  /*137c0*/  LDS.U8 R10, [R2+UR4+0x1000] ;  /* 0x00100004020a7984 */ /* 0x000e280008000000 */
[----:B------:R-:W-:Y:S04]  /*137d0*/  STL [R1+0x424], R11 ;  /* 0x0004240b01007387 */ /* 0x000fe80000100800 */
[----:B------:R-:W1:Y:S04]  /*137e0*/  LDS.U8 R11, [R2+UR4+0x1088] ;  /* 0x00108804020b7984 */ /* 0x000e680008000000 */
[----:B------:R-:W-:Y:S04]  /*137f0*/  STL [R1+0x420], R16 ;  /* 0x0004201001007387 */ /* 0x000fe80000100800 */
[----:B------:R-:W1:Y:S04]  /*13800*/  LDS.U8 R16, [R2+UR4+0x1008] ;  /* 0x0010080402107984 */ /* 0x000e680008000000 */
[----:B0-----:R-:W-:Y:S04]  /*13810*/  STL [R1+0xb14], R10 ;  /* 0x000b140a01007387 */ /* 0x001fe80000100800 */
[----:B------:R-:W0:Y:S04]  /*13820*/  LDS.U8 R10, [R2+UR4+0x1080] ;  /* 0x00108004020a7984 */ /* 0x000e280008000000 */
[----:B-1----:R-:W-:Y:S04]  /*13830*/  STL [R1+0xb10], R11 ;  /* 0x000b100b01007387 */ /* 0x002fe80000100800 */
[----:B------:R-:W1:Y:S04]  /*13840*/  LDS.U8 R11, [R2+UR4+0x1800] ;  /* 0x00180004020b7984 */ /* 0x000e680008000000 */
[----:B------:R-:W-:Y:S04]  /*13850*/  STL [R1+0xb1c], R16 ;  /* 0x000b1c1001007387 */ /* 0x000fe80000100800 */
[----:B------:R-:W1:Y:S04]  /*13860*/  LDS.U8 R16, [R2+UR4+0x1888] ;  /* 0x0018880402107984 */ /* 0x000e680008000000 */
[----:B0-----:R-:W-:Y:S04]  /*13870*/  STL [R1+0xb18], R10 ;  /* 0x000b180a01007387 */ /* 0x001fe80000100800 */
[----:B------:R-:W0:Y:S04]  /*13880*/  LDS.U8 R10, [R2+UR4+0x1808] ;  /* 0x00180804020a7984 */ /* 0x000e280008000000 */
[----:B------:R-:W0:Y:S04]  /*13890*/  LDS.U8 R2, [R2+UR4+0x1880] ;  /* 0x0018800402027984 */ /* 0x000e280008000000 */
[----:B-1----:R1:W-:Y:S02]  /*138a0*/  STL [R1+0xb24], R11 ;  /* 0x000b240b01007387 */ /* 0x0023e40000100800 */
[----:B-1----:R-:W1:Y:S02]  /*138b0*/  S2R R11, SR_TID.X ;  /* 0x00000000000b7919 */ /* 0x002e640000002100 */
[----:B------:R0:W-:Y:S04]  /*138c0*/  STL [R1+0xb20], R16 ;  /* 0x000b201001007387 */ /* 0x0001e80000100800 */
[----:B0-----:R-:W4:Y:S04]  /*138d0*/  LDL.LU R16, [R1+0x29c] ;  /* 0x00029c0001107983 */ /* 0x001f280000300800 */
[----:B------:R1:W-:Y:S04]  /*138e0*/  STL [R1+0xb2c], R10 ;  /* 0x000b2c0a01007387 */ /* 0x0003e80000100800 */
[----:B------:R-:W4:Y:S04]  /*138f0*/  LDL.LU R18, [R1+0x290] ;  /* 0x0002900001127983 */ /* 0x000f280000300800 */
[----:B------:R-:W4:Y:S01]  /*13900*/  LDL.LU R28, [R1+0x1ac] ;  /* 0x0001ac00011c7983 */ /* 0x000f220000300800 */
[C---:B-1----:R-:W-:Y:S01]  /*13910*/  LOP3.LUT R10, R11.reuse, 0x3f, RZ, 0xc0, !PT ;  /* 0x0000003f0b0a7812 */ /* 0x042fe200078ec0ff */
[----:B------:R-:W-:Y:S06]  /*13920*/  BAR.SYNC.DEFER_BLOCKING 0x0 ;  /* 0x0000000000007b1d */ /* 0x000fec0000010000 */
[----:B------:R-:W4:Y:S04]  /*13930*/  LDL.LU R29, [R1+0x1a8] ;  /* 0x0001a800011d7983 */ /* 0x000f280000300800 */
[----:B------:R0:W-:Y:S04]  /*13940*/  STL [R1+0xb28], R2 ;  /* 0x000b280201007387 */ /* 0x0001e80000100800 */
[----:B0-----:R-:W4:Y:S04]  /*13950*/  LDL.LU R2, [R1+0x12b4] ;  /* 0x0012b40001027983 */ /* 0x001f280000300800 */
[----:B--2---:R0:W-:Y:S04]  /*13960*/  STS.U8 [R10+UR4], R3 ;  /* 0x000000030a007988 */ /* 0x0041e80008000004 */
[----:B0-----:R-:W2:Y:S04]  /*13970*/  LDL.LU R3, [R1+0x12b0] ;  /* 0x0012b00001037983 */ /* 0x001ea80000300800 */
[----:B---3--:R-:W-:Y:S04]  /*13980*/  STS.U8 [R10+UR4+0x40], R0 ;  /* 0x000040000a007988 */ /* 0x008fe80008000004 */
[----:B----4-:R0:W-:Y:S04]  /*13990*/  STS.U8 [R10+UR4+0x200], R20 ;  /* 0x000200140a007988 */ /* 0x0101e80008000004 */
[----:B------:R1:W-:Y:S04]  /*139a0*/  STS.U8 [R10+UR4+0x240], R22 ;  /* 0x000240160a007988 */ /* 0x0003e80008000004 */
[----:B0-----:R-:W3:Y:S04]  /*139b0*/  LDL.LU R20, [R1+0x4c] ;  /* 0x00004c0001147983 */ /* 0x001ee80000300800 */
[----:B-1----:R-:W4:Y:S04]  /*139c0*/  LDL.LU R22, [R1+0x48] ;  /* 0x0000480001167983 */ /* 0x002f280000300800 */
[----:B------:R-:W2:Y:S04]  /*139d0*/  LDL.LU R0, [R1+0x8] ;  /* 0x0000080001007983 */ /* 0x000ea80000300800 */
[----:B------:R0:W-:Y:S04]  /*139e0*/  STS.U8 [R10+UR4+0x400], R6 ;  /* 0x000400060a007988 */ /* 0x0001e80008000004 */
[----:B0-----:R-:W3:Y:S04]  /*139f0*/  LDL.LU R6, [R1+0x12ac] ;  /* 0x0012ac0001067983 */ /* 0x001ee80000300800 */
[----:B------:R0:W-:Y:S04]  /*13a00*/  STS.U8 [R10+UR4+0x440], R7 ;  /* 0x000440070a007988 */ /* 0x0001e80008000004 */
[----:B------:R1:W-:Y:S04]  /*13a10*/  STS.U8 [R10+UR4+0x600], R9 ;  /* 0x000600090a007988 */ /* 0x0003e80008000004 */
[----:B0-----:R-:W4:Y:S04]  /*13a20*/  LDL.LU R7, [R1+0x12a8] ;  /* 0x0012a80001077983 */ /* 0x001f280000300800 */
[----:B------:R0:W-:Y:S04]  /*13a30*/  STS.U8 [R10+UR4+0x640], R8 ;  /* 0x000640080a007988 */ /* 0x0001e80008000004 */
[----:B-1----:R-:W2:Y:S04]  /*13a40*/  LDL.LU R9, [R1+0x12a4] ;  /* 0x0012a40001097983 */ /* 0x002ea80000300800 */
[----:B------:R1:W-:Y:S04]  /*13a50*/  STS.U8 [R10+UR4+0x800], R26 ;  /* 0x0008001a0a007988 */ /* 0x0003e80008000004 */
[----:B0-----:R-:W3:Y:S04]  /*13a60*/  LDL.LU R8, [R1+0x12a0] ;  /* 0x0012a00001087983 */ /* 0x001ee80000300800 */
[----:B------:R0:W-:Y:S04]  /*13a70*/  STS.U8 [R10+UR4+0x840], R27 ;  /* 0x0008401b0a007988 */ /* 0x0001e80008000004 */
[----:B-1----:R-:W4:Y:S04]  /*13a80*/  LDL.LU R26, [R1+0x129c] ;  /* 0x00129c00011a7983 */ /* 0x002f280000300800 */
[----:B0-----:R-:W2:Y:S04]  /*13a90*/  LDL.LU R27, [R1+0x1298] ;  /* 0x00129800011b7983 */ /* 0x001ea80000300800 */
[----:B--2---:R0:W-:Y:S02]  /*13aa0*/  STS.U8 [R10+UR4+0xa00], R27 ;  /* 0x000a001b0a007988 */ /* 0x0041e40008000004 */
[----:B0-----:R-:W-:-:S05]  /*13ab0*/  LOP3.LUT R27, R11, 0x3f, RZ, 0xc0, !PT ;  /* 0x0000003f0b1b7812 */ /* 0x001fca00078ec0ff */
[----:B----4-:R0:W-:Y:S04]  /*13ac0*/  STS.U8 [R27+UR4+0xa40], R26 ;  /* 0x000a401a1b007988 */ /* 0x0101e80008000004 */
[----:B---3--:R1:W-:Y:S04]  /*13ad0*/  STS.U8 [R27+UR4+0xc00], R8 ;  /* 0x000c00081b007988 */ /* 0x0083e80008000004 */
[----:B------:R-:W-:Y:S04]  /*13ae0*/  STS.U8 [R27+UR4+0xc40], R9 ;  /* 0x000c40091b007988 */ /* 0x000fe80008000004 */
[----:B------:R2:W-:Y:S04]  /*13af0*/  STS.U8 [R27+UR4+0xe00], R7 ;  /* 0x000e00071b007988 */ /* 0x0005e80008000004 */
[----:B0-----:R-:W3:Y:S04]  /*13b00*/  LDL.LU R26, [R1+0x288] ;  /* 0x00028800011a7983 */ /* 0x001ee80000300800 */
[----:B-1----:R-:W4:Y:S01]  /*13b10*/  LDL.LU R8, [R1+0xc] ;  /* 0x00000c0001087983 */ /* 0x002f220000300800 */
[----:B--2---:R-:W-:-:S03]  /*13b20*/  LOP3.LUT R7, R10, 0x10, RZ, 0x3c, !PT ;  /* 0x000000100a077812 */ /* 0x004fc600078e3cff */
[----:B------:R-:W2:Y:S04]  /*13b30*/  LDL.LU R9, [R1+0x28] ;  /* 0x0000280001097983 */ /* 0x000ea80000300800 */
[----:B------:R0:W-:Y:S04]  /*13b40*/  STS.U8 [R27+UR4+0xe40], R6 ;  /* 0x000e40061b007988 */ /* 0x0001e80008000004 */
[----:B------:R1:W-:Y:S04]  /*13b50*/  STS.U8 [R7+UR4+0x80], R16 ;  /* 0x0000801007007988 */ /* 0x0003e80008000004 */
[----:B0-----:R-:W3:Y:S04]  /*13b60*/  LDL.LU R6, [R1+0x2c] ;  /* 0x00002c0001067983 */ /* 0x001ee80000300800 */
        /* <DEDUP_REMOVED lines=13> */
[----:B---3--:R-:W-:Y:S04]  /*13c40*/  STS.U8 [R7+UR4+0x680], R6 ;  /* 0x0006800607007988 */ /* 0x008fe80008000004 */
[----:B--2---:R0:W-:Y:S04]  /*13c50*/  STS.U8 [R7+UR4+0x6c0], R9 ;  /* 0x0006c00907007988 */ /* 0x0041e80008000004 */
[----:B----4-:R-:W-:Y:S04]  /*13c60*/  STS.U8 [R7+UR4+0x880], R8 ;  /* 0x0008800807007988 */ /* 0x010fe80008000004 */
[----:B------:R1:W-:Y:S04]  /*13c70*/  STS.U8 [R7+UR4+0x8c0], R0 ;  /* 0x0008c00007007988 */ /* 0x0003e80008000004 */
[----:B0-----:R-:W2:Y:S04]  /*13c80*/  LDL.LU R9, [R1+0x27c] ;  /* 0x00027c0001097983 */ /* 0x001ea80000300800 */
[----:B-1----:R-:W3:Y:S04]  /*13c90*/  LDL.LU R0, [R1+0x278] ;  /* 0x0002780001007983 */ /* 0x002ee80000300800 */
[----:B------:R-:W4:Y:S04]  /*13ca0*/  LDL.LU R8, [R1+0xdc] ;  /* 0x0000dc0001087983 */ /* 0x000f280000300800 */
[----:B------:R0:W-:Y:S04]  /*13cb0*/  STS.U8 [R7+UR4+0xa80], R22 ;  /* 0x000a801607007988 */ /* 0x0001e80008000004 */
[----:B------:R-:W-:Y:S04]  /*13cc0*/  STS.U8 [R7+UR4+0xac0], R20 ;  /* 0x000ac01407007988 */ /* 0x000fe80008000004 */
[----:B------:R1:W-:Y:S01]  /*13cd0*/  STS.U8 [R7+UR4+0xc80], R3 ;  /* 0x000c800307007988 */ /* 0x0003e20008000004 */
[----:B0-----:R-:W-:-:S03]  /*13ce0*/  LOP3.LUT R22, R27, 0x20, RZ, 0x3c, !PT ;  /* 0x000000201b167812 */ /* 0x001fc600078e3cff */
[----:B------:R0:W-:Y:S04]  /*13cf0*/  STS.U8 [R7+UR4+0xcc0], R2 ;  /* 0x000cc00207007988 */ /* 0x0001e80008000004 */
[----:B------:R0:W-:Y:S04]  /*13d00*/  STS.U8 [R7+UR4+0xe80], R4 ;  /* 0x000e800407007988 */ /* 0x0001e80008000004 */
[----:B-1----:R-:W2:Y:S04]  /*13d10*/  LDL.LU R3, [R1] ;  /* 0x0000000001037983 */ /* 0x002ea80000300800 */
[----:B0-----:R-:W3:Y:S04]  /*13d20*/  LDL.LU R2, [R1+0x4] ;  /* 0x0000040001027983 */ /* 0x001ee80000300800 */
[----:B------:R-:W4:Y:S04]  /*13d30*/  LDL.LU R4, [R1+0x20] ;  /* 0x0000200001047983 */ /* 0x000f280000300800 */
[----:B------:R0:W-:Y:S04]  /*13d40*/  STS.U8 [R7+UR4+0xec0], R5 ;  /* 0x000ec00507007988 */ /* 0x0001e80008000004 */
[----:B------:R1:W-:Y:S04]  /*13d50*/  STS.U8 [R22+UR4+0x100], R26 ;  /* 0x0001001a16007988 */ /* 0x0003e80008000004 */
[----:B0-----:R-:W2:Y:S04]  /*13d60*/  LDL.LU R5, [R1+0xd8] ;  /* 0x0000d80001057983 */ /* 0x001ea80000300800 */
[----:B------:R-:W2:Y:S04]  /*13d70*/  LDL.LU R20, [R1+0x3c] ;  /* 0x00003c0001147983 */ /* 0x000ea80000300800 */
[----:B------:R-:W2:Y:S04]  /*13d80*/  LDL.LU R6, [R1+0x38] ;  /* 0x0000380001067983 */ /* 0x000ea80000300800 */
[----:B------:R-:W2:Y:S04]  /*13d90*/  LDL.LU R7, [R1+0x1c] ;  /* 0x00001c0001077983 */ /* 0x000ea80000300800 */
[----:B-1----:R-:W2:Y:S04]  /*13da0*/  LDL.LU R26, [R1+0x18] ;  /* 0x00001800011a7983 */ /* 0x002ea80000300800 */
[----:B------:R0:W-:Y:S04]  /*13db0*/  STS.U8 [R22+UR4+0x140], R11 ;  /* 0x0001400b16007988 */ /* 0x0001e80008000004 */
[----:B------:R1:W-:Y:S04]  /*13dc0*/  STS.U8 [R22+UR4+0x300], R10 ;  /* 0x0003000a16007988 */ /* 0x0003e80008000004 */
[----:B------:R1:W-:Y:S04]  /*13dd0*/  STS.U8 [R22+UR4+0x340], R16 ;  /* 0x0003401016007988 */ /* 0x0003e80008000004 */
[----:B0-----:R-:W2:Y:S04]  /*13de0*/  LDL.LU R11, [R1+0x128c] ;  /* 0x00128c00010b7983 */ /* 0x001ea80000300800 */
[----:B-1----:R-:W2:Y:S04]  /*13df0*/  LDL.LU R10, [R1+0x1288] ;  /* 0x00128800010a7983 */ /* 0x002ea80000300800 */
[----:B------:R-:W2:Y:S04]  /*13e00*/  LDL.LU R16, [R1+0x1284] ;  /* 0x0012840001107983 */ /* 0x000ea80000300800 */
[----:B------:R0:W-:Y:S04]  /*13e10*/  STS.U8 [R22+UR4+0x500], R18 ;  /* 0x0005001216007988 */ /* 0x0001e80008000004 */
[----:B0-----:R-:W2:Y:S04]  /*13e20*/  LDL.LU R18, [R1+0x1280] ;  /* 0x0012800001127983 */ /* 0x001ea80000300800 */
[----:B------:R0:W-:Y:S04]  /*13e30*/  STS.U8 [R22+UR4+0x540], R28 ;  /* 0x0005401c16007988 */ /* 0x0001e80008000004 */
[----:B------:R1:W-:Y:S04]  /*13e40*/  STS.U8 [R22+UR4+0x700], R29 ;  /* 0x0007001d16007988 */ /* 0x0003e80008000004 */
[----:B0-----:R-:W2:Y:S04]  /*13e50*/  LDL.LU R28, [R1+0x127c] ;  /* 0x00127c00011c7983 */ /* 0x001ea80000300800 */
[----:B-1----:R-:W2:Y:S01]  /*13e60*/  LDL.LU R29, [R1+0x1278] ;  /* 0x00127800011d7983 */ /* 0x002ea20000300800 */
[----:B------:R-:W-:-:S03]  /*13e70*/  LOP3.LUT R27, R27, 0x30, RZ, 0x3c, !PT ;  /* 0x000000301b1b7812 */ /* 0x000fc600078e3cff */
[----:B----4-:R-:W-:Y:S04]  /*13e80*/  STS.U8 [R22+UR4+0x740], R4 ;  /* 0x0007400416007988 */ /* 0x010fe80008000004 */
[----:B---3--:R-:W-:Y:S04]  /*13e90*/  STS.U8 [R22+UR4+0x900], R2 ;  /* 0x0009000216007988 */ /* 0x008fe80008000004 */
[----:B--2---:R-:W-:Y:S04]  /*13ea0*/  STS.U8 [R22+UR4+0x940], R3 ;  /* 0x0009400316007988 */ /* 0x004fe80008000004 */
[----:B------:R-:W-:Y:S04]  /*13eb0*/  STS.U8 [R22+UR4+0xb00], R18 ;  /* 0x000b001216007988 */ /* 0x000fe80008000004 */
[----:B------:R-:W-:Y:S04]  /*13ec0*/  STS.U8 [R22+UR4+0xb40], R16 ;  /* 0x000b401016007988 */ /* 0x000fe80008000004 */
[----:B------:R-:W-:Y:S04]  /*13ed0*/  STS.U8 [R22+UR4+0xd00], R10 ;  /* 0x000d000a16007988 */ /* 0x000fe80008000004 */
[----:B------:R-:W-:Y:S04]  /*13ee0*/  STS.U8 [R22+UR4+0xd40], R11 ;  /* 0x000d400b16007988 */ /* 0x000fe80008000004 */
[----:B------:R-:W-:Y:S04]  /*13ef0*/  STS.U8 [R22+UR4+0xf00], R12 ;  /* 0x000f000c16007988 */ /* 0x000fe80008000004 */
[----:B------:R-:W-:Y:S04]  /*13f00*/  STS.U8 [R22+UR4+0xf40], R13 ;  /* 0x000f400d16007988 */ /* 0x000fe80008000004 */
[----:B------:R-:W-:Y:S04]  /*13f10*/  STS.U8 [R27+UR4+0x180], R9 ;  /* 0x000180091b007988 */ /* 0x000fe80008000004 */
[----:B------:R0:W-:Y:S04]  /*13f20*/  STS.U8 [R27+UR4+0x1c0], R0 ;  /* 0x0001c0001b007988 */ /* 0x0001e80008000004 */
[----:B0-----:R-:W2:Y:S04]  /*13f30*/  LDL R0, [R1+0x3c0] ;  /* 0x0003c00001007983 */ /* 0x001ea80000100800 */
[----:B------:R0:W-:Y:S04]  /*13f40*/  STS.U8 [R27+UR4+0x380], R8 ;  /* 0x000380081b007988 */ /* 0x0001e80008000004 */
[----:B------:R-:W-:Y:S04]  /*13f50*/  STS.U8 [R27+UR4+0x3c0], R5 ;  /* 0x0003c0051b007988 */ /* 0x000fe80008000004 */
        /* <DEDUP_REMOVED lines=11> */
[----:B------:R-:W-:Y:S01]  /*14010*/  STS.U8 [R27+UR4+0xfc0], R25 ;  /* 0x000fc0191b007988 */ /* 0x000fe20008000004 */
[----:B------:R-:W-:Y:S06]  /*14020*/  BAR.SYNC.DEFER_BLOCKING 0x0 ;  /* 0x0000000000007b1d */ /* 0x000fec0000010000 */
[----:B------:R-:W3:Y:S04]  /*14030*/  LDL.LU R4, [R1+0x28c] ;  /* 0x00028c0001047983 */ /* 0x000ee80000300800 */
[----:B------:R-:W3:Y:S04]  /*14040*/  LDL.LU R2, [R1+0x284] ;  /* 0x0002840001027983 */ /* 0x000ee80000300800 */
[----:B------:R-:W4:Y:S04]  /*14050*/  LDL.LU R3, [R1+0x298] ;  /* 0x0002980001037983 */ /* 0x000f280000300800 */
[----:B------:R-:W4:Y:S04]  /*14060*/  LDL.LU R22, [R1+0x294] ;  /* 0x0002940001167983 */ /* 0x000f280000300800 */
[----:B------:R-:W4:Y:S04]  /*14070*/  LDL.LU R9, [R1+0x2ac] ;  /* 0x0002ac0001097983 */ /* 0x000f280000300800 */
[----:B0-----:R-:W4:Y:S04]  /*14080*/  LDL.LU R8, [R1+0x2a8] ;  /* 0x0002a80001087983 */ /* 0x001f280000300800 */
[----:B--2---:R-:W0:Y:S02]  /*14090*/  LDSM.16.M88.4 R16, [R0+UR4] ;  /* 0x000000040010783b */ /* 0x004e240008000200 */
[----:B0-----:R-:W-:-:S02]  /*140a0*/  IMAD.MOV.U32 R26, RZ, RZ, R16 ;  /* 0x000000ffff1a7224 */ /* 0x001fc400078e0010 */
[----:B------:R-:W-:Y:S01]  /*140b0*/  STL.64 [R1+0x348], R18 ;  /* 0x0003481201007387 */ /* 0x000fe20000100a00 */
[----:B------:R-:W-:-:S03]  /*140c0*/  IMAD.MOV.U32 R27, RZ, RZ, R17 ;  /* 0x000000ffff1b7224 */ /* 0x000fc600078e0011 */
[----:B------:R-:W0:Y:S04]  /*140d0*/  LDSM.16.M88.4 R16, [R0+UR4+0x200] ;  /* 0x000200040010783b */ /* 0x000e280008000200 */
[----:B------:R-:W-:Y:S04]  /*140e0*/  STL.64 [R1+0x1270], R26 ;  /* 0x0012701a01007387 */ /* 0x000fe80000100a00 */
[----:B------:R-:W-:Y:S04]  /*140f0*/  LDSM.16.M88.4 R24, [R0+UR4+0x800] ;  /* 0x000800040018783b */ /* 0x000fe80008000200 */
[----:B0-----:R-:W-:Y:S01]  /*14100*/  STL.64 [R1+0x350], R16 ;  /* 0x0003501001007387 */ /* 0x001fe20000100a00 */
[----:B------:R-:W-:-:S02]  /*14110*/  IMAD.MOV.U32 R11, RZ, RZ, R16 ;  /* 0x000000ffff0b7224 */ /* 0x000fc400078e0010 */
[----:B------:R-:W-:Y:S01]  /*14120*/  IMAD.MOV.U32 R10, RZ, RZ, R17 ;  /* 0x000000ffff0a7224 */ /* 0x000fe200078e0011 */
[----:B------:R-:W-:Y:S04]  /*14130*/  STL.64 [R1+0x358], R18 ;  /* 0x0003581201007387 */ /* 0x000fe80000100a00 */
[----:B------:R-:W0:Y:S04]  /*14140*/  LDSM.16.M88.4 R16, [R0+UR4+0x400] ;  /* 0x000400040010783b */ /* 0x000e280008000200 */
[----:B0-----:R-:W-:Y:S01]  /*14150*/  STL.64 [R1+0x360], R16 ;  /* 0x0003601001007387 */ /* 0x001fe20000100a00 */
[----:B------:R-:W-:-:S02]  /*14160*/  IMAD.MOV.U32 R21, RZ, RZ, R16 ;  /* 0x000000ffff157224 */ /* 0x000fc400078e0010 */
[----:B------:R-:W-:Y:S01]  /*14170*/  IMAD.MOV.U32 R20, RZ, RZ, R17 ;  /* 0x000000ffff147224 */ /* 0x000fe200078e0011 */
[----:B------:R-:W-:Y:S04]  /*14180*/  STL.64 [R1+0x368], R18 ;  /* 0x0003681201007387 */ /* 0x000fe80000100a00 */
[----:B------:R-:W0:Y:S04]  /*14190*/  LDSM.16.M88.4 R16, [R0+UR4+0x600] ;  /* 0x000600040010783b */ /* 0x000e280008000200 */
[----:B0-----:R0:W-:Y:S01]  /*141a0*/  STL.64 [R1+0x370], R16 ;  /* 0x0003701001007387 */ /* 0x0011e20000100a00 */
[----:B------:R-:W-:-:S02]  /*141b0*/  IMAD.MOV.U32 R6, RZ, RZ, R16 ;  /* 0x000000ffff067224 */ /* 0x000fc400078e0010 */
[----:B------:R-:W-:Y:S01]  /*141c0*/  IMAD.MOV.U32 R7, RZ, RZ, R17 ;  /* 0x000000ffff077224 */ /* 0x000fe200078e0011 */
[----:B------:R1:W-:Y:S04]  /*141d0*/  STL.64 [R1+0x378], R18 ;  /* 0x0003781201007387 */ /* 0x0003e80000100a00 */
[----:B0-----:R-:W2:Y:S04]  /*141e0*/  LDL.LU.64 R16, [R1+0x70] ;  /* 0x0000700001107983 */ /* 0x001ea80000300a00 */
[----:B-1----:R-:W3:Y:S04]  /*141f0*/  LDL.LU.64 R18, [R1+0x78] ;  /* 0x0000780001127983 */ /* 0x002ee80000300a00 */
[----:B---3--:R-:W-:Y:S04]  /*14200*/  STL.64 [R1+0x1268], R18 ;  /* 0x0012681201007387 */ /* 0x008fe80000100a00 */
[----:B--2---:R0:W-:Y:S04]  /*14210*/  STL.64 [R1+0x1260], R16 ;  /* 0x0012601001007387 */ /* 0x0041e80000100a00 */
[----:B0-----:R-:W2:Y:S04]  /*14220*/  LDL.LU.64 R16, [R1+0x200] ;  /* 0x0002000001107983 */ /* 0x001ea80000300a00 */
[----:B------:R-:W2:Y:S04]  /*14230*/  LDL.LU.64 R18, [R1+0x208] ;  /* 0x0002080001127983 */ /* 0x000ea80000300a00 */
[----:B------:R-:W-:Y:S04]  /*14240*/  STL.64 [R1+0x380], R24 ;  /* 0x0003801801007387 */ /* 0x000fe80000100a00 */
[----:B------:R0:W-:Y:S04]  /*14250*/  STL.64 [R1+0x388], R26 ;  /* 0x0003881a01007387 */ /* 0x0001e80000100a00 */
[----:B0-----:R-:W3:Y:S01]  /*14260*/  LDL.LU.64 R26, [R1+0x1270] ;  /* 0x00127000011a7983 */ /* 0x001ee20000300a00 */
[----:B------:R-:W-:-:S02]  /*14270*/  IMAD R4, R2, 0x100, R4 ;  /* 0x0000010002047824 */ /* 0x000fc400078e0204 */
[----:B------:R-:W-:Y:S02]  /*14280*/  IMAD R5, R14, 0x100, R15 ;  /* 0x000001000e057824 */ /* 0x000fe400078e020f */
[----:B----4-:R-:W-:Y:S02]  /*14290*/  IMAD R3, R22, 0x100, R3 ;  /* 0x0000010016037824 */ /* 0x010fe400078e0203 */
[----:B------:R-:W-:Y:S01]  /*142a0*/  IMAD R2, R8, 0x100, R9 ;  /* 0x0000010008027824 */ /* 0x000fe200078e0209 */
[----:B------:R-:W-:Y:S02]  /*142b0*/  F2FP.F16.E5M2.UNPACK_B R12, R5 ;  /* 0x00000005ff0c723e */ /* 0x000fe400020004ff */
[----:B------:R-:W-:Y:S02]  /*142c0*/  F2FP.F16.E5M2.UNPACK_B R13, R4 ;  /* 0x00000004ff0d723e */ /* 0x000fe400020004ff */
[----:B------:R-:W-:Y:S02]  /*142d0*/  F2FP.F16.E5M2.UNPACK_B R14, R3 ;  /* 0x00000003ff0e723e */ /* 0x000fe400020004ff */
[----:B------:R-:W-:-:S02]  /*142e0*/  F2FP.F16.E5M2.UNPACK_B R15, R2 ;  /* 0x00000002ff0f723e */ /* 0x000fc400020004ff */
[----:B------:R-:W-:Y:S02]  /*142f0*/  F2FP.F16.E5M2.UNPACK_B R2, R11 ;  /* 0x0000000bff02723e */ /* 0x000fe400020004ff */
[----:B------:R-:W-:Y:S01]  /*14300*/  F2FP.F16.E5M2.UNPACK_B R3, R10 ;  /* 0x0000000aff03723e */ /* 0x000fe200020004ff */
[----:B------:R-:W-:Y:S02]  /*14310*/  IMAD.MOV.U32 R8, RZ, RZ, R24 ;  /* 0x000000ffff087224 */ /* 0x000fe400078e0018 */
[----:B------:R-:W-:Y:S01]  /*14320*/  IMAD.MOV.U32 R9, RZ, RZ, R25 ;  /* 0x000000ffff097224 */ /* 0x000fe200078e0019 */
[----:B---3--:R-:W-:Y:S02]  /*14330*/  F2FP.F16.E5M2.UNPACK_B R22, R26 ;  /* 0x0000001aff16723e */ /* 0x008fe400020004ff */
[----:B------:R-:W-:-:S07]  /*14340*/  F2FP.F16.E5M2.UNPACK_B R23, R27 ;  /* 0x0000001bff17723e */ /* 0x000fce00020004ff */
[----:B--2---:R-:W-:Y:S01]  /*14350*/  HMMA.16816.F32 R16, R12, R22, R16 ;  /* 0x000000160c10723c */ /* 0x004fe20000001810 */
[----:B------:R-:W-:-:S15]  /*14360*/  STL [R1+0x1228], R26 ;  /* 0x0012281a01007387 */ /* 0x000fde0000100800 */
[----:B------:R-:W-:-:S07]  /*14370*/  NOP ;  /* 0x0000000000007918 */ /* 0x000fce0000000000 */
[----:B------:R-:W-:Y:S04]  /*14380*/  STL.64 [R1+0x20], R16 ;  /* 0x0000201001007387 */ /* 0x000fe80000100a00 */
[----:B------:R-:W-:Y:S04]  /*14390*/  STL.64 [R1+0x28], R18 ;  /* 0x0000281201007387 */ /* 0x000fe80000100a00 */
[----:B------:R-:W0:Y:S02]  /*143a0*/  LDSM.16.M88.4 R16, [R0+UR4+0xa00] ;  /* 0x000a00040010783b */ /* 0x000e240008000200 */
[----:B0-----:R-:W-:-:S02]  /*143b0*/  IMAD.MOV.U32 R10, RZ, RZ, R16 ;  /* 0x000000ffff0a7224 */ /* 0x001fc400078e0010 */
[----:B------:R-:W-:Y:S01]  /*143c0*/  STL.64 [R1+0x390], R16 ;  /* 0x0003901001007387 */ /* 0x000fe20000100a00 */
[----:B------:R-:W-:-:S03]  /*143d0*/  IMAD.MOV.U32 R11, RZ, RZ, R17 ;  /* 0x000000ffff0b7224 */ /* 0x000fc600078e0011 */
[----:B------:R0:W-:Y:S04]  /*143e0*/  STL.64 [R1+0x398], R18 ;  /* 0x0003981201007387 */ /* 0x0001e80000100a00 */
[----:B0-----:R-:W2:Y:S04]  /*143f0*/  LDL.LU.64 R18, [R1+0x1268] ;  /* 0x0012680001127983 */ /* 0x001ea80000300a00 */
[----:B------:R-:W2:Y:S04]  /*14400*/  LDL.LU.64 R16, [R1+0x1260] ;  /* 0x0012600001107983 */ /* 0x000ea80000300a00 */
[----:B------:R-:W-:Y:S04]  /*14410*/  STL.64 [R1+0x1258], R10 ;  /* 0x0012580a01007387 */ /* 0x000fe80000100a00 */
[----:B------:R0:W-:Y:S04]  /*14420*/  STL.64 [R1+0x1250], R8 ;  /* 0x0012500801007387 */ /* 0x0001e80000100a00 */
[----:B0-----:R-:W3:Y:S04]  /*14430*/  LDL.LU.64 R8, [R1+0x50] ;  /* 0x0000500001087983 */ /* 0x001ee80000300a00 */
[----:B------:R-:W3:Y:S01]  /*14440*/  LDL.LU.64 R10, [R1+0x58] ;  /* 0x00005800010a7983 */ /* 0x000ee20000300a00 */
[----:B------:R-:W-:-:S02]  /*14450*/  F2FP.F16.E5M2.UNPACK_B R4, R21 ;  /* 0x00000015ff04723e */ /* 0x000fc400020004ff */
[----:B------:R-:W-:Y:S01]  /*14460*/  F2FP.F16.E5M2.UNPACK_B R5, R20 ;  /* 0x00000014ff05723e */ /* 0x000fe200020004ff */
[----:B---3--:R-:W-:-:S15]  /*14470*/  HMMA.16816.F32 R8, R12, R2, R8 ;  /* 0x000000020c08723c */ /* 0x008fde0000001808 */
[----:B------:R-:W-:-:S08]  /*14480*/  NOP ;  /* 0x0000000000007918 */ /* 0x000fd00000000000 */
[----:B------:R0:W-:Y:S04]  /*14490*/  STL.64 [R1+0x50], R8 ;  /* 0x0000500801007387 */ /* 0x0001e80000100a00 */
[----:B------:R1:W-:Y:S04]  /*144a0*/  STL.64 [R1+0x58], R10 ;  /* 0x0000580a01007387 */ /* 0x0003e80000100a00 */
[----:B0-----:R-:W3:Y:S04]  /*144b0*/  LDL.LU.64 R8, [R1+0x90] ;  /* 0x0000900001087983 */ /* 0x001ee80000300a00 */
[----:B-1----:R-:W3:Y:S01]  /*144c0*/  LDL.LU.64 R10, [R1+0x98] ;  /* 0x00009800010a7983 */ /* 0x002ee20000300a00 */
[----:B--2---:R-:W-:-:S15]  /*144d0*/  HMMA.16816.F32 R16, R12, R4, R16 ;  /* 0x000000040c10723c */ /* 0x004fde0000001810 */
[----:B------:R-:W-:-:S08]  /*144e0*/  NOP ;  /* 0x0000000000007918 */ /* 0x000fd00000000000 */
[----:B------:R-:W-:Y:S04]  /*144f0*/  STL.64 [R1+0x70], R16 ;  /* 0x0000701001007387 */ /* 0x000fe80000100a00 */
[----:B------:R-:W-:Y:S04]  /*14500*/  STL.64 [R1+0x78], R18 ;  /* 0x0000781201007387 */ /* 0x000fe80000100a00 */
[----:B------:R-:W0:Y:S01]  /*14510*/  LDSM.16.M88.4 R16, [R0+UR4+0xc00] ;  /* 0x000c00040010783b */ /* 0x000e220008000200 */
[----:B------:R-:W-:Y:S02]  /*14520*/  F2FP.F16.E5M2.UNPACK_B R6, R6 ;  /* 0x00000006ff06723e */ /* 0x000fe400020004ff */
[----:B------:R-:W-:Y:S01]  /*14530*/  F2FP.F16.E5M2.UNPACK_B R7, R7 ;  /* 0x00000007ff07723e */ /* 0x000fe200020004ff */
[----:B0-----:R-:W-:Y:S01]  /*14540*/  STL.64 [R1+0x3a0], R16 ;  /* 0x0003a01001007387 */ /* 0x001fe20000100a00 */
[----:B------:R-:W-:-:S02]  /*14550*/  IMAD.MOV.U32 R20, RZ, RZ, R16 ;  /* 0x000000ffff147224 */ /* 0x000fc400078e0010 */
[----:B------:R-:W-:Y:S01]  /*14560*/  IMAD.MOV.U32 R21, RZ, RZ, R17 ;  /* 0x000000ffff157224 */ /* 0x000fe200078e0011 */
[----:B------:R-:W-:Y:S04]  /*14570*/  STL.64 [R1+0x3a8], R18 ;  /* 0x0003a81201007387 */ /* 0x000fe80000100a00 */
[----:B------:R-:W0:Y:S04]  /*14580*/  LDSM.16.M88.4 R16, [R0+UR4+0xe00] ;  /* 0x000e00040010783b */ /* 0x000e280008000200 */
[----:B------:R-:W-:Y:S04]  /*14590*/  STL.64 [R1+0x1248], R22 ;  /* 0x0012481601007387 */ /* 0x000fe80000100a00 */
[----:B------:R1:W-:Y:S04]  /*145a0*/  STL.64 [R1+0x1240], R20 ;  /* 0x0012401401007387 */ /* 0x0003e80000100a00 */
[----:B-1----:R-:W2:Y:S04]  /*145b0*/  LDL.LU.64 R20, [R1+0x260] ;  /* 0x0002600001147983 */ /* 0x002ea80000300a00 */
[----:B------:R-:W2:Y:S04]  /*145c0*/  LDL.LU.64 R22, [R1+0x268] ;  /* 0x0002680001167983 */ /* 0x000ea80000300a00 */
[----:B0-----:R0:W-:Y:S01]  /*145d0*/  STL.64 [R1+0x3b0], R16 ;  /* 0x0003b01001007387 */ /* 0x0011e20000100a00 */
[----:B------:R-:W-:-:S02]  /*145e0*/  IMAD.MOV.U32 R24, RZ, RZ, R16 ;  /* 0x000000ffff187224 */ /* 0x000fc400078e0010 */
[----:B------:R-:W-:Y:S01]  /*145f0*/  IMAD.MOV.U32 R25, RZ, RZ, R17 ;  /* 0x000000ffff197224 */ /* 0x000fe200078e0011 */
[----:B------:R1:W-:Y:S04]  /*14600*/  STL.64 [R1+0x3b8], R18 ;  /* 0x0003b81201007387 */ /* 0x0003e80000100a00 */
[----:B0-----:R-:W4:Y:S04]  /*14610*/  LDL.LU.64 R16, [R1+0x1e0] ;  /* 0x0001e00001107983 */ /* 0x001f280000300a00 */
[----:B-1----:R-:W4:Y:S04]  /*14620*/  LDL.LU.64 R18, [R1+0x1e8] ;  /* 0x0001e80001127983 */ /* 0x002f280000300a00 */
[----:B------:R-:W4:Y:S04]  /*14630*/  LDL.LU R28, [R1+0x2c0] ;  /* 0x0002c000011c7983 */ /* 0x000f280000300800 */
[----:B------:R-:W4:Y:S04]  /*14640*/  LDL.LU R29, [R1+0x2cc] ;  /* 0x0002cc00011d7983 */ /* 0x000f280000300800 */
[----:B------:R-:W4:Y:S01]  /*14650*/  LDL.LU R0, [R1+0x2c8] ;  /* 0x0002c80001007983 */ /* 0x000f220000300800 */
[----:B---3--:R-:W-:-:S15]  /*14660*/  HMMA.16816.F32 R8, R12, R6, R8 ;  /* 0x000000060c08723c */ /* 0x008fde0000001808 */
[----:B------:R-:W-:-:S08]  /*14670*/  NOP ;  /* 0x0000000000007918 */ /* 0x000fd00000000000 */
[----:B------:R-:W-:Y:S04]  /*14680*/  STL.64 [R1+0x90], R8 ;  /* 0x0000900801007387 */ /* 0x000fe80000100a00 */
[----:B------:R0:W-:Y:S04]  /*14690*/  STL.64 [R1+0x98], R10 ;  /* 0x0000980a01007387 */ /* 0x0001e80000100a00 */
[----:B0-----:R-:W3:Y:S04]  /*146a0*/  LDL.LU.64 R10, [R1+0x1258] ;  /* 0x00125800010a7983 */ /* 0x001ee80000300a00 */
[----:B------:R-:W2:Y:S04]  /*146b0*/  LDL.LU.64 R8, [R1+0x1250] ;  /* 0x0012500001087983 */ /* 0x000ea80000300a00 */
[----:B------:R-:W4:Y:S04]  /*146c0*/  LDL.LU R26, [R1+0x2b4] ;  /* 0x0002b400011a7983 */ /* 0x000f280000300800 */
[----:B------:R-:W-:Y:S04]  /*146d0*/  STL.64 [R1+0x1220], R6 ;  /* 0x0012200601007387 */ /* 0x000fe80000100a00 */
[----:B------:R0:W-:Y:S04]  /*146e0*/  STL.64 [R1+0x1218], R4 ;  /* 0x0012180401007387 */ /* 0x0001e80000100a00 */
[----:B0-----:R-:W4:Y:S04]  /*146f0*/  LDL.LU.64 R4, [R1+0x1f0] ;  /* 0x0001f00001047983 */ /* 0x001f280000300a00 */
[----:B------:R-:W4:Y:S01]  /*14700*/  LDL.LU.64 R6, [R1+0x1f8] ;  /* 0x0001f80001067983 */ /* 0x000f220000300a00 */
[----:B--2---:R-:W-:-:S02]  /*14710*/  F2FP.F16.E5M2.UNPACK_B R8, R8 ;  /* 0x00000008ff08723e */ /* 0x004fc400020004ff */
[----:B------:R-:W-:-:S07]  /*14720*/  F2FP.F16.E5M2.UNPACK_B R9, R9 ;  /* 0x00000009ff09723e */ /* 0x000fce00020004ff */
[----:B------:R-:W-:-:S15]  /*14730*/  HMMA.16816.F32 R20, R12, R8, R20 ;  /* 0x000000080c14723c */ /* 0x000fde0000001814 */
[----:B------:R-:W-:-:S08]  /*14740*/  NOP ;  /* 0x0000000000007918 */ /* 0x000fd00000000000 */
[----:B------:R-:W-:Y:S04]  /*14750*/  STL.64 [R1+0xd0], R20 ;  /* 0x0000d01401007387 */ /* 0x000fe80000100a00 */
[----:B------:R0:W-:Y:S04]  /*14760*/  STL.64 [R1+0xd8], R22 ;  /* 0x0000d81601007387 */ /* 0x0001e80000100a00 */
[----:B0-----:R-:W2:Y:S04]  /*14770*/  LDL.LU.64 R22, [R1+0x1248] ;  /* 0x0012480001167983 */ /* 0x001ea80000300a00 */
[----:B------:R-:W2:Y:S01]  /*14780*/  LDL.LU.64 R20, [R1+0x1240] ;  /* 0x0012400001147983 */ /* 0x000ea20000300a00 */
[----:B---3--:R-:W-:-:S02]  /*14790*/  F2FP.F16.E5M2.UNPACK_B R10, R10 ;  /* 0x0000000aff0a723e */ /* 0x008fc400020004ff */
[----:B------:R-:W-:-:S07]  /*147a0*/  F2FP.F16.E5M2.UNPACK_B R11, R11 ;  /* 0x0000000bff0b723e */ /* 0x000fce00020004ff */
[----:B----4-:R-:W-:Y:S06]  /*147b0*/  HMMA.16816.F32 R4, R12, R10, R4 ;  /* 0x0000000a0c04723c */ /* 0x010fec0000001804 */
[----:B------:R-:W-:Y:S04]  /*147c0*/  STL.64 [R1+0x1200], R10 ;  /* 0x0012000a01007387 */ /* 0x000fe80000100a00 */
[----:B------:R-:W-:-:S13]  /*147d0*/  STL.64 [R1+0x11f8], R8 ;  /* 0x0011f80801007387 */ /* 0x000fda0000100a00 */
[----:B------:R-:W-:Y:S04]  /*147e0*/  STL.64 [R1+0x200], R4 ;  /* 0x0002000401007387 */ /* 0x000fe80000100a00 */
[----:B------:R0:W-:Y:S01]  /*147f0*/  STL.64 [R1+0x208], R6 ;  /* 0x0002080601007387 */ /* 0x0001e20000100a00 */
[----:B--2---:R-:W-:Y:S02]  /*14800*/  F2FP.F16.E5M2.UNPACK_B R20, R20 ;  /* 0x00000014ff14723e */ /* 0x004fe400020004ff */
[----:B------:R-:W-:-:S07]  /*14810*/  F2FP.F16.E5M2.UNPACK_B R21, R21 ;  /* 0x00000015ff15723e */ /* 0x000fce00020004ff */
[----:B0-----:R-:W-:Y:S01]  /*14820*/  HMMA.16816.F32 R4, R12, R20, R16 ;  /* 0x000000140c04723c */ /* 0x001fe20000001810 */
[----:B------:R-:W-:Y:S05]  /*14830*/  STL.64 [R1+0x1238], R22 ;  /* 0x0012381601007387 */ /* 0x000fea0000100a00 */
[----:B------:R0:W-:-:S15]  /*14840*/  STL.64 [R1+0x1230], R20 ;  /* 0x0012301401007387 */ /* 0x0001de0000100a00 */
[----:B------:R-:W-:-:S02]  /*14850*/  NOP ;  /* 0x0000000000007918 */ /* 0x000fc40000000000 */
[----:B------:R1:W-:Y:S04]  /*14860*/  STL.64 [R1+0x1f0], R4 ;  /* 0x0001f00401007387 */ /* 0x0003e80000100a00 */
[----:B------:R2:W-:Y:S04]  /*14870*/  STL.64 [R1+0x1f8], R6 ;  /* 0x0001f80601007387 */ /* 0x0005e80000100a00 */
[----:B0-----:R-:W3:Y:S04]  /*14880*/  LDL.LU.64 R20, [R1+0x190] ;  /* 0x0001900001147983 */ /* 0x001ee80000300a00 */
[----:B------:R-:W3:Y:S04]  /*14890*/  LDL.LU.64 R22, [R1+0x198] ;  /* 0x0001980001167983 */ /* 0x000ee80000300a00 */
[----:B------:R-:W4:Y:S04]  /*148a0*/  LDL.LU.64 R16, [R1+0x250] ;  /* 0x0002500001107983 */ /* 0x000f280000300a00 */
[----:B------:R-:W4:Y:S04]  /*148b0*/  LDL.LU.64 R18, [R1+0x258] ;  /* 0x0002580001127983 */ /* 0x000f280000300a00 */
[----:B-1----:R-:W4:Y:S04]  /*148c0*/  LDL.LU.64 R4, [R1+0x180] ;  /* 0x0001800001047983 */ /* 0x002f280000300a00 */
[----:B--2---:R-:W2:Y:S04]  /*148d0*/  LDL.LU.64 R6, [R1+0x188] ;  /* 0x0001880001067983 */ /* 0x004ea80000300a00 */
[----:B------:R-:W4:Y:S04]  /*148e0*/  LDL.LU.64 R8, [R1+0x160] ;  /* 0x0001600001087983 */ /* 0x000f280000300a00 */
[----:B------:R-:W2:Y:S01]  /*148f0*/  LDL.LU.64 R10, [R1+0x168] ;  /* 0x00016800010a7983 */ /* 0x000ea20000300a00 */
[----:B------:R-:W-:-:S02]  /*14900*/  F2FP.F16.E5M2.UNPACK_B R24, R24 ;  /* 0x00000018ff18723e */ /* 0x000fc400020004ff */
[----:B------:R-:W-:-:S07]  /*14910*/  F2FP.F16.E5M2.UNPACK_B R25, R25 ;  /* 0x00000019ff19723e */ /* 0x000fce00020004ff */
[----:B---3--:R-:W-:Y:S01]  /*14920*/  HMMA.16816.F32 R12, R12, R24, R20 ;  /* 0x000000180c0c723c */ /* 0x008fe20000001814 */
[----:B--2---:R-:W-:Y:S04]  /*14930*/  STL.64 [R1+0x1210], R10 ;  /* 0x0012100a01007387 */ /* 0x004fe80000100a00 */
[----:B----4-:R0:W-:Y:S04]  /*14940*/  STL.64 [R1+0x1208], R8 ;  /* 0x0012080801007387 */ /* 0x0101e80000100a00 */
[----:B0-----:R-:W2:Y:S04]  /*14950*/  LDL.LU.64 R8, [R1+0x170] ;  /* 0x0001700001087983 */ /* 0x001ea80000300a00 */
[----:B------:R-:W2:Y:S04]  /*14960*/  LDL.LU.64 R10, [R1+0x178] ;  /* 0x00017800010a7983 */ /* 0x000ea80000300a00 */
[----:B------:R-:W3:Y:S04]  /*14970*/  LDL.LU.64 R22, [R1+0x1238] ;  /* 0x0012380001167983 */ /* 0x000ee80000300a00 */
[----:B------:R-:W4:Y:S04]  /*14980*/  LDL.LU.64 R20, [R1+0x1230] ;  /* 0x0012300001147983 */ /* 0x000f280000300a00 */
[----:B------:R0:W-:Y:S04]  /*14990*/  STL.64 [R1+0x1a0], R12 ;  /* 0x0001a00c01007387 */ /* 0x0001e80000100a00 */
[----:B------:R1:W-:Y:S04]  /*149a0*/  STL.64 [R1+0x1a8], R14 ;  /* 0x0001a80e01007387 */ /* 0x0003e80000100a00 */
[----:B0-----:R-:W2:Y:S04]  /*149b0*/  LDL.LU R12, [R1+0x2b0] ;  /* 0x0002b000010c7983 */ /* 0x001ea80000300800 */
[----:B------:R-:W3:Y:S04]  /*149c0*/  LDL.LU R13, [R1+0x2bc] ;  /* 0x0002bc00010d7983 */ /* 0x000ee80000300800 */
[----:B-1----:R-:W3:Y:S04]  /*149d0*/  LDL.LU R14, [R1+0x2b8] ;  /* 0x0002b800010e7983 */ /* 0x002ee80000300800 */
[----:B------:R-:W4:Y:S01]  /*149e0*/  LDL.LU R15, [R1+0x2c4] ;  /* 0x0002c400010f7983 */ /* 0x000f220000300800 */
[----:B--2---:R-:W-:-:S03]  /*149f0*/  IMAD R12, R12, 0x100, R26 ;  /* 0x000001000c0c7824 */ /* 0x004fc600078e021a */
[----:B------:R-:W2:Y:S01]  /*14a00*/  LDL.LU R26, [R1+0x1228] ;  /* 0x00122800011a7983 */ /* 0x000ea20000300800 */
[----:B---3--:R-:W-:Y:S02]  /*14a10*/  IMAD R13, R14, 0x100, R13 ;  /* 0x000001000e0d7824 */ /* 0x008fe400078e020d */
[----:B----4-:R-:W-:Y:S02]  /*14a20*/  IMAD R14, R28, 0x100, R15 ;  /* 0x000001001c0e7824 */ /* 0x010fe400078e020f */
[----:B------:R-:W-:Y:S01]  /*14a30*/  IMAD R15, R0, 0x100, R29 ;  /* 0x00000100000f7824 */ /* 0x000fe200078e021d */
[----:B------:R-:W-:Y:S02]  /*14a40*/  F2FP.F16.E5M2.UNPACK_B R12, R12 ;  /* 0x0000000cff0c723e */ /* 0x000fe400020004ff */
[----:B------:R-:W-:Y:S02]  /*14a50*/  F2FP.F16.E5M2.UNPACK_B R13, R13 ;  /* 0x0000000dff0d723e */ /* 0x000fe400020004ff */
[----:B------:R-:W-:-:S02]  /*14a60*/  F2FP.F16.E5M2.UNPACK_B R14, R14 ;  /* 0x0000000eff0e723e */ /* 0x000fc400020004ff */
[----:B------:R-:W-:-:S07]  /*14a70*/  F2FP.F16.E5M2.UNPACK_B R15, R15 ;  /* 0x0000000fff0f723e */ /* 0x000fce00020004ff */
[C---:B------:R-:W-:Y:S06]  /*14a80*/  HMMA.16816.F32 R16, R12.reuse, R22, R16 ;  /* 0x000000160c10723c */ /* 0x040fec0000001810 */
[----:B------:R-:W-:-:S15]  /*14a90*/  HMMA.16816.F32 R4, R12, R2, R4 ;  /* 0x000000020c04723c */ /* 0x000fde0000001804 */
[----:B------:R-:W-:-:S02]  /*14aa0*/  NOP ;  /* 0x0000000000007918 */ /* 0x000fc40000000000 */
[----:B------:R0:W-:Y:S04]  /*14ab0*/  STL.64 [R1+0x190], R16 ;  /* 0x0001901001007387 */ /* 0x0001e80000100a00 */
[----:B------:R1:W-:Y:S04]  /*14ac0*/  STL.64 [R1+0x198], R18 ;  /* 0x0001981201007387 */ /* 0x0003e80000100a00 */
[----:B0-----:R-:W3:Y:S04]  /*14ad0*/  LDL.LU.64 R16, [R1+0x1d0] ;  /* 0x0001d00001107983 */ /* 0x001ee80000300a00 */
[----:B-1----:R-:W3:Y:S04]  /*14ae0*/  LDL.LU.64 R18, [R1+0x1d8] ;  /* 0x0001d80001127983 */ /* 0x002ee80000300a00 */
[----:B------:R-:W-:Y:S04]  /*14af0*/  STL [R1+0x11e0], R23 ;  /* 0x0011e01701007387 */ /* 0x000fe80000100800 */
[----:B------:R-:W-:Y:S04]  /*14b00*/  STL.64 [R1+0x180], R4 ;  /* 0x0001800401007387 */ /* 0x000fe80000100a00 */
[----:B------:R0:W-:Y:S04]  /*14b10*/  STL.64 [R1+0x188], R6 ;  /* 0x0001880601007387 */ /* 0x0001e80000100a00 */
[----:B0-----:R-:W4:Y:S04]  /*14b20*/  LDL.LU.64 R6, [R1+0x1220] ;  /* 0x0012200001067983 */ /* 0x001f280000300a00 */
[----:B------:R-:W2:Y:S02]  /*14b30*/  LDL.LU.64 R4, [R1+0x1218] ;  /* 0x0012180001047983 */ /* 0x000ea40000300a00 */
[----:B--2---:R-:W-:-:S15]  /*14b40*/  HMMA.16816.F32 R8, R12, R4, R8 ;  /* 0x000000040c08723c */ /* 0x004fde0000001808 */
[----:B------:R-:W-:-:S08]  /*14b50*/  NOP ;  /* 0x0000000000007918 */ /* 0x000fd00000000000 */
[----:B------:R-:W-:Y:S04]  /*14b60*/  STL.64 [R1+0x170], R8 ;  /* 0x0001700801007387 */ /* 0x000fe80000100a00 */
[----:B------:R0:W-:Y:S04]  /*14b70*/  STL.64 [R1+0x178], R10 ;  /* 0x0001780a01007387 */ /* 0x0001e80000100a00 */
[----:B0-----:R-:W4:Y:S04]  /*14b80*/  LDL.LU.64 R10, [R1+0x1210] ;  /* 0x00121000010a7983 */ /* 0x001f280000300a00 */
[----:B------:R-:W4:Y:S02]  /*14b90*/  LDL.LU.64 R8, [R1+0x1208] ;  /* 0x0012080001087983 */ /* 0x000f240000300a00 */
[----:B----4-:R-:W-:-:S15]  /*14ba0*/  HMMA.16816.F32 R8, R12, R6, R8 ;  /* 0x000000060c08723c */ /* 0x010fde0000001808 */
[----:B------:R-:W-:-:S08]  /*14bb0*/  NOP ;  /* 0x0000000000007918 */ /* 0x000fd00000000000 */
[----:B------:R-:W-:Y:S04]  /*14bc0*/  STL.64 [R1+0x160], R8 ;  /* 0x0001600801007387 */ /* 0x000fe80000100a00 */
[----:B------:R0:W-:Y:S04]  /*14bd0*/  STL.64 [R1+0x168], R10 ;  /* 0x0001680a01007387 */ /* 0x0001e80000100a00 */
[----:B0-----:R-:W3:Y:S04]  /*14be0*/  LDL.LU.64 R10, [R1+0x1200] ;  /* 0x00120000010a7983 */ /* 0x001ee80000300a00 */
[----:B------:R-:W2:Y:S04]  /*14bf0*/  LDL.LU.64 R8, [R1+0x11f8] ;  /* 0x0011f80001087983 */ /* 0x000ea80000300a00 */
[----:B------:R-:W-:Y:S04]  /*14c00*/  STL.64 [R1+0x11c8], R6 ;  /* 0x0011c80601007387 */ /* 0x000fe80000100a00 */
[----:B------:R0:W-:Y:S04]  /*14c10*/  STL.64 [R1+0x11c0], R4 ;  /* 0x0011c00401007387 */ /* 0x0001e80000100a00 */
[----:B0-----:R-:W2:Y:S04]  /*14c20*/  LDL.LU.64 R4, [R1+0x150] ;  /* 0x0001500001047983 */ /* 0x001ea80000300a00 */
[----:B------:R-:W2:Y:S02]  /*14c30*/  LDL.LU.64 R6, [R1+0x158] ;  /* 0x0001580001067983 */ /* 0x000ea40000300a00 */
[----:B--2---:R-:W-:-:S15]  /*14c40*/  HMMA.16816.F32 R4, R12, R8, R4 ;  /* 0x000000080c04723c */ /* 0x004fde0000001804 */
[----:B------:R-:W-:-:S08]  /*14c50*/  NOP ;  /* 0x0000000000007918 */ /* 0x000fd00000000000 */
[----:B------:R0:W-:Y:S01]  /*14c60*/  STL [R1+0x150], R4 ;  /* 0x0001500401007387 */ /* 0x0001e20000100800 */
[----:B------:R-:W-:Y:S02]  /*14c70*/  IMAD.MOV.U32 R0, RZ, RZ, R7 ;  /* 0x000000ffff007224 */ /* 0x000fe400078e0007 */
[----:B------:R-:W-:Y:S02]  /*14c80*/  IMAD.MOV.U32 R29, RZ, RZ, R5 ;  /* 0x000000ffff1d7224 */ /* 0x000fe400078e0005 */
[----:B------:R-:W-:Y:S01]  /*14c90*/  IMAD.MOV.U32 R28, RZ, RZ, R6 ;  /* 0x000000ffff1c7224 */ /* 0x000fe200078e0006 */
[----:B0-----:R-:W2:Y:S04]  /*14ca0*/  LDL.LU.64 R4, [R1+0x140] ;  /* 0x0001400001047983 */ /* 0x001ea80000300a00 */
[----:B------:R-:W2:Y:S04]  /*14cb0*/  LDL.LU.64 R6, [R1+0x148] ;  /* 0x0001480001067983 */ /* 0x000ea80000300a00 */
[----:B------:R0:W-:Y:S04]  /*14cc0*/  STL [R1+0x1198], R9 ;  /* 0x0011980901007387 */ /* 0x0001e80000100800 */
[----:B------:R-:W-:Y:S04]  /*14cd0*/  STL [R1+0x10a8], R0 ;  /* 0x0010a80001007387 */ /* 0x000fe80000100800 */
[----:B------:R-:W-:Y:S04]  /*14ce0*/  STL [R1+0x10a4], R28 ;  /* 0x0010a41c01007387 */ /* 0x000fe80000100800 */
[----:B------:R-:W-:Y:S04]  /*14cf0*/  STL [R1+0x10a0], R29 ;  /* 0x0010a01d01007387 */ /* 0x000fe80000100800 */
[----:B------:R-:W4:Y:S04]  /*14d00*/  LDL.LU R23, [R1+0x2ec] ;  /* 0x0002ec0001177983 */ /* 0x000f280000300800 */
[----:B0-----:R-:W2:Y:S01]  /*14d10*/  LDL.LU R9, [R1+0x2f4] ;  /* 0x0002f40001097983 */ /* 0x001ea20000300800 */
[----:B---3--:R-:W-:-:S15]  /*14d20*/  HMMA.16816.F32 R16, R12, R10, R16 ;  /* 0x0000000a0c10723c */ /* 0x008fde0000001810 */
[----:B------:R-:W-:-:S08]  /*14d30*/  NOP ;  /* 0x0000000000007918 */ /* 0x000fd00000000000 */
[----:B------:R0:W-:Y:S04]  /*14d40*/  STL.64 [R1+0x1e0], R16 ;  /* 0x0001e01001007387 */ /* 0x0001e80000100a00 */
[----:B------:R1:W-:Y:S04]  /*14d50*/  STL.64 [R1+0x1e8], R18 ;  /* 0x0001e81201007387 */ /* 0x0003e80000100a00 */
[----:B------:R-:W-:Y:S04]  /*14d60*/  STL.64 [R1+0x11a8], R10 ;  /* 0x0011a80a01007387 */ /* 0x000fe80000100a00 */
[----:B--2---:R-:W-:Y:S04]  /*14d70*/  STL.64 [R1+0x11a0], R8 ;  /* 0x0011a00801007387 */ /* 0x004fe80000100a00 */
[----:B0-----:R-:W2:Y:S04]  /*14d80*/  LDL.LU R16, [R1+0x2f0] ;  /* 0x0002f00001107983 */ /* 0x001ea80000300800 */
[----:B------:R-:W2:Y:S04]  /*14d90*/  LDL.LU R17, [R1+0x2f8] ;  /* 0x0002f80001117983 */ /* 0x000ea80000300800 */
[----:B-1----:R-:W3:Y:S04]  /*14da0*/  LDL.LU R18, [R1+0x300] ;  /* 0x0003000001127983 */ /* 0x002ee80000300800 */
[----:B------:R-:W3:Y:S01]  /*14db0*/  LDL.LU R19, [R1+0x308] ;  /* 0x0003080001137983 */ /* 0x000ee20000300800 */
[----:B------:R-:W-:-:S15]  /*14dc0*/  HMMA.16816.F32 R4, R12, R20, R4 ;  /* 0x000000140c04723c */ /* 0x000fde0000001804 */
[----:B------:R-:W-:-:S09]  /*14dd0*/  NOP ;  /* 0x0000000000007918 */ /* 0x000fd20000000000 */
[----:B------:R-:W-:Y:S02]  /*14de0*/  IMAD.MOV.U32 R0, RZ, RZ, R5 ;  /* 0x000000ffff007224 */ /* 0x000fe400078e0005 */
[----:B------:R-:W-:Y:S02]  /*14df0*/  IMAD.MOV.U32 R28, RZ, RZ, R6 ;  /* 0x000000ffff1c7224 */ /* 0x000fe400078e0006 */
[----:B------:R-:W-:Y:S01]  /*14e00*/  IMAD.MOV.U32 R29, RZ, RZ, R7 ;  /* 0x000000ffff1d7224 */ /* 0x000fe200078e0007 */
[----:B---3--:R-:W-:Y:S04]  /*14e10*/  STL.64 [R1+0x11b8], R18 ;  /* 0x0011b81201007387 */ /* 0x008fe80000100a00 */
[----:B--2---:R-:W-:Y:S04]  /*14e20*/  STL.64 [R1+0x11b0], R16 ;  /* 0x0011b01001007387 */ /* 0x004fe80000100a00 */
[----:B------:R-:W-:Y:S04]  /*14e30*/  STL [R1+0x1d0], R4 ;  /* 0x0001d00401007387 */ /* 0x000fe80000100800 */
[----:B----4-:R-:W-:Y:S04]  /*14e40*/  STL.64 [R1+0x11f0], R22 ;  /* 0x0011f01601007387 */ /* 0x010fe80000100a00 */
[----:B------:R0:W-:Y:S04]  /*14e50*/  STL.64 [R1+0x11e8], R20 ;  /* 0x0011e81401007387 */ /* 0x0001e80000100a00 */
[----:B0-----:R-:W2:Y:S04]  /*14e60*/  LDL.LU.64 R20, [R1+0x130] ;  /* 0x0001300001147983 */ /* 0x001ea80000300a00 */
[----:B------:R-:W2:Y:S04]  /*14e70*/  LDL.LU.64 R22, [R1+0x138] ;  /* 0x0001380001167983 */ /* 0x000ea80000300a00 */
[----:B------:R-:W3:Y:S04]  /*14e80*/  LDL.LU.64 R4, [R1+0x120] ;  /* 0x0001200001047983 */ /* 0x000ee80000300a00 */
[----:B------:R-:W4:Y:S01]  /*14e90*/  LDL.LU.64 R6, [R1+0x128] ;  /* 0x0001280001067983 */ /* 0x000f220000300a00 */
[----:B--2---:R-:W-:Y:S03]  /*14ea0*/  HMMA.16816.F32 R12, R12, R24, R20 ;  /* 0x000000180c0c723c */ /* 0x004fe60000001814 */
[----:B----4-:R-:W-:Y:S04]  /*14eb0*/  STL.64 [R1+0x11d8], R6 ;  /* 0x0011d80601007387 */ /* 0x010fe80000100a00 */
[----:B---3--:R0:W-:Y:S04]  /*14ec0*/  STL.64 [R1+0x11d0], R4 ;  /* 0x0011d00401007387 */ /* 0x0081e80000100a00 */
[----:B0-----:R-:W2:Y:S04]  /*14ed0*/  LDL.LU.64 R4, [R1+0x240] ;  /* 0x0002400001047983 */ /* 0x001ea80000300a00 */
[----:B------:R-:W2:Y:S04]  /*14ee0*/  LDL.LU.64 R6, [R1+0x248] ;  /* 0x0002480001067983 */ /* 0x000ea80000300a00 */
[----:B------:R-:W3:Y:S04]  /*14ef0*/  LDL.LU.64 R16, [R1+0x110] ;  /* 0x0001100001107983 */ /* 0x000ee80000300a00 */
[----:B------:R-:W3:Y:S04]  /*14f00*/  LDL.LU.64 R18, [R1+0x118] ;  /* 0x0001180001127983 */ /* 0x000ee80000300a00 */
[----:B------:R-:W4:Y:S04]  /*14f10*/  LDL.LU.64 R8, [R1+0x100] ;  /* 0x0001000001087983 */ /* 0x000f280000300a00 */
[----:B------:R-:W4:Y:S04]  /*14f20*/  LDL.LU.64 R10, [R1+0x108] ;  /* 0x00010800010a7983 */ /* 0x000f280000300a00 */
[----:B------:R0:W-:Y:S04]  /*14f30*/  STL [R1+0x1104], R29 ;  /* 0x0011041d01007387 */ /* 0x0001e80000100800 */
[----:B0-----:R-:W4:Y:S04]  /*14f40*/  LDL.LU R29, [R1+0x30c] ;  /* 0x00030c00011d7983 */ /* 0x001f280000300800 */
[----:B------:R0:W-:Y:S04]  /*14f50*/  STL [R1+0x1100], R28 ;  /* 0x0011001c01007387 */ /* 0x0001e80000100800 */
[----:B0-----:R-:W4:Y:S04]  /*14f60*/  LDL.LU R28, [R1+0x304] ;  /* 0x00030400011c7983 */ /* 0x001f280000300800 */
[----:B------:R0:W-:Y:S04]  /*14f70*/  STL [R1+0x10e8], R0 ;  /* 0x0010e80001007387 */ /* 0x0001e80000100800 */
[----:B0-----:R-:W4:Y:S04]  /*14f80*/  LDL.LU R0, [R1+0x2fc] ;  /* 0x0002fc0001007983 */ /* 0x001f280000300800 */
[----:B------:R-:W2:Y:S04]  /*14f90*/  LDL.LU.64 R22, [R1+0x11f0] ;  /* 0x0011f00001167983 */ /* 0x000ea80000300a00 */
[----:B------:R-:W4:Y:S04]  /*14fa0*/  LDL.LU.64 R20, [R1+0x11e8] ;  /* 0x0011e80001147983 */ /* 0x000f280000300a00 */
[----:B------:R0:W-:Y:S04]  /*14fb0*/  STL.64 [R1+0x140], R12 ;  /* 0x0001400c01007387 */ /* 0x0001e80000100a00 */
[----:B------:R1:W-:Y:S04]  /*14fc0*/  STL.64 [R1+0x148], R14 ;  /* 0x0001480e01007387 */ /* 0x0003e80000100a00 */
[----:B0-----:R-:W3:Y:S04]  /*14fd0*/  LDL.LU R12, [R1+0x2d0] ;  /* 0x0002d000010c7983 */ /* 0x001ee80000300800 */
[----:B------:R-:W4:Y:S04]  /*14fe0*/  LDL.LU R13, [R1+0x2d8] ;  /* 0x0002d800010d7983 */ /* 0x000f280000300800 */
[----:B-1----:R-:W3:Y:S04]  /*14ff0*/  LDL.LU R14, [R1+0x2e0] ;  /* 0x0002e000010e7983 */ /* 0x002ee80000300800 */
[----:B------:R-:W2:Y:S04]  /*15000*/  LDL.LU R15, [R1+0x2e8] ;  /* 0x0002e800010f7983 */ /* 0x000ea80000300800 */
[----:B------:R0:W-:Y:S04]  /*15010*/  STL.64 [R1+0x1190], R26 ;  /* 0x0011901a01007387 */ /* 0x0001e80000100a00 */
[----:B0-----:R-:W4:Y:S04]  /*15020*/  LDL.LU R26, [R1+0x2dc] ;  /* 0x0002dc00011a7983 */ /* 0x001f280000300800 */
[----:B------:R-:W3:Y:S04]  /*15030*/  LDL.LU R27, [R1+0x2e4] ;  /* 0x0002e400011b7983 */ /* 0x000ee80000300800 */
[----:B------:R0:W-:Y:S04]  /*15040*/  STL.64 [R1+0x1188], R24 ;  /* 0x0011881801007387 */ /* 0x0001e80000100a00 */
[----:B0-----:R-:W3:Y:S01]  /*15050*/  LDL.LU R25, [R1+0x2d4] ;  /* 0x0002d40001197983 */ /* 0x001ee20000300800 */
[----:B--2---:R-:W-:-:S02]  /*15060*/  IMAD R15, R15, 0x100, R23 ;  /* 0x000001000f0f7824 */ /* 0x004fc400078e0217 */
[----:B----4-:R-:W-:Y:S02]  /*15070*/  IMAD R13, R13, 0x100, R26 ;  /* 0x000001000d0d7824 */ /* 0x010fe400078e021a */
[----:B---3--:R-:W-:Y:S02]  /*15080*/  IMAD R14, R14, 0x100, R27 ;  /* 0x000001000e0e7824 */ /* 0x008fe400078e021b */
[----:B------:R-:W-:Y:S02]  /*15090*/  IMAD R12, R12, 0x100, R25 ;  /* 0x000001000c0c7824 */ /* 0x000fe400078e0219 */
[----:B------:R-:W2:Y:S04]  /*150a0*/  LDL.LU.64 R24, [R1+0xf0] ;  /* 0x0000f00001187983 */ /* 0x000ea80000300a00 */
[----:B------:R-:W2:Y:S04]  /*150b0*/  LDL.LU.64 R26, [R1+0xf8] ;  /* 0x0000f800011a7983 */ /* 0x000ea80000300a00 */
[----:B------:R-:W3:Y:S01]  /*150c0*/  LDL.LU R23, [R1+0x11e0] ;  /* 0x0011e00001177983 */ /* 0x000ee20000300800 */
[----:B------:R-:W-:-:S02]  /*150d0*/  F2FP.F16.E5M2.UNPACK_B R12, R12 ;  /* 0x0000000cff0c723e */ /* 0x000fc400020004ff */
[----:B------:R-:W-:Y:S02]  /*150e0*/  F2FP.F16.E5M2.UNPACK_B R13, R13 ;  /* 0x0000000dff0d723e */ /* 0x000fe400020004ff */
[----:B------:R-:W-:Y:S02]  /*150f0*/  F2FP.F16.E5M2.UNPACK_B R14, R14 ;  /* 0x0000000eff0e723e */ /* 0x000fe400020004ff */
[----:B------:R-:W-:-:S07]  /*15100*/  F2FP.F16.E5M2.UNPACK_B R15, R15 ;  /* 0x0000000fff0f723e */ /* 0x000fce00020004ff */
[----:B---3--:R-:W-:-:S15]  /*15110*/  HMMA.16816.F32 R4, R12, R22, R4 ;  /* 0x000000160c04723c */ /* 0x008fde0000001804 */
[----:B------:R-:W-:-:S08]  /*15120*/  NOP ;  /* 0x0000000000007918 */ /* 0x000fd00000000000 */
[----:B------:R-:W-:Y:S04]  /*15130*/  STL.64 [R1+0x130], R4 ;  /* 0x0001300401007387 */ /* 0x000fe80000100a00 */
[----:B------:R0:W-:Y:S04]  /*15140*/  STL.64 [R1+0x138], R6 ;  /* 0x0001380601007387 */ /* 0x0001e80000100a00 */
[----:B0-----:R-:W3:Y:S04]  /*15150*/  LDL.LU.64 R6, [R1+0x11d8] ;  /* 0x0011d80001067983 */ /* 0x001ee80000300a00 */
[----:B------:R-:W3:Y:S02]  /*15160*/  LDL.LU.64 R4, [R1+0x11d0] ;  /* 0x0011d00001047983 */ /* 0x000ee40000300a00 */
[----:B---3--:R-:W-:-:S15]  /*15170*/  HMMA.16816.F32 R4, R12, R2, R4 ;  /* 0x000000020c04723c */ /* 0x008fde0000001804 */
[----:B------:R-:W-:-:S08]  /*15180*/  NOP ;  /* 0x0000000000007918 */ /* 0x000fd00000000000 */
[----:B------:R-:W-:Y:S04]  /*15190*/  STL.64 [R1+0x120], R4 ;  /* 0x0001200401007387 */ /* 0x000fe80000100a00 */
[----:B------:R0:W-:Y:S04]  /*151a0*/  STL.64 [R1+0x128], R6 ;  /* 0x0001280601007387 */ /* 0x0001e80000100a00 */
[----:B0-----:R-:W3:Y:S04]  /*151b0*/  LDL.LU.64 R6, [R1+0x11c8] ;  /* 0x0011c80001067983 */ /* 0x001ee80000300a00 */
[----:B------:R-:W4:Y:S02]  /*151c0*/  LDL.LU.64 R4, [R1+0x11c0] ;  /* 0x0011c00001047983 */ /* 0x000f240000300a00 */
[C---:B----4-:R-:W-:Y:S06]  /*151d0*/  HMMA.16816.F32 R16, R12.reuse, R4, R16 ;  /* 0x000000040c10723c */ /* 0x050fec0000001810 */
[----:B---3--:R-:W-:-:S15]  /*151e0*/  HMMA.16816.F32 R8, R12, R6, R8 ;  /* 0x000000060c08723c */ /* 0x008fde0000001808 */
[----:B------:R-:W-:-:S02]  /*151f0*/  NOP ;  /* 0x0000000000007918 */ /* 0x000fc40000000000 */
[----:B------:R-:W-:Y:S04]  /*15200*/  STL.64 [R1+0x110], R16 ;  /* 0x0001101001007387 */ /* 0x000fe80000100a00 */
[----:B------:R0:W-:Y:S04]  /*15210*/  STL.64 [R1+0x118], R18 ;  /* 0x0001181201007387 */ /* 0x0001e80000100a00 */
[----:B0-----:R-:W3:Y:S04]  /*15220*/  LDL.LU.64 R18, [R1+0x11b8] ;  /* 0x0011b80001127983 */ /* 0x001ee80000300a00 */
[----:B------:R-:W4:Y:S04]  /*15230*/  LDL.LU.64 R16, [R1+0x11b0] ;  /* 0x0011b00001107983 */ /* 0x000f280000300a00 */
[----:B------:R-:W-:Y:S04]  /*15240*/  STL.64 [R1+0x100], R8 ;  /* 0x0001000801007387 */ /* 0x000fe80000100a00 */
[----:B------:R0:W-:Y:S04]  /*15250*/  STL.64 [R1+0x108], R10 ;  /* 0x0001080a01007387 */ /* 0x0001e80000100a00 */
[----:B0-----:R-:W2:Y:S04]  /*15260*/  LDL.LU.64 R10, [R1+0x11a8] ;  /* 0x0011a800010a7983 */ /* 0x001ea80000300a00 */
[----:B------:R-:W4:Y:S04]  /*15270*/  LDL.LU.64 R8, [R1+0x11a0] ;  /* 0x0011a00001087983 */ /* 0x000f280000300a00 */
[----:B------:R-:W-:Y:S04]  /*15280*/  STL.64 [R1+0x1180], R6 ;  /* 0x0011800601007387 */ /* 0x000fe80000100a00 */
[----:B------:R0:W-:Y:S04]  /*15290*/  STL.64 [R1+0x1178], R4 ;  /* 0x0011780401007387 */ /* 0x0001e80000100a00 */
[----:B0-----:R-:W2:Y:S04]  /*152a0*/  LDL.LU.64 R4, [R1+0x1c0] ;  /* 0x0001c00001047983 */ /* 0x001ea80000300a00 */
[----:B------:R-:W2:Y:S01]  /*152b0*/  LDL.LU.64 R6, [R1+0x1c8] ;  /* 0x0001c80001067983 */ /* 0x000ea20000300a00 */
[----:B----4-:R-:W-:-:S03]  /*152c0*/  IMAD R16, R16, 0x100, R9 ;  /* 0x0000010010107824 */ /* 0x010fc600078e0209 */
[----:B------:R-:W4:Y:S01]  /*152d0*/  LDL.LU R9, [R1+0x1198] ;  /* 0x0011980001097983 */ /* 0x000f220000300800 */
[----:B--2---:R-:W-:Y:S01]  /*152e0*/  HMMA.16816.F32 R4, R12, R10, R4 ;  /* 0x0000000a0c04723c */ /* 0x004fe20000001804 */
[----:B------:R-:W-:-:S05]  /*152f0*/  IMAD R17, R17, 0x100, R0 ;  /* 0x0000010011117824 */ /* 0x000fca00078e0200 */
[----:B----4-:R-:W-:-:S15]  /*15300*/  HMMA.16816.F32 R24, R12, R8, R24 ;  /* 0x000000080c18723c */ /* 0x010fde0000001818 */
[----:B------:R-:W-:-:S08]  /*15310*/  NOP ;  /* 0x0000000000007918 */ /* 0x000fd00000000000 */
[----:B------:R0:W-:Y:S04]  /*15320*/  STL.64 [R1+0xf0], R24 ;  /* 0x0000f01801007387 */ /* 0x0001e80000100a00 */
[----:B------:R1:W-:Y:S04]  /*15330*/  STL.64 [R1+0xf8], R26 ;  /* 0x0000f81a01007387 */ /* 0x0003e80000100a00 */
[----:B0-----:R-:W2:Y:S04]  /*15340*/  LDL.LU.64 R24, [R1+0x1b0] ;  /* 0x0001b00001187983 */ /* 0x001ea80000300a00 */
[----:B-1----:R-:W2:Y:S04]  /*15350*/  LDL.LU.64 R26, [R1+0x1b8] ;  /* 0x0001b800011a7983 */ /* 0x002ea80000300a00 */
[----:B------:R0:W-:Y:S04]  /*15360*/  STL.64 [R1+0x1c0], R4 ;  /* 0x0001c00401007387 */ /* 0x0001e80000100a00 */
[----:B------:R1:W-:Y:S04]  /*15370*/  STL.64 [R1+0x1c8], R6 ;  /* 0x0001c80601007387 */ /* 0x0003e80000100a00 */
[----:B0-----:R-:W4:Y:S04]  /*15380*/  LDL.LU.64 R4, [R1+0xc0] ;  /* 0x0000c00001047983 */ /* 0x001f280000300a00 */
[----:B-1----:R-:W4:Y:S04]  /*15390*/  LDL.LU.64 R6, [R1+0xc8] ;  /* 0x0000c80001067983 */ /* 0x002f280000300a00 */
[----:B------:R-:W-:Y:S04]  /*153a0*/  STL.64 [R1+0x1160], R10 ;  /* 0x0011600a01007387 */ /* 0x000fe80000100a00 */
[----:B------:R0:W-:Y:S04]  /*153b0*/  STL.64 [R1+0x1158], R8 ;  /* 0x0011580801007387 */ /* 0x0001e80000100a00 */
[----:B0-----:R-:W4:Y:S04]  /*153c0*/  LDL.LU.64 R8, [R1+0xe0] ;  /* 0x0000e00001087983 */ /* 0x001f280000300a00 */
[----:B------:R-:W4:Y:S04]  /*153d0*/  LDL.LU.64 R10, [R1+0xe8] ;  /* 0x0000e800010a7983 */ /* 0x000f280000300a00 */
[----:B------:R-:W4:Y:S01]  /*153e0*/  LDL.LU R0, [R1+0x354] ;  /* 0x0003540001007983 */ /* 0x000f220000300800 */
[----:B---3--:R-:W-:-:S02]  /*153f0*/  IMAD R18, R18, 0x100, R28 ;  /* 0x0000010012127824 */ /* 0x008fc400078e021c */
[----:B------:R-:W-:Y:S01]  /*15400*/  IMAD R19, R19, 0x100, R29 ;  /* 0x0000010013137824 */ /* 0x000fe200078e021d */
[----:B--2---:R-:W-:Y:S01]  /*15410*/  HMMA.16816.F32 R24, R12, R20, R24 ;  /* 0x000000140c18723c */ /* 0x004fe20000001818 */
[----:B----4-:R-:W-:Y:S04]  /*15420*/  STL [R1+0x1140], R0 ;  /* 0x0011400001007387 */ /* 0x010fe80000100800 */
[----:B------:R-:W2:Y:S04]  /*15430*/  LDL.LU R28, [R1+0x360] ;  /* 0x00036000011c7983 */ /* 0x000ea80000300800 */
[----:B------:R-:W3:-:S14]  /*15440*/  LDL.LU R29, [R1+0x364] ;  /* 0x00036400011d7983 */ /* 0x000edc0000300800 */
[----:B------:R-:W-:Y:S04]  /*15450*/  STL.64 [R1+0x1b0], R24 ;  /* 0x0001b01801007387 */ /* 0x000fe80000100a00 */
[----:B------:R0:W-:Y:S04]  /*15460*/  STL.64 [R1+0x1b8], R26 ;  /* 0x0001b81a01007387 */ /* 0x0001e80000100a00 */
[----:B0-----:R-:W4:Y:S04]  /*15470*/  LDL.LU.64 R26, [R1+0x1190] ;  /* 0x00119000011a7983 */ /* 0x001f280000300a00 */
[----:B------:R-:W2:Y:S04]  /*15480*/  LDL.LU.64 R24, [R1+0x1188] ;  /* 0x0011880001187983 */ /* 0x000ea80000300a00 */
[----:B------:R-:W3:Y:S01]  /*15490*/  LDL.LU R0, [R1+0x314] ;  /* 0x0003140001007983 */ /* 0x000ee20000300800 */
[----:B--2---:R-:W-:Y:S03]  /*154a0*/  HMMA.16816.F32 R8, R12, R24, R8 ;  /* 0x000000180c08723c */ /* 0x004fe60000001808 */
[----:B----4-:R-:W-:-:S15]  /*154b0*/  STL.64 [R1+0x1138], R26 ;  /* 0x0011381a01007387 */ /* 0x010fde0000100a00 */
[----:B------:R-:W-:-:S05]  /*154c0*/  NOP ;  /* 0x0000000000007918 */ /* 0x000fca0000000000 */
[----:B------:R-:W-:Y:S04]  /*154d0*/  STL.64 [R1+0xe0], R8 ;  /* 0x0000e00801007387 */ /* 0x000fe80000100a00 */
[----:B------:R0:W-:Y:S04]  /*154e0*/  STL.64 [R1+0xe8], R10 ;  /* 0x0000e80a01007387 */ /* 0x0001e80000100a00 */
[----:B------:R-:W-:Y:S04]  /*154f0*/  STL.64 [R1+0x1130], R24 ;  /* 0x0011301801007387 */ /* 0x000fe80000100a00 */
[----:B------:R-:W2:Y:S04]  /*15500*/  LDL.LU R12, [R1+0x50] ;  /* 0x00005000010c7983 */ /* 0x000ea80000300800 */
[----:B------:R-:W2:Y:S04]  /*15510*/  LDL.LU R13, [R1+0x54] ;  /* 0x00005400010d7983 */ /* 0x000ea80000300800 */
[----:B------:R-:W4:Y:S04]  /*15520*/  LDL.LU R14, [R1+0x58] ;  /* 0x00005800010e7983 */ /* 0x000f280000300800 */
[----:B------:R-:W4:Y:S01]  /*15530*/  LDL.LU R15, [R1+0x5c] ;  /* 0x00005c00010f7983 */ /* 0x000f220000300800 */
[----:B------:R-:W-:-:S02]  /*15540*/  F2FP.F16.E5M2.UNPACK_B R16, R16 ;  /* 0x00000010ff10723e */ /* 0x000fc400020004ff */
[----:B------:R-:W-:Y:S02]  /*15550*/  F2FP.F16.E5M2.UNPACK_B R17, R17 ;  /* 0x00000011ff11723e */ /* 0x000fe400020004ff */
[----:B------:R-:W-:Y:S02]  /*15560*/  F2FP.F16.E5M2.UNPACK_B R18, R18 ;  /* 0x00000012ff12723e */ /* 0x000fe400020004ff */
[----:B------:R-:W-:-:S07]  /*15570*/  F2FP.F16.E5M2.UNPACK_B R19, R19 ;  /* 0x00000013ff13723e */ /* 0x000fce00020004ff */
[C---:B0-----:R-:W-:Y:S01]  /*15580*/  HMMA.16816.F32 R8, R16.reuse, R22, R4 ;  /* 0x000000161008723c */ /* 0x041fe20000001804 */
[----:B----4-:R-:W-:Y:S04]  /*15590*/  STL.64 [R1+0x1128], R14 ;  /* 0x0011280e01007387 */ /* 0x010fe80000100a00 */
[----:B--2---:R-:W-:Y:S04]  /*155a0*/  STL.64 [R1+0x1120], R12 ;  /* 0x0011200c01007387 */ /* 0x004fe80000100a00 */
[----:B------:R-:W2:Y:S04]  /*155b0*/  LDL.LU.64 R4, [R1+0xb0] ;  /* 0x0000b00001047983 */ /* 0x000ea80000300a00 */
[----:B------:R-:W2:Y:S10]  /*155c0*/  LDL.LU.64 R6, [R1+0xb8] ;  /* 0x0000b80001067983 */ /* 0x000eb40000300a00 */
[----:B------:R0:W-:Y:S04]  /*155d0*/  STL.64 [R1+0xc0], R8 ;  /* 0x0000c00801007387 */ /* 0x0001e80000100a00 */
[----:B------:R1:W-:Y:S04]  /*155e0*/  STL.64 [R1+0xc8], R10 ;  /* 0x0000c80a01007387 */ /* 0x0003e80000100a00 */
[----:B0-----:R-:W4:Y:S04]  /*155f0*/  LDL.LU.64 R8, [R1+0x60] ;  /* 0x0000600001087983 */ /* 0x001f280000300a00 */
[----:B-1----:R-:W3:Y:S04]  /*15600*/  LDL.LU.64 R10, [R1+0x68] ;  /* 0x00006800010a7983 */ /* 0x002ee80000300a00 */
[----:B---3--:R-:W-:Y:S04]  /*15610*/  STL.64 [R1+0x1170], R10 ;  /* 0x0011700a01007387 */ /* 0x008fe80000100a00 */
[----:B----4-:R0:W-:Y:S04]  /*15620*/  STL.64 [R1+0x1168], R8 ;  /* 0x0011680801007387 */ /* 0x0101e80000100a00 */
[----:B0-----:R-:W3:Y:S04]  /*15630*/  LDL.LU.64 R8, [R1+0x80] ;  /* 0x0000800001087983 */ /* 0x001ee80000300a00 */
[----:B------:R-:W3:Y:S04]  /*15640*/  LDL.LU.64 R10, [R1+0x88] ;  /* 0x00008800010a7983 */ /* 0x000ee80000300a00 */
[----:B------:R-:W4:Y:S04]  /*15650*/  LDL.LU.64 R12, [R1+0x230] ;  /* 0x00023000010c7983 */ /* 0x000f280000300a00 */
[----:B------:R-:W4:Y:S04]  /*15660*/  LDL.LU.64 R14, [R1+0x238] ;  /* 0x00023800010e7983 */ /* 0x000f280000300a00 */
[----:B------:R-:W4:Y:S04]  /*15670*/  LDL.LU R22, [R1+0x328] ;  /* 0x0003280001167983 */ /* 0x000f280000300800 */
[----:B------:R-:W3:Y:S04]  /*15680*/  LDL.LU.64 R24, [R1+0x210] ;  /* 0x0002100001187983 */ /* 0x000ee80000300a00 */
[----:B------:R-:W4:Y:S01]  /*15690*/  LDL.LU.64 R26, [R1+0x218] ;  /* 0x00021800011a7983 */ /* 0x000f220000300a00 */
[C---:B--2---:R-:W-:Y:S03]  /*156a0*/  HMMA.16816.F32 R4, R16.reuse, R2, R4 ;  /* 0x000000021004723c */ /* 0x044fe60000001804 */
[----:B----4-:R-:W-:Y:S04]  /*156b0*/  STL.64 [R1+0x1150], R26 ;  /* 0x0011501a01007387 */ /* 0x010fe80000100a00 */
[----:B---3--:R0:W-:Y:S04]  /*156c0*/  STL.64 [R1+0x1148], R24 ;  /* 0x0011481801007387 */ /* 0x0081e80000100a00 */
[----:B0-----:R-:W2:Y:S04]  /*156d0*/  LDL.LU.64 R24, [R1+0x220] ;  /* 0x0002200001187983 */ /* 0x001ea80000300a00 */
[----:B------:R-:W2:Y:S04]  /*156e0*/  LDL.LU.64 R26, [R1+0x228] ;  /* 0x00022800011a7983 */ /* 0x000ea80000300a00 */
[----:B------:R-:W3:Y:S04]  /*156f0*/  LDL.LU R23, [R1+0x350] ;  /* 0x0003500001177983 */ /* 0x000ee80000300800 */
[----:B------:R-:W-:Y:S04]  /*15700*/  STL.64 [R1+0xb0], R4 ;  /* 0x0000b00401007387 */ /* 0x000fe80000100a00 */
[----:B------:R0:W-:Y:S04]  /*15710*/  STL.64 [R1+0xb8], R6 ;  /* 0x0000b80601007387 */ /* 0x0001e80000100a00 */
[----:B0-----:R-:W4:Y:S04]  /*15720*/  LDL.LU.64 R6, [R1+0x1180] ;  /* 0x0011800001067983 */ /* 0x001f280000300a00 */
[----:B------:R-:W2:Y:S04]  /*15730*/  LDL.LU.64 R4, [R1+0x1178] ;  /* 0x0011780001047983 */ /* 0x000ea80000300a00 */
[----:B------:R-:W3:Y:S04]  /*15740*/  LDL.LU R2, [R1+0x320] ;  /* 0x0003200001027983 */ /* 0x000ee80000300800 */
[----:B------:R-:W3:Y:S01]  /*15750*/  LDL.LU R3, [R1+0x32c] ;  /* 0x00032c0001037983 */ /* 0x000ee20000300800 */
[----:B--2---:R-:W-:-:S15]  /*15760*/  HMMA.16816.F32 R8, R16, R4, R8 ;  /* 0x000000041008723c */ /* 0x004fde0000001808 */
[----:B------:R-:W-:-:S08]  /*15770*/  NOP ;  /* 0x0000000000007918 */ /* 0x000fd00000000000 */
[----:B------:R-:W-:Y:S04]  /*15780*/  STL.64 [R1+0x80], R8 ;  /* 0x0000800801007387 */ /* 0x000fe80000100a00 */
[----:B------:R0:W-:Y:S04]  /*15790*/  STL.64 [R1+0x88], R10 ;  /* 0x0000880a01007387 */ /* 0x0001e80000100a00 */
[----:B0-----:R-:W4:Y:S04]  /*157a0*/  LDL.LU.64 R10, [R1+0x1170] ;  /* 0x00117000010a7983 */ /* 0x001f280000300a00 */
[----:B------:R-:W4:Y:S04]  /*157b0*/  LDL.LU.64 R8, [R1+0x1168] ;  /* 0x0011680001087983 */ /* 0x000f280000300a00 */
[----:B------:R-:W2:Y:S04]  /*157c0*/  LDL.LU R4, [R1+0x310] ;  /* 0x0003100001047983 */ /* 0x000ea80000300800 */
[----:B------:R-:W3:Y:S01]  /*157d0*/  LDL.LU R5, [R1+0x318] ;  /* 0x0003180001057983 */ /* 0x000ee20000300800 */
[----:B----4-:R-:W-:-:S15]  /*157e0*/  HMMA.16816.F32 R8, R16, R6, R8 ;  /* 0x000000061008723c */ /* 0x010fde0000001808 */
[----:B------:R-:W-:-:S08]  /*157f0*/  NOP ;  /* 0x0000000000007918 */ /* 0x000fd00000000000 */
[----:B------:R-:W-:Y:S04]  /*15800*/  STL.64 [R1+0x60], R8 ;  /* 0x0000600801007387 */ /* 0x000fe80000100a00 */
[----:B------:R0:W-:Y:S04]  /*15810*/  STL.64 [R1+0x68], R10 ;  /* 0x0000680a01007387 */ /* 0x0001e80000100a00 */
[----:B0-----:R-:W4:Y:S04]  /*15820*/  LDL.LU.64 R10, [R1+0x1160] ;  /* 0x00116000010a7983 */ /* 0x001f280000300a00 */
[----:B------:R-:W2:Y:S04]  /*15830*/  LDL.LU.64 R8, [R1+0x1158] ;  /* 0x0011580001087983 */ /* 0x000ea80000300a00 */
[----:B------:R-:W3:Y:S04]  /*15840*/  LDL.LU R6, [R1+0x31c] ;  /* 0x00031c0001067983 */ /* 0x000ee80000300800 */
[----:B------:R-:W3:Y:S01]  /*15850*/  LDL.LU R7, [R1+0x324] ;  /* 0x0003240001077983 */ /* 0x000ee20000300800 */
[C---:B--2---:R-:W-:Y:S06]  /*15860*/  HMMA.16816.F32 R12, R16.reuse, R8, R12 ;  /* 0x00000008100c723c */ /* 0x044fec000000180c */
[----:B----4-:R-:W-:-:S15]  /*15870*/  HMMA.16816.F32 R8, R16, R10, R24 ;  /* 0x0000000a1008723c */ /* 0x010fde0000001818 */
[----:B------:R-:W-:-:S02]  /*15880*/  NOP ;  /* 0x0000000000007918 */ /* 0x000fc40000000000 */
[----:B------:R0:W-:Y:S04]  /*15890*/  STL.64 [R1+0x40], R12 ;  /* 0x0000400c01007387 */ /* 0x0001e80000100a00 */
[----:B------:R1:W-:Y:S04]  /*158a0*/  STL.64 [R1+0x48], R14 ;  /* 0x0000480e01007387 */ /* 0x0003e80000100a00 */
[----:B0-----:R-:W2:Y:S04]  /*158b0*/  LDL.LU.64 R12, [R1+0xa0] ;  /* 0x0000a000010c7983 */ /* 0x001ea80000300a00 */
[----:B-1----:R-:W2:Y:S04]  /*158c0*/  LDL.LU.64 R14, [R1+0xa8] ;  /* 0x0000a800010e7983 */ /* 0x002ea80000300a00 */
[----:B------:R-:W4:Y:S04]  /*158d0*/  LDL.LU.64 R26, [R1+0x1150] ;  /* 0x00115000011a7983 */ /* 0x000f280000300a00 */
[----:B------:R-:W4:Y:S04]  /*158e0*/  LDL.LU.64 R24, [R1+0x1148] ;  /* 0x0011480001187983 */ /* 0x000f280000300a00 */
[----:B------:R0:W-:Y:S04]  /*158f0*/  STL.64 [R1+0x10], R8 ;  /* 0x0000100801007387 */ /* 0x0001e80000100a00 */
[----:B------:R1:W-:Y:S01]  /*15900*/  STL.64 [R1+0x18], R10 ;  /* 0x0000180a01007387 */ /* 0x0003e20000100a00 */
[----:B------:R-:W-:-:S03]  /*15910*/  IMAD R4, R4, 0x100, R0 ;  /* 0x0000010004047824 */ /* 0x000fc600078e0200 */
[----:B0-----:R-:W2:Y:S04]  /*15920*/  LDL.LU R8, [R1+0x20] ;  /* 0x0000200001087983 */ /* 0x001ea80000300800 */
[----:B------:R-:W2:Y:S04]  /*15930*/  LDL.LU R9, [R1+0x24] ;  /* 0x0000240001097983 */ /* 0x000ea80000300800 */
[----:B-1----:R-:W2:Y:S04]  /*15940*/  LDL.LU R10, [R1+0x28] ;  /* 0x00002800010a7983 */ /* 0x002ea80000300800 */
[----:B------:R-:W2:Y:S04]  /*15950*/  LDL.LU R11, [R1+0x2c] ;  /* 0x00002c00010b7983 */ /* 0x000ea80000300800 */
[----:B------:R-:W2:Y:S01]  /*15960*/  LDL.LU R0, [R1+0x1140] ;  /* 0x0011400001007983 */ /* 0x000ea20000300800 */
[----:B----4-:R-:W-:-:S15]  /*15970*/  HMMA.16816.F32 R24, R16, R20, R24 ;  /* 0x000000141018723c */ /* 0x010fde0000001818 */
[----:B------:R-:W-:-:S08]  /*15980*/  NOP ;  /* 0x0000000000007918 */ /* 0x000fd00000000000 */
[----:B------:R-:W-:Y:S04]  /*15990*/  STL.64 [R1], R24 ;  /* 0x0000001801007387 */ /* 0x000fe80000100a00 */
[----:B------:R0:W-:Y:S04]  /*159a0*/  STL.64 [R1+0x8], R26 ;  /* 0x0000081a01007387 */ /* 0x0001e80000100a00 */
[----:B0-----:R-:W4:Y:S04]  /*159b0*/  LDL.LU.64 R26, [R1+0x1138] ;  /* 0x00113800011a7983 */ /* 0x001f280000300a00 */
[----:B------:R-:W2:Y:S01]  /*159c0*/  LDL.LU.64 R24, [R1+0x1130] ;  /* 0x0011300001187983 */ /* 0x000ea20000300a00 */
[----:B---3--:R-:W-:-:S02]  /*159d0*/  IMAD R5, R5, 0x100, R6 ;  /* 0x0000010005057824 */ /* 0x008fc400078e0206 */
[----:B------:R-:W-:Y:S02]  /*159e0*/  IMAD R6, R2, 0x100, R7 ;  /* 0x0000010002067824 */ /* 0x000fe400078e0207 */
[----:B------:R-:W-:Y:S01]  /*159f0*/  IMAD R7, R22, 0x100, R3 ;  /* 0x0000010016077824 */ /* 0x000fe200078e0203 */
[----:B------:R-:W-:Y:S02]  /*15a00*/  F2FP.F16.E5M2.UNPACK_B R4, R4 ;  /* 0x00000004ff04723e */ /* 0x000fe400020004ff */
[----:B------:R-:W-:Y:S02]  /*15a10*/  F2FP.F16.E5M2.UNPACK_B R5, R5 ;  /* 0x00000005ff05723e */ /* 0x000fe400020004ff */
[----:B------:R-:W-:Y:S02]  /*15a20*/  F2FP.F16.E5M2.UNPACK_B R6, R6 ;  /* 0x00000006ff06723e */ /* 0x000fe400020004ff */
[----:B------:R-:W-:Y:S01]  /*15a30*/  F2FP.F16.E5M2.UNPACK_B R7, R7 ;  /* 0x00000007ff07723e */ /* 0x000fe200020004ff */
[----:B--2---:R-:W-:Y:S01]  /*15a40*/  HMMA.16816.F32 R16, R16, R24, R12 ;  /* 0x000000181010723c */ /* 0x004fe2000000180c */
[----:B------:R-:W2:Y:S04]  /*15a50*/  LDL.LU.64 R14, [R1+0x1128] ;  /* 0x00112800010e7983 */ /* 0x000ea80000300a00 */
[----:B------:R-:W2:Y:S01]  /*15a60*/  LDL.LU.64 R12, [R1+0x1120] ;  /* 0x00112000010c7983 */ /* 0x000ea20000300a00 */
[----:B----4-:R-:W-:-:S02]  /*15a70*/  F2FP.F16.E5M2.UNPACK_B R26, R26.H1 ;  /* 0x0000001aff1a723e */ /* 0x010fc400030004ff */
[----:B------:R-:W-:-:S07]  /*15a80*/  F2FP.F16.E5M2.UNPACK_B R27, R27.H1 ;  /* 0x0000001bff1b723e */ /* 0x000fce00030004ff */
[----:B------:R-:W-:Y:S01]  /*15a90*/  HMMA.16816.F32 R8, R4, R26, R8 ;  /* 0x0000001a0408723c */ /* 0x000fe20000001808 */
[----:B------:R-:W-:Y:S02]  /*15aa0*/  F2FP.F16.E5M2.UNPACK_B R20, R23.H1 ;  /* 0x00000017ff14723e */ /* 0x000fe400030004ff */
[----:B------:R-:W-:-:S05]  /*15ab0*/  F2FP.F16.E5M2.UNPACK_B R21, R0.H1 ;  /* 0x00000000ff15723e */ /* 0x000fca00030004ff */
[----:B------:R-:W-:Y:S04]  /*15ac0*/  STL.64 [R1+0x30], R16 ;  /* 0x0000301001007387 */ /* 0x000fe80000100a00 */
[----:B------:R-:W-:Y:S04]  /*15ad0*/  STL.64 [R1+0x38], R18 ;  /* 0x0000381201007387 */ /* 0x000fe80000100a00 */
[----:B------:R-:W-:Y:S07]  /*15ae0*/  STL.64 [R1+0x10b0], R26 ;  /* 0x0010b01a01007387 */ /* 0x000fee0000100a00 */
[----:B------:R-:W-:Y:S04]  /*15af0*/  STL.64 [R1+0xa0], R8 ;  /* 0x0000a00801007387 */ /* 0x000fe80000100a00 */
[----:B------:R2:W-:Y:S04]  /*15b00*/  STL.64 [R1+0xa8], R10 ;  /* 0x0000a80a01007387 */ /* 0x0005e80000100a00 */
[----:B------:R-:W3:Y:S01]  /*15b10*/  LDL.LU R24, [R1+0x1a0] ;  /* 0x0001a00001187983 */ /* 0x000ee20000300800 */
[----:B--2---:R-:W-:-:S15]  /*15b20*/  HMMA.16816.F32 R8, R4, R20, R12 ;  /* 0x000000140408723c */ /* 0x004fde000000180c */
[----:B------:R-:W-:-:S08]  /*15b30*/  NOP ;  /* 0x0000000000007918 */ /* 0x000fd00000000000 */
[----:B------:R-:W-:Y:S04]  /*15b40*/  STL.64 [R1+0x50], R8 ;  /* 0x0000500801007387 */ /* 0x000fe80000100a00 */
[----:B------:R-:W-:Y:S04]  /*15b50*/  STL.64 [R1+0x58], R10 ;  /* 0x0000580a01007387 */ /* 0x000fe80000100a00 */
[----:B------:R-:W3:Y:S04]  /*15b60*/  LDL.LU R25, [R1+0x1a4] ;  /* 0x0001a40001197983 */ /* 0x000ee80000300800 */
[----:B------:R-:W2:Y:S04]  /*15b70*/  LDL.LU R26, [R1+0x1a8] ;  /* 0x0001a800011a7983 */ /* 0x000ea80000300800 */
[----:B------:R-:W2:Y:S01]  /*15b80*/  LDL.LU R27, [R1+0x1ac] ;  /* 0x0001ac00011b7983 */ /* 0x000ea20000300800 */
[----:B------:R-:W-:-:S03]  /*15b90*/  F2FP.F16.E5M2.UNPACK_B R19, R29.H1 ;  /* 0x0000001dff13723e */ /* 0x000fc600030004ff */
[----:B--2---:R-:W-:Y:S04]  /*15ba0*/  STL.64 [R1+0x10c0], R26 ;  /* 0x0010c01a01007387 */ /* 0x004fe80000100a00 */
[----:B---3--:R0:W-:Y:S04]  /*15bb0*/  STL.64 [R1+0x10b8], R24 ;  /* 0x0010b81801007387 */ /* 0x0081e80000100a00 */
[----:B0-----:R-:W2:Y:S04]  /*15bc0*/  LDL.LU R24, [R1+0x1f0] ;  /* 0x0001f00001187983 */ /* 0x001ea80000300800 */
[----:B------:R-:W2:Y:S04]  /*15bd0*/  LDL.LU R25, [R1+0x1f4] ;  /* 0x0001f40001197983 */ /* 0x000ea80000300800 */
[----:B------:R-:W3:Y:S04]  /*15be0*/  LDL.LU R26, [R1+0x1f8] ;  /* 0x0001f800011a7983 */ /* 0x000ee80000300800 */
[----:B------:R-:W3:Y:S04]  /*15bf0*/  LDL.LU R27, [R1+0x1fc] ;  /* 0x0001fc00011b7983 */ /* 0x000ee80000300800 */
[----:B------:R-:W4:Y:S04]  /*15c00*/  LDL.LU R16, [R1+0x370] ;  /* 0x0003700001107983 */ /* 0x000f280000300800 */
[----:B------:R-:W4:Y:S04]  /*15c10*/  LDL.LU R17, [R1+0x374] ;  /* 0x0003740001117983 */ /* 0x000f280000300800 */
[----:B------:R-:W2:Y:S04]  /*15c20*/  LDL.LU R12, [R1+0x330] ;  /* 0x00033000010c7983 */ /* 0x000ea80000300800 */
[----:B------:R-:W3:Y:S01]  /*15c30*/  LDL.LU R29, [R1+0x33c] ;  /* 0x00033c00011d7983 */ /* 0x000ee20000300800 */
[----:B------:R-:W-:-:S03]  /*15c40*/  F2FP.F16.E5M2.UNPACK_B R18, R28.H1 ;  /* 0x0000001cff12723e */ /* 0x000fc600030004ff */
[----:B---3--:R0:W-:Y:S04]  /*15c50*/  STL [R1+0x1108], R29 ;  /* 0x0011081d01007387 */ /* 0x0081e80000100800 */
[----:B0-----:R-:W3:Y:S04]  /*15c60*/  LDL.LU R29, [R1+0x334] ;  /* 0x00033400011d7983 */ /* 0x001ee80000300800 */
[----:B------:R-:W2:Y:S04]  /*15c70*/  LDL.LU R13, [R1+0x338] ;  /* 0x00033800010d7983 */ /* 0x000ea80000300800 */
[----:B------:R-:W3:Y:S04]  /*15c80*/  LDL.LU R28, [R1+0x3dc] ;  /* 0x0003dc00011c7983 */ /* 0x000ee80000300800 */
[----:B------:R-:W4:Y:S04]  /*15c90*/  LDL.LU R14, [R1+0x3d8] ;  /* 0x0003d800010e7983 */ /* 0x000f280000300800 */
[----:B------:R-:W3:Y:S04]  /*15ca0*/  LDL.LU R10, [R1+0x380] ;  /* 0x00038000010a7983 */ /* 0x000ee80000300800 */
[----:B------:R-:W3:Y:S04]  /*15cb0*/  LDL.LU R11, [R1+0x384] ;  /* 0x00038400010b7983 */ /* 0x000ee80000300800 */
[----:B------:R-:W3:Y:S04]  /*15cc0*/  LDL.LU R0, [R1+0x3e4] ;  /* 0x0003e40001007983 */ /* 0x000ee80000300800 */
[----:B------:R-:W4:Y:S04]  /*15cd0*/  LDL.LU R15, [R1+0x3e0] ;  /* 0x0003e000010f7983 */ /* 0x000f280000300800 */
[----:B----4-:R-:W-:Y:S04]  /*15ce0*/  STL.64 [R1+0x1118], R14 ;  /* 0x0011180e01007387 */ /* 0x010fe80000100a00 */
[----:B--2---:R0:W-:Y:S04]  /*15cf0*/  STL.64 [R1+0x1110], R12 ;  /* 0x0011100c01007387 */ /* 0x0041e80000100a00 */
[----:B0-----:R-:W2:Y:S04]  /*15d00*/  LDL.LU R12, [R1+0x70] ;  /* 0x00007000010c7983 */ /* 0x001ea80000300800 */
[----:B------:R-:W2:Y:S04]  /*15d10*/  LDL.LU R13, [R1+0x74] ;  /* 0x00007400010d7983 */ /* 0x000ea80000300800 */
[----:B------:R-:W2:Y:S04]  /*15d20*/  LDL.LU R14, [R1+0x78] ;  /* 0x00007800010e7983 */ /* 0x000ea80000300800 */
[----:B------:R-:W2:Y:S04]  /*15d30*/  LDL.LU R15, [R1+0x7c] ;  /* 0x00007c00010f7983 */ /* 0x000ea80000300800 */
[----:B------:R-:W4:Y:S04]  /*15d40*/  LDL.LU R8, [R1+0x390] ;  /* 0x0003900001087983 */ /* 0x000f280000300800 */
[----:B------:R-:W4:Y:S04]  /*15d50*/  LDL.LU R9, [R1+0x394] ;  /* 0x0003940001097983 */ /* 0x000f280000300800 */
[----:B------:R-:W4:Y:S04]  /*15d60*/  LDL.LU R2, [R1+0x3a0] ;  /* 0x0003a00001027983 */ /* 0x000f280000300800 */
[----:B------:R-:W4:Y:S04]  /*15d70*/  LDL.LU R3, [R1+0x3a4] ;  /* 0x0003a40001037983 */ /* 0x000f280000300800 */
[----:B------:R-:W3:Y:S04]  /*15d80*/  LDL.LU R22, [R1+0x3b0] ;  /* 0x0003b00001167983 */ /* 0x000ee80000300800 */
[----:B------:R-:W3:Y:S04]  /*15d90*/  LDL.LU R23, [R1+0x3b4] ;  /* 0x0003b40001177983 */ /* 0x000ee80000300800 */
[----:B---3--:R-:W-:Y:S04]  /*15da0*/  STL.64 [R1+0x10e0], R22 ;  /* 0x0010e01601007387 */ /* 0x008fe80000100a00 */
[----:B------:R0:W-:Y:S04]  /*15db0*/  STL.64 [R1+0x10d8], R20 ;  /* 0x0010d81401007387 */ /* 0x0001e80000100a00 */
[----:B0-----:R-:W3:Y:S04]  /*15dc0*/  LDL.LU R20, [R1+0xd0] ;  /* 0x0000d00001147983 */ /* 0x001ee80000300800 */
[----:B------:R-:W3:Y:S04]  /*15dd0*/  LDL.LU R21, [R1+0xd4] ;  /* 0x0000d40001157983 */ /* 0x000ee80000300800 */
[----:B------:R-:W4:Y:S04]  /*15de0*/  LDL.LU R22, [R1+0xd8] ;  /* 0x0000d80001167983 */ /* 0x000f280000300800 */
[----:B------:R-:W4:Y:S01]  /*15df0*/  LDL.LU R23, [R1+0xdc] ;  /* 0x0000dc0001177983 */ /* 0x000f220000300800 */
[----:B--2---:R-:W-:Y:S03]  /*15e00*/  HMMA.16816.F32 R12, R4, R18, R12 ;  /* 0x00000012040c723c */ /* 0x004fe6000000180c */
[----:B----4-:R-:W-:Y:S04]  /*15e10*/  STL.64 [R1+0x10f8], R22 ;  /* 0x0010f81601007387 */ /* 0x010fe80000100a00 */
[----:B---3--:R0:W-:Y:S04]  /*15e20*/  STL.64 [R1+0x10f0], R20 ;  /* 0x0010f01401007387 */ /* 0x0081e80000100a00 */
[----:B0-----:R-:W2:Y:S04]  /*15e30*/  LDL.LU R20, [R1+0x90] ;  /* 0x0000900001147983 */ /* 0x001ea80000300800 */
[----:B------:R-:W2:Y:S04]  /*15e40*/  LDL.LU R21, [R1+0x94] ;  /* 0x0000940001157983 */ /* 0x000ea80000300800 */
[----:B------:R-:W2:Y:S04]  /*15e50*/  LDL.LU R22, [R1+0x98] ;  /* 0x0000980001167983 */ /* 0x000ea80000300800 */
[----:B------:R-:W2:Y:S04]  /*15e60*/  LDL.LU R23, [R1+0x9c] ;  /* 0x00009c0001177983 */ /* 0x000ea80000300800 */
[----:B------:R-:W-:Y:S04]  /*15e70*/  STL.64 [R1+0x10d0], R26 ;  /* 0x0010d01a01007387 */ /* 0x000fe80000100a00 */
[----:B------:R0:W-:Y:S04]  /*15e80*/  STL.64 [R1+0x10c8], R24 ;  /* 0x0010c81801007387 */ /* 0x0001e80000100a00 */
[----:B0-----:R-:W3:Y:S04]  /*15e90*/  LDL.LU R24, [R1+0x200] ;  /* 0x0002000001187983 */ /* 0x001ee80000300800 */
[----:B------:R-:W3:Y:S04]  /*15ea0*/  LDL.LU R25, [R1+0x204] ;  /* 0x0002040001197983 */ /* 0x000ee80000300800 */
[----:B------:R-:W3:Y:S04]  /*15eb0*/  LDL.LU R26, [R1+0x208] ;  /* 0x00020800011a7983 */ /* 0x000ee80000300800 */
[----:B------:R-:W3:Y:S04]  /*15ec0*/  LDL.LU R27, [R1+0x20c] ;  /* 0x00020c00011b7983 */ /* 0x000ee80000300800 */
[----:B------:R-:W-:Y:S04]  /*15ed0*/  STL.64 [R1+0x70], R12 ;  /* 0x0000700c01007387 */ /* 0x000fe80000100a00 */
[----:B------:R0:W-:Y:S04]  /*15ee0*/  STL.64 [R1+0x78], R14 ;  /* 0x0000780e01007387 */ /* 0x0001e80000100a00 */
[----:B0-----:R-:W4:Y:S04]  /*15ef0*/  LDL.LU.64 R14, [R1+0x1118] ;  /* 0x00111800010e7983 */ /* 0x001f280000300a00 */
[----:B------:R-:W2:Y:S01]  /*15f00*/  LDL.LU.64 R12, [R1+0x1110] ;  /* 0x00111000010c7983 */ /* 0x000ea20000300a00 */
[----:B------:R-:W-:-:S02]  /*15f10*/  F2FP.F16.E5M2.UNPACK_B R16, R16.H1 ;  /* 0x00000010ff10723e */ /* 0x000fc400030004ff */
[----:B------:R-:W-:Y:S01]  /*15f20*/  F2FP.F16.E5M2.UNPACK_B R17, R17.H1 ;  /* 0x00000011ff11723e */ /* 0x000fe200030004ff */
[----:B--2---:R-:W-:Y:S02]  /*15f30*/  IMAD R12, R12, 0x100, R29 ;  /* 0x000001000c0c7824 */ /* 0x004fe400078e021d */
[----:B------:R-:W2:Y:S04]  /*15f40*/  LDL.LU R29, [R1+0x1108] ;  /* 0x00110800011d7983 */ /* 0x000ea80000300800 */
[----:B------:R-:W-:Y:S01]  /*15f50*/  HMMA.16816.F32 R20, R4, R16, R20 ;  /* 0x000000100414723c */ /* 0x000fe20000001814 */
[----:B----4-:R-:W-:Y:S02]  /*15f60*/  IMAD R14, R14, 0x100, R28 ;  /* 0x000001000e0e7824 */ /* 0x010fe400078e021c */
[----:B--2---:R-:W-:-:S02]  /*15f70*/  IMAD R13, R13, 0x100, R29 ;  /* 0x000001000d0d7824 */ /* 0x004fc400078e021d */
[----:B------:R-:W2:Y:S04]  /*15f80*/  LDL.LU R29, [R1+0x1104] ;  /* 0x00110400011d7983 */ /* 0x000ea80000300800 */
[----:B------:R-:W4:-:S14]  /*15f90*/  LDL.LU R28, [R1+0x1100] ;  /* 0x00110000011c7983 */ /* 0x000f1c0000300800 */
[----:B------:R-:W-:Y:S04]  /*15fa0*/  STL.64 [R1+0x90], R20 ;  /* 0x0000901401007387 */ /* 0x000fe80000100a00 */
[----:B------:R0:W-:Y:S04]  /*15fb0*/  STL.64 [R1+0x98], R22 ;  /* 0x0000981601007387 */ /* 0x0001e80000100a00 */
[----:B0-----:R-:W2:Y:S04]  /*15fc0*/  LDL.LU.64 R22, [R1+0x10f8] ;  /* 0x0010f80001167983 */ /* 0x001ea80000300a00 */
[----:B------:R-:W2:Y:S01]  /*15fd0*/  LDL.LU.64 R20, [R1+0x10f0] ;  /* 0x0010f00001147983 */ /* 0x000ea20000300a00 */
[----:B------:R-:W-:-:S02]  /*15fe0*/  F2FP.F16.E5M2.UNPACK_B R10, R10.H1 ;  /* 0x0000000aff0a723e */ /* 0x000fc400030004ff */
[----:B------:R-:W-:Y:S02]  /*15ff0*/  F2FP.F16.E5M2.UNPACK_B R11, R11.H1 ;  /* 0x0000000bff0b723e */ /* 0x000fe400030004ff */
[----:B------:R-:W-:Y:S02]  /*16000*/  F2FP.F16.E5M2.UNPACK_B R8, R8.H1 ;  /* 0x00000008ff08723e */ /* 0x000fe400030004ff */
[----:B------:R-:W-:-:S07]  /*16010*/  F2FP.F16.E5M2.UNPACK_B R9, R9.H1 ;  /* 0x00000009ff09723e */ /* 0x000fce00030004ff */
[----:B---3--:R-:W-:Y:S01]  /*16020*/  HMMA.16816.F32 R24, R4, R8, R24 ;  /* 0x000000080418723c */ /* 0x008fe20000001818 */
[----:B------:R-:W-:Y:S04]  /*16030*/  STL.64 [R1+0x1098], R18 ;  /* 0x0010981201007387 */ /* 0x000fe80000100a00 */
[----:B------:R0:W-:Y:S01]  /*16040*/  STL.64 [R1+0x1090], R16 ;  /* 0x0010901001007387 */ /* 0x0001e20000100a00 */
[----:B------:R-:W-:-:S03]  /*16050*/  IMAD R15, R15, 0x100, R0 ;  /* 0x000001000f0f7824 */ /* 0x000fc600078e0200 */
[----:B0-----:R-:W3:Y:S04]  /*16060*/  LDL.LU R16, [R1+0x190] ;  /* 0x0001900001107983 */ /* 0x001ee80000300800 */
[----:B------:R-:W3:Y:S04]  /*16070*/  LDL.LU R17, [R1+0x194] ;  /* 0x0001940001117983 */ /* 0x000ee80000300800 */
[----:B------:R-:W3:Y:S04]  /*16080*/  LDL.LU R18, [R1+0x198] ;  /* 0x0001980001127983 */ /* 0x000ee80000300800 */
[----:B------:R-:W3:Y:S04]  /*16090*/  LDL.LU R19, [R1+0x19c] ;  /* 0x00019c0001137983 */ /* 0x000ee80000300800 */
[----:B------:R-:W4:Y:S01]  /*160a0*/  LDL.LU R0, [R1+0x10e8] ;  /* 0x0010e80001007983 */ /* 0x000f220000300800 */
[----:B--2---:R-:W-:-:S15]  /*160b0*/  HMMA.16816.F32 R20, R4, R10, R20 ;  /* 0x0000000a0414723c */ /* 0x004fde0000001814 */
[----:B------:R-:W-:-:S08]  /*160c0*/  NOP ;  /* 0x0000000000007918 */ /* 0x000fd00000000000 */
[----:B------:R-:W-:Y:S04]  /*160d0*/  STL.64 [R1+0xd0], R20 ;  /* 0x0000d01401007387 */ /* 0x000fe80000100a00 */
[----:B------:R0:W-:Y:S04]  /*160e0*/  STL.64 [R1+0xd8], R22 ;  /* 0x0000d81601007387 */ /* 0x0001e80000100a00 */
[----:B0-----:R-:W2:Y:S04]  /*160f0*/  LDL.LU.64 R22, [R1+0x10e0] ;  /* 0x0010e00001167983 */ /* 0x001ea80000300a00 */
[----:B------:R-:W4:Y:S04]  /*16100*/  LDL.LU.64 R20, [R1+0x10d8] ;  /* 0x0010d80001147983 */ /* 0x000f280000300a00 */
[----:B------:R-:W-:Y:S04]  /*16110*/  STL [R1+0x1068], R11 ;  /* 0x0010680b01007387 */ /* 0x000fe80000100800 */
[----:B------:R-:W-:Y:S04]  /*16120*/  STL.64 [R1+0x330], R24 ;  /* 0x0003301801007387 */ /* 0x000fe80000100a00 */
[----:B------:R0:W-:Y:S04]  /*16130*/  STL.64 [R1+0x338], R26 ;  /* 0x0003381a01007387 */ /* 0x0001e80000100a00 */
[----:B0-----:R-:W3:Y:S04]  /*16140*/  LDL.LU.64 R26, [R1+0x10d0] ;  /* 0x0010d000011a7983 */ /* 0x001ee80000300a00 */
[----:B------:R-:W3:Y:S01]  /*16150*/  LDL.LU.64 R24, [R1+0x10c8] ;  /* 0x0010c80001187983 */ /* 0x000ee20000300a00 */
[----:B------:R-:W-:-:S02]  /*16160*/  F2FP.F16.E5M2.UNPACK_B R2, R2.H1 ;  /* 0x00000002ff02723e */ /* 0x000fc400030004ff */
[----:B------:R-:W-:-:S07]  /*16170*/  F2FP.F16.E5M2.UNPACK_B R3, R3.H1 ;  /* 0x00000003ff03723e */ /* 0x000fce00030004ff */
[----:B---3--:R-:W-:-:S15]  /*16180*/  HMMA.16816.F32 R24, R4, R2, R24 ;  /* 0x000000020418723c */ /* 0x008fde0000001818 */
[----:B------:R-:W-:-:S08]  /*16190*/  NOP ;  /* 0x0000000000007918 */ /* 0x000fd00000000000 */
[----:B------:R-:W-:Y:S04]  /*161a0*/  STL.64 [R1+0x320], R24 ;  /* 0x0003201801007387 */ /* 0x000fe80000100a00 */
[----:B------:R0:W-:Y:S04]  /*161b0*/  STL.64 [R1+0x328], R26 ;  /* 0x0003281a01007387 */ /* 0x0001e80000100a00 */
[----:B0-----:R-:W3:Y:S04]  /*161c0*/  LDL.LU.64 R26, [R1+0x10c0] ;  /* 0x0010c000011a7983 */ /* 0x001ee80000300a00 */
[----:B------:R-:W3:Y:S01]  /*161d0*/  LDL.LU.64 R24, [R1+0x10b8] ;  /* 0x0010b80001187983 */ /* 0x000ee20000300a00 */
[----:B--2---:R-:W-:-:S02]  /*161e0*/  F2FP.F16.E5M2.UNPACK_B R22, R22.H1 ;  /* 0x00000016ff16723e */ /* 0x004fc400030004ff */
[----:B------:R-:W-:Y:S02]  /*161f0*/  F2FP.F16.E5M2.UNPACK_B R23, R23.H1 ;  /* 0x00000017ff17723e */ /* 0x000fe400030004ff */
[----:B------:R-:W-:Y:S02]  /*16200*/  F2FP.F16.E5M2.UNPACK_B R12, R12 ;  /* 0x0000000cff0c723e */ /* 0x000fe400020004ff */
[----:B------:R-:W-:Y:S02]  /*16210*/  F2FP.F16.E5M2.UNPACK_B R13, R13 ;  /* 0x0000000dff0d723e */ /* 0x000fe400020004ff */
[----:B------:R-:W-:Y:S02]  /*16220*/  F2FP.F16.E5M2.UNPACK_B R14, R14 ;  /* 0x0000000eff0e723e */ /* 0x000fe400020004ff */
[----:B------:R-:W-:Y:S01]  /*16230*/  F2FP.F16.E5M2.UNPACK_B R15, R15 ;  /* 0x0000000fff0f723e */ /* 0x000fe200020004ff */
[----:B---3--:R-:W-:Y:S01]  /*16240*/  HMMA.16816.F32 R4, R4, R22, R24 ;  /* 0x000000160404723c */ /* 0x008fe20000001818 */
[----:B------:R-:W2:-:S15]  /*16250*/  LDL.LU.64 R26, [R1+0x10b0] ;  /* 0x0010b000011a7983 */ /* 0x000e9e0000300a00 */
[----:B------:R-:W-:-:S07]  /*16260*/  NOP ;  /* 0x0000000000007918 */ /* 0x000fce0000000000 */
[----:B------:R-:W-:Y:S04]  /*16270*/  STL.64 [R1+0x2d0], R4 ;  /* 0x0002d00401007387 */ /* 0x000fe80000100a00 */
[----:B------:R2:W-:Y:S02]  /*16280*/  STL.64 [R1+0x2d8], R6 ;  /* 0x0002d80601007387 */ /* 0x0005e40000100a00 */
[----:B--2---:R-:W-:Y:S06]  /*16290*/  HMMA.16816.F32 R4, R12, R26, R16 ;  /* 0x0000001a0c04723c */ /* 0x004fec0000001810 */
[----:B------:R0:W-:Y:S04]  /*162a0*/  STL.64 [R1+0x1030], R26 ;  /* 0x0010301a01007387 */ /* 0x0001e80000100a00 */
[----:B------:R-:W2:-:S13]  /*162b0*/  LDL.LU R24, [R1+0x140] ;  /* 0x0001400001187983 */ /* 0x000e9a0000300800 */
[----:B------:R-:W-:Y:S04]  /*162c0*/  STL.64 [R1+0x2c0], R4 ;  /* 0x0002c00401007387 */ /* 0x000fe80000100a00 */
[----:B------:R1:W-:Y:S04]  /*162d0*/  STL.64 [R1+0x2c8], R6 ;  /* 0x0002c80601007387 */ /* 0x0003e80000100a00 */
[----:B------:R-:W2:Y:S04]  /*162e0*/  LDL.LU R25, [R1+0x144] ;  /* 0x0001440001197983 */ /* 0x000ea80000300800 */
[----:B0-----:R-:W3:Y:S04]  /*162f0*/  LDL.LU R26, [R1+0x148] ;  /* 0x00014800011a7983 */ /* 0x001ee80000300800 */
[----:B------:R-:W3:Y:S04]  /*16300*/  LDL.LU R27, [R1+0x14c] ;  /* 0x00014c00011b7983 */ /* 0x000ee80000300800 */
[----:B------:R-:W4:Y:S04]  /*16310*/  LDL.LU R16, [R1+0x180] ;  /* 0x0001800001107983 */ /* 0x000f280000300800 */
[----:B------:R-:W4:Y:S04]  /*16320*/  LDL.LU R17, [R1+0x184] ;  /* 0x0001840001117983 */ /* 0x000f280000300800 */
[----:B------:R-:W4:Y:S04]  /*16330*/  LDL.LU R18, [R1+0x188] ;  /* 0x0001880001127983 */ /* 0x000f280000300800 */
[----:B------:R-:W4:Y:S04]  /*16340*/  LDL.LU R19, [R1+0x18c] ;  /* 0x00018c0001137983 */ /* 0x000f280000300800 */
[----:B-1----:R-:W4:Y:S04]  /*16350*/  LDL.LU R6, [R1+0x3f8] ;  /* 0x0003f80001067983 */ /* 0x002f280000300800 */
[----:B------:R-:W4:Y:S04]  /*16360*/  LDL.LU R7, [R1+0x400] ;  /* 0x0004000001077983 */ /* 0x000f280000300800 */
[----:B---3--:R4:W-:Y:S04]  /*16370*/  STL.64 [R1+0x1040], R26 ;  /* 0x0010401a01007387 */ /* 0x0089e80000100a00 */
[----:B--2---:R0:W-:Y:S01]  /*16380*/  STL.64 [R1+0x1038], R24 ;  /* 0x0010381801007387 */ /* 0x0041e20000100a00 */
[----:B----4-:R-:W-:-:S03]  /*16390*/  IMAD.MOV.U32 R26, RZ, RZ, R28 ;  /* 0x000000ffff1a7224 */ /* 0x010fc600078e001c */
[----:B0-----:R-:W2:Y:S01]  /*163a0*/  LDL.LU R24, [R1+0x1d0] ;  /* 0x0001d00001187983 */ /* 0x001ea20000300800 */
[----:B------:R-:W-:-:S03]  /*163b0*/  IMAD.MOV.U32 R25, RZ, RZ, R0 ;  /* 0x000000ffff197224 */ /* 0x000fc600078e0000 */
[----:B------:R-:W3:Y:S04]  /*163c0*/  LDL.LU R0, [R1+0x10a8] ;  /* 0x0010a80001007983 */ /* 0x000ee80000300800 */
[----:B------:R-:W4:Y:S01]  /*163d0*/  LDL.LU R28, [R1+0x10a4] ;  /* 0x0010a400011c7983 */ /* 0x000f220000300800 */
[----:B------:R-:W-:-:S03]  /*163e0*/  IMAD.MOV.U32 R27, RZ, RZ, R29 ;  /* 0x000000ffff1b7224 */ /* 0x000fc600078e001d */
[----:B------:R-:W3:Y:S04]  /*163f0*/  LDL.LU R29, [R1+0x10a0] ;  /* 0x0010a000011d7983 */ /* 0x000ee80000300800 */
[----:B------:R-:W2:Y:S04]  /*16400*/  LDL.LU R11, [R1+0x3ec] ;  /* 0x0003ec00010b7983 */ /* 0x000ea80000300800 */
[----:B--2---:R-:W-:Y:S04]  /*16410*/  STL.64 [R1+0x1078], R10 ;  /* 0x0010780a01007387 */ /* 0x004fe80000100a00 */
[----:B------:R0:W-:Y:S04]  /*16420*/  STL.64 [R1+0x1070], R8 ;  /* 0x0010700801007387 */ /* 0x0001e80000100a00 */
[----:B0-----:R-:W2:Y:S04]  /*16430*/  LDL.LU R8, [R1+0x160] ;  /* 0x0001600001087983 */ /* 0x001ea80000300800 */
[----:B------:R-:W2:Y:S04]  /*16440*/  LDL.LU R9, [R1+0x164] ;  /* 0x0001640001097983 */ /* 0x000ea80000300800 */
[----:B------:R-:W4:Y:S04]  /*16450*/  LDL.LU R10, [R1+0x168] ;  /* 0x00016800010a7983 */ /* 0x000f280000300800 */
[----:B------:R-:W4:Y:S01]  /*16460*/  LDL.LU R11, [R1+0x16c] ;  /* 0x00016c00010b7983 */ /* 0x000f220000300800 */
[----:B------:R-:W-:Y:S03]  /*16470*/  HMMA.16816.F32 R16, R12, R20, R16 ;  /* 0x000000140c10723c */ /* 0x000fe60000001810 */
        /* <DEDUP_REMOVED lines=8> */
[----:B------:R-:W-:Y:S04]  /*16500*/  STL.64 [R1+0x1050], R26 ;  /* 0x0010501a01007387 */ /* 0x000fe80000100a00 */
[----:B------:R0:W-:Y:S04]  /*16510*/  STL.64 [R1+0x1048], R24 ;  /* 0x0010481801007387 */ /* 0x0001e80000100a00 */
[----:B0-----:R-:W3:Y:S04]  /*16520*/  LDL.LU R24, [R1+0x1e0] ;  /* 0x0001e00001187983 */ /* 0x001ee80000300800 */
[----:B------:R-:W3:Y:S04]  /*16530*/  LDL.LU R25, [R1+0x1e4] ;  /* 0x0001e40001197983 */ /* 0x000ee80000300800 */
[----:B------:R-:W2:Y:S04]  /*16540*/  LDL.LU R26, [R1+0x1e8] ;  /* 0x0001e800011a7983 */ /* 0x000ea80000300800 */
[----:B------:R-:W2:Y:S04]  /*16550*/  LDL.LU R27, [R1+0x1ec] ;  /* 0x0001ec00011b7983 */ /* 0x000ea80000300800 */
[----:B--2---:R-:W-:Y:S04]  /*16560*/  STL.64 [R1+0x1060], R26 ;  /* 0x0010601a01007387 */ /* 0x004fe80000100a00 */
[----:B---3--:R0:W-:Y:S04]  /*16570*/  STL.64 [R1+0x1058], R24 ;  /* 0x0010581801007387 */ /* 0x0081e80000100a00 */
[----:B0-----:R-:W2:Y:S04]  /*16580*/  LDL.LU R24, [R1+0x150] ;  /* 0x0001500001187983 */ /* 0x001ea80000300800 */
[----:B------:R-:W-:Y:S04]  /*16590*/  STL.64 [R1+0x2b0], R16 ;  /* 0x0002b01001007387 */ /* 0x000fe80000100a00 */
[----:B------:R0:W-:Y:S04]  /*165a0*/  STL.64 [R1+0x2b8], R18 ;  /* 0x0002b81201007387 */ /* 0x0001e80000100a00 */
[----:B0-----:R-:W3:Y:S01]  /*165b0*/  LDL.LU.64 R18, [R1+0x1098] ;  /* 0x0010980001127983 */ /* 0x001ee20000300a00 */
[----:B------:R-:W-:-:S02]  /*165c0*/  IMAD.MOV.U32 R26, RZ, RZ, R28 ;  /* 0x000000ffff1a7224 */ /* 0x000fc400078e001c */
[----:B------:R-:W-:Y:S01]  /*165d0*/  IMAD.MOV.U32 R27, RZ, RZ, R0 ;  /* 0x000000ffff1b7224 */ /* 0x000fe200078e0000 */
[----:B------:R-:W4:Y:S01]  /*165e0*/  LDL.LU.64 R16, [R1+0x1090] ;  /* 0x0010900001107983 */ /* 0x000f220000300a00 */
[----:B------:R-:W-:Y:S01]  /*165f0*/  IMAD.MOV.U32 R25, RZ, RZ, R29 ;  /* 0x000000ffff197224 */ /* 0x000fe200078e001d */
[----:B---3--:R-:W-:-:S15]  /*16600*/  HMMA.16816.F32 R8, R12, R18, R8 ;  /* 0x000000120c08723c */ /* 0x008fde0000001808 */
[----:B------:R-:W-:-:S08]  /*16610*/  NOP ;  /* 0x0000000000007918 */ /* 0x000fd00000000000 */
[----:B------:R0:W-:Y:S01]  /*16620*/  STL [R1+0x2a0], R8 ;  /* 0x0002a00801007387 */ /* 0x0001e20000100800 */
[----:B------:R-:W-:Y:S02]  /*16630*/  IMAD.MOV.U32 R28, RZ, RZ, R10 ;  /* 0x000000ffff1c7224 */ /* 0x000fe400078e000a */
[----:B------:R-:W-:Y:S02]  /*16640*/  IMAD.MOV.U32 R0, RZ, RZ, R11 ;  /* 0x000000ffff007224 */ /* 0x000fe400078e000b */
[----:B------:R-:W-:Y:S01]  /*16650*/  IMAD.MOV.U32 R29, RZ, RZ, R9 ;  /* 0x000000ffff1d7224 */ /* 0x000fe200078e0009 */
[----:B------:R-:W4:Y:S04]  /*16660*/  LDL.LU.64 R10, [R1+0x1088] ;  /* 0x00108800010a7983 */ /* 0x000f280000300a00 */
[----:B0-----:R-:W4:Y:S04]  /*16670*/  LDL.LU.64 R8, [R1+0x1080] ;  /* 0x0010800001087983 */ /* 0x001f280000300a00 */
[----:B------:R0:W-:Y:S04]  /*16680*/  STL [R1+0xf74], R0 ;  /* 0x000f740001007387 */ /* 0x0001e80000100800 */
[----:B0-----:R-:W3:Y:S04]  /*16690*/  LDL.LU R0, [R1+0x404] ;  /* 0x0004040001007983 */ /* 0x001ee80000300800 */
[----:B------:R0:W-:Y:S04]  /*166a0*/  STL [R1+0xf70], R28 ;  /* 0x000f701c01007387 */ /* 0x0001e80000100800 */
[----:B0-----:R-:W3:Y:S04]  /*166b0*/  LDL.LU R28, [R1+0x3fc] ;  /* 0x0003fc00011c7983 */ /* 0x001ee80000300800 */
[----:B------:R0:W-:Y:S04]  /*166c0*/  STL [R1+0xf28], R29 ;  /* 0x000f281d01007387 */ /* 0x0001e80000100800 */
[----:B0-----:R-:W3:Y:S01]  /*166d0*/  LDL.LU R29, [R1+0x3f4] ;  /* 0x0003f400011d7983 */ /* 0x001ee20000300800 */
[----:B----4-:R-:W-:-:S15]  /*166e0*/  HMMA.16816.F32 R8, R12, R16, R8 ;  /* 0x000000100c08723c */ /* 0x010fde0000001808 */
[----:B------:R-:W-:-:S08]  /*166f0*/  NOP ;  /* 0x0000000000007918 */ /* 0x000fd00000000000 */
[----:B------:R-:W-:Y:S04]  /*16700*/  STL.64 [R1+0x290], R8 ;  /* 0x0002900801007387 */ /* 0x000fe80000100a00 */
[----:B------:R0:W-:Y:S04]  /*16710*/  STL.64 [R1+0x298], R10 ;  /* 0x0002980a01007387 */ /* 0x0001e80000100a00 */
[----:B0-----:R-:W4:Y:S04]  /*16720*/  LDL.LU.64 R10, [R1+0x1078] ;  /* 0x00107800010a7983 */ /* 0x001f280000300a00 */
[----:B------:R-:W3:Y:S04]  /*16730*/  LDL.LU.64 R8, [R1+0x1070] ;  /* 0x0010700001087983 */ /* 0x000ee80000300a00 */
[----:B------:R-:W-:Y:S04]  /*16740*/  STL.64 [R1+0x1028], R18 ;  /* 0x0010281201007387 */ /* 0x000fe80000100a00 */
[----:B------:R0:W-:Y:S04]  /*16750*/  STL.64 [R1+0x1020], R16 ;  /* 0x0010201001007387 */ /* 0x0001e80000100a00 */
[----:B0-----:R-:W3:Y:S04]  /*16760*/  LDL.LU R16, [R1+0x130] ;  /* 0x0001300001107983 */ /* 0x001ee80000300800 */
[----:B------:R-:W3:Y:S04]  /*16770*/  LDL.LU R17, [R1+0x134] ;  /* 0x0001340001117983 */ /* 0x000ee80000300800 */
[----:B------:R-:W3:Y:S04]  /*16780*/  LDL.LU R18, [R1+0x138] ;  /* 0x0001380001127983 */ /* 0x000ee80000300800 */
[----:B------:R-:W3:Y:S01]  /*16790*/  LDL.LU R19, [R1+0x13c] ;  /* 0x00013c0001137983 */ /* 0x000ee20000300800 */
[----:B----4-:R-:W-:-:S03]  /*167a0*/  IMAD R4, R4, 0x100, R11 ;  /* 0x0000010004047824 */ /* 0x010fc600078e020b */
[----:B------:R-:W2:Y:S02]  /*167b0*/  LDL.LU R11, [R1+0x1068] ;  /* 0x00106800010b7983 */ /* 0x000ea40000300800 */
[----:B--2---:R-:W-:-:S15]  /*167c0*/  HMMA.16816.F32 R24, R12, R10, R24 ;  /* 0x0000000a0c18723c */ /* 0x004fde0000001818 */
[----:B------:R-:W-:-:S08]  /*167d0*/  NOP ;  /* 0x0000000000007918 */ /* 0x000fd00000000000 */
[----:B------:R-:W-:Y:S04]  /*167e0*/  STL.64 [R1+0x280], R24 ;  /* 0x0002801801007387 */ /* 0x000fe80000100a00 */
[----:B------:R0:W-:Y:S04]  /*167f0*/  STL.64 [R1+0x288], R26 ;  /* 0x0002881a01007387 */ /* 0x0001e80000100a00 */
[----:B0-----:R-:W3:Y:S04]  /*16800*/  LDL.LU.64 R26, [R1+0x1060] ;  /* 0x00106000011a7983 */ /* 0x001ee80000300a00 */
[----:B------:R-:W3:Y:S04]  /*16810*/  LDL.LU.64 R24, [R1+0x1058] ;  /* 0x0010580001187983 */ /* 0x000ee80000300a00 */
[----:B------:R-:W-:Y:S01]  /*16820*/  STL [R1+0xff8], R11 ;  /* 0x000ff80b01007387 */ /* 0x000fe20000100800 */
[----:B---3--:R-:W-:-:S15]  /*16830*/  HMMA.16816.F32 R24, R12, R8, R24 ;  /* 0x000000080c18723c */ /* 0x008fde0000001818 */
[----:B------:R-:W-:-:S08]  /*16840*/  NOP ;  /* 0x0000000000007918 */ /* 0x000fd00000000000 */
[----:B------:R-:W-:Y:S04]  /*16850*/  STL.64 [R1+0x310], R24 ;  /* 0x0003101801007387 */ /* 0x000fe80000100a00 */
[----:B------:R0:W-:Y:S04]  /*16860*/  STL.64 [R1+0x318], R26 ;  /* 0x0003181a01007387 */ /* 0x0001e80000100a00 */
[----:B0-----:R-:W2:Y:S04]  /*16870*/  LDL.LU.64 R26, [R1+0x1050] ;  /* 0x00105000011a7983 */ /* 0x001ea80000300a00 */
[----:B------:R-:W2:Y:S02]  /*16880*/  LDL.LU.64 R24, [R1+0x1048] ;  /* 0x0010480001187983 */ /* 0x000ea40000300a00 */
[----:B--2---:R-:W-:-:S15]  /*16890*/  HMMA.16816.F32 R24, R12, R2, R24 ;  /* 0x000000020c18723c */ /* 0x004fde0000001818 */
[----:B------:R-:W-:-:S08]  /*168a0*/  NOP ;  /* 0x0000000000007918 */ /* 0x000fd00000000000 */
[----:B------:R-:W-:Y:S04]  /*168b0*/  STL.64 [R1+0x300], R24 ;  /* 0x0003001801007387 */ /* 0x000fe80000100a00 */
[----:B------:R0:W-:Y:S04]  /*168c0*/  STL.64 [R1+0x308], R26 ;  /* 0x0003081a01007387 */ /* 0x0001e80000100a00 */
[----:B0-----:R-:W2:Y:S04]  /*168d0*/  LDL.LU.64 R26, [R1+0x1040] ;  /* 0x00104000011a7983 */ /* 0x001ea80000300a00 */
[----:B------:R-:W2:Y:S01]  /*168e0*/  LDL.LU.64 R24, [R1+0x1038] ;  /* 0x0010380001187983 */ /* 0x000ea20000300a00 */
[----:B------:R-:W-:-:S02]  /*168f0*/  IMAD R5, R5, 0x100, R29 ;  /* 0x0000010005057824 */ /* 0x000fc400078e021d */
[----:B------:R-:W-:Y:S02]  /*16900*/  IMAD R6, R6, 0x100, R28 ;  /* 0x0000010006067824 */ /* 0x000fe400078e021c */
[----:B------:R-:W-:Y:S01]  /*16910*/  IMAD R7, R7, 0x100, R0 ;  /* 0x0000010007077824 */ /* 0x000fe200078e0200 */
[----:B------:R-:W-:Y:S02]  /*16920*/  F2FP.F16.E5M2.UNPACK_B R4, R4 ;  /* 0x00000004ff04723e */ /* 0x000fe400020004ff */
[----:B------:R-:W-:Y:S01]  /*16930*/  F2FP.F16.E5M2.UNPACK_B R5, R5 ;  /* 0x00000005ff05723e */ /* 0x000fe200020004ff */
[----:B--2---:R-:W-:Y:S01]  /*16940*/  HMMA.16816.F32 R12, R12, R22, R24 ;  /* 0x000000160c0c723c */ /* 0x004fe20000001818 */
[----:B------:R-:W2:Y:S01]  /*16950*/  LDL.LU.64 R26, [R1+0x1030] ;  /* 0x00103000011a7983 */ /* 0x000ea20000300a00 */
[----:B------:R-:W-:Y:S02]  /*16960*/  F2FP.F16.E5M2.UNPACK_B R6, R6 ;  /* 0x00000006ff06723e */ /* 0x000fe400020004ff */
[----:B------:R-:W-:-:S15]  /*16970*/  F2FP.F16.E5M2.UNPACK_B R7, R7 ;  /* 0x00000007ff07723e */ /* 0x000fde00020004ff */
[----:B------:R-:W-:-:S04]  /*16980*/  NOP ;  /* 0x0000000000007918 */ /* 0x000fc80000000000 */
[----:B------:R-:W-:Y:S04]  /*16990*/  STL.64 [R1+0x270], R12 ;  /* 0x0002700c01007387 */ /* 0x000fe80000100a00 */
[----:B------:R2:W-:Y:S02]  /*169a0*/  STL.64 [R1+0x278], R14 ;  /* 0x0002780e01007387 */ /* 0x0005e40000100a00 */
[----:B--2---:R-:W-:Y:S06]  /*169b0*/  HMMA.16816.F32 R12, R4, R26, R16 ;  /* 0x0000001a040c723c */ /* 0x004fec0000001810 */
[----:B------:R0:W-:Y:S04]  /*169c0*/  STL.64 [R1+0xfc0], R26 ;  /* 0x000fc01a01007387 */ /* 0x0001e80000100a00 */
[----:B------:R-:W2:-:S13]  /*169d0*/  LDL.LU R24, [R1+0xe0] ;  /* 0x0000e00001187983 */ /* 0x000e9a0000300800 */
[----:B------:R-:W-:Y:S04]  /*169e0*/  STL.64 [R1+0x260], R12 ;  /* 0x0002600c01007387 */ /* 0x000fe80000100a00 */
[----:B------:R-:W-:Y:S04]  /*169f0*/  STL.64 [R1+0x268], R14 ;  /* 0x0002680e01007387 */ /* 0x000fe80000100a00 */
[----:B------:R-:W2:Y:S04]  /*16a00*/  LDL.LU R25, [R1+0xe4] ;  /* 0x0000e40001197983 */ /* 0x000ea80000300800 */
[----:B0-----:R-:W3:Y:S04]  /*16a10*/  LDL.LU R26, [R1+0xe8] ;  /* 0x0000e800011a7983 */ /* 0x001ee80000300800 */
[----:B------:R-:W3:Y:S04]  /*16a20*/  LDL.LU R27, [R1+0xec] ;  /* 0x0000ec00011b7983 */ /* 0x000ee80000300800 */
[----:B------:R-:W4:Y:S04]  /*16a30*/  LDL.LU R11, [R1+0x40c] ;  /* 0x00040c00010b7983 */ /* 0x000f280000300800 */
[----:B----4-:R-:W-:Y:S04]  /*16a40*/  STL.64 [R1+0x1008], R10 ;  /* 0x0010080a01007387 */ /* 0x010fe80000100a00 */
[----:B------:R0:W-:Y:S04]  /*16a50*/  STL.64 [R1+0x1000], R8 ;  /* 0x0010000801007387 */ /* 0x0001e80000100a00 */
[----:B0-----:R-:W4:Y:S04]  /*16a60*/  LDL.LU R8, [R1+0x100] ;  /* 0x0001000001087983 */ /* 0x001f280000300800 */
[----:B------:R-:W4:Y:S04]  /*16a70*/  LDL.LU R9, [R1+0x104] ;  /* 0x0001040001097983 */ /* 0x000f280000300800 */
[----:B------:R-:W2:Y:S04]  /*16a80*/  LDL.LU R10, [R1+0x108] ;  /* 0x00010800010a7983 */ /* 0x000ea80000300800 */
[----:B------:R-:W2:Y:S04]  /*16a90*/  LDL.LU R11, [R1+0x10c] ;  /* 0x00010c00010b7983 */ /* 0x000ea80000300800 */
[----:B------:R-:W3:Y:S04]  /*16aa0*/  LDL.LU R16, [R1+0x120] ;  /* 0x0001200001107983 */ /* 0x000ee80000300800 */
[----:B------:R-:W3:Y:S04]  /*16ab0*/  LDL.LU R17, [R1+0x124] ;  /* 0x0001240001117983 */ /* 0x000ee80000300800 */
[----:B------:R-:W3:Y:S04]  /*16ac0*/  LDL.LU R18, [R1+0x128] ;  /* 0x0001280001127983 */ /* 0x000ee80000300800 */
[----:B------:R-:W3:Y:S04]  /*16ad0*/  LDL.LU R19, [R1+0x12c] ;  /* 0x00012c0001137983 */ /* 0x000ee80000300800 */
[----:B--2---:R-:W-:Y:S04]  /*16ae0*/  STL.64 [R1+0x1018], R10 ;  /* 0x0010180a01007387 */ /* 0x004fe80000100a00 */
[----:B----4-:R0:W-:Y:S04]  /*16af0*/  STL.64 [R1+0x1010], R8 ;  /* 0x0010100801007387 */ /* 0x0101e80000100a00 */
        /* <DEDUP_REMOVED lines=8> */
[----:B------:R-:W4:Y:S04]  /*16b80*/  LDL.LU R29, [R1+0x418] ;  /* 0x00041800011d7983 */ /* 0x000f280000300800 */
[----:B------:R-:W4:Y:S04]  /*16b90*/  LDL.LU R28, [R1+0x424] ;  /* 0x00042400011c7983 */ /* 0x000f280000300800 */
[----:B------:R-:W4:Y:S04]  /*16ba0*/  LDL.LU R0, [R1+0x420] ;  /* 0x0004200001007983 */ /* 0x000f280000300800 */
[----:B---3--:R-:W-:Y:S04]  /*16bb0*/  STL.64 [R1+0xfd0], R26 ;  /* 0x000fd01a01007387 */ /* 0x008fe80000100a00 */
[----:B------:R0:W-:Y:S04]  /*16bc0*/  STL.64 [R1+0xfc8], R24 ;  /* 0x000fc81801007387 */ /* 0x0001e80000100a00 */
[----:B0-----:R-:W3:Y:S04]  /*16bd0*/  LDL.LU R24, [R1+0x1b0] ;  /* 0x0001b00001187983 */ /* 0x001ee80000300800 */
[----:B------:R-:W3:Y:S04]  /*16be0*/  LDL.LU R25, [R1+0x1b4] ;  /* 0x0001b40001197983 */ /* 0x000ee80000300800 */
[----:B------:R-:W2:Y:S04]  /*16bf0*/  LDL.LU R26, [R1+0x1b8] ;  /* 0x0001b800011a7983 */ /* 0x000ea80000300800 */
[----:B------:R-:W2:Y:S01]  /*16c00*/  LDL.LU R27, [R1+0x1bc] ;  /* 0x0001bc00011b7983 */ /* 0x000ea20000300800 */
[C---:B------:R-:W-:Y:S03]  /*16c10*/  HMMA.16816.F32 R16, R4.reuse, R20, R16 ;  /* 0x000000140410723c */ /* 0x040fe60000001810 */
[----:B--2---:R-:W-:Y:S04]  /*16c20*/  STL.64 [R1+0xfe0], R26 ;  /* 0x000fe01a01007387 */ /* 0x004fe80000100a00 */
[----:B---3--:R0:W-:Y:S04]  /*16c30*/  STL.64 [R1+0xfd8], R24 ;  /* 0x000fd81801007387 */ /* 0x0081e80000100a00 */
[----:B0-----:R-:W2:Y:S04]  /*16c40*/  LDL.LU R24, [R1+0x1c0] ;  /* 0x0001c00001187983 */ /* 0x001ea80000300800 */
[----:B------:R-:W2:Y:S04]  /*16c50*/  LDL.LU R25, [R1+0x1c4] ;  /* 0x0001c40001197983 */ /* 0x000ea80000300800 */
[----:B------:R-:W3:Y:S04]  /*16c60*/  LDL.LU R26, [R1+0x1c8] ;  /* 0x0001c800011a7983 */ /* 0x000ee80000300800 */
[----:B------:R-:W3:Y:S04]  /*16c70*/  LDL.LU R27, [R1+0x1cc] ;  /* 0x0001cc00011b7983 */ /* 0x000ee80000300800 */
[----:B---3--:R-:W-:Y:S04]  /*16c80*/  STL.64 [R1+0xff0], R26 ;  /* 0x000ff01a01007387 */ /* 0x008fe80000100a00 */
[----:B--2---:R0:W-:Y:S04]  /*16c90*/  STL.64 [R1+0xfe8], R24 ;  /* 0x000fe81801007387 */ /* 0x0041e80000100a00 */
[----:B0-----:R-:W2:Y:S04]  /*16ca0*/  LDL.LU R24, [R1+0xf0] ;  /* 0x0000f00001187983 */ /* 0x001ea80000300800 */
[----:B------:R-:W2:Y:S04]  /*16cb0*/  LDL.LU R25, [R1+0xf4] ;  /* 0x0000f40001197983 */ /* 0x000ea80000300800 */
[----:B------:R-:W2:Y:S04]  /*16cc0*/  LDL.LU R26, [R1+0xf8] ;  /* 0x0000f800011a7983 */ /* 0x000ea80000300800 */
[----:B------:R-:W2:Y:S04]  /*16cd0*/  LDL.LU R27, [R1+0xfc] ;  /* 0x0000fc00011b7983 */ /* 0x000ea80000300800 */
[----:B------:R-:W-:Y:S04]  /*16ce0*/  STL.64 [R1+0x250], R16 ;  /* 0x0002501001007387 */ /* 0x000fe80000100a00 */
[----:B------:R0:W-:Y:S04]  /*16cf0*/  STL.64 [R1+0x258], R18 ;  /* 0x0002581201007387 */ /* 0x0001e80000100a00 */
[----:B0-----:R-:W3:Y:S04]  /*16d00*/  LDL.LU.64 R18, [R1+0x1028] ;  /* 0x0010280001127983 */ /* 0x001ee80000300a00 */
[----:B------:R-:W4:Y:S01]  /*16d10*/  LDL.LU.64 R16, [R1+0x1020] ;  /* 0x0010200001107983 */ /* 0x000f220000300a00 */
[----:B---3--:R-:W-:-:S15]  /*16d20*/  HMMA.16816.F32 R8, R4, R18, R8 ;  /* 0x000000120408723c */ /* 0x008fde0000001808 */
        /* <DEDUP_REMOVED lines=10> */
[----:B------:R-:W4:Y:S04]  /*16dd0*/  LDL.LU.64 R8, [R1+0x1000] ;  /* 0x0010000001087983 */ /* 0x000f280000300a00 */
[----:B------:R-:W-:Y:S04]  /*16de0*/  STL.64 [R1+0xfa8], R18 ;  /* 0x000fa81201007387 */ /* 0x000fe80000100a00 */
[----:B------:R0:W-:Y:S04]  /*16df0*/  STL.64 [R1+0xfa0], R16 ;  /* 0x000fa01001007387 */ /* 0x0001e80000100a00 */
[----:B0-----:R-:W2:Y:S04]  /*16e00*/  LDL.LU R16, [R1+0xb0] ;  /* 0x0000b00001107983 */ /* 0x001ea80000300800 */
[----:B------:R-:W2:Y:S04]  /*16e10*/  LDL.LU R17, [R1+0xb4] ;  /* 0x0000b40001117983 */ /* 0x000ea80000300800 */
[----:B------:R-:W4:Y:S04]  /*16e20*/  LDL.LU R18, [R1+0xb8] ;  /* 0x0000b80001127983 */ /* 0x000f280000300800 */
[----:B------:R-:W4:Y:S01]  /*16e30*/  LDL.LU R19, [R1+0xbc] ;  /* 0x0000bc0001137983 */ /* 0x000f220000300800 */
[----:B---3--:R-:W-:-:S03]  /*16e40*/  IMAD R12, R12, 0x100, R11 ;  /* 0x000001000c0c7824 */ /* 0x008fc600078e020b */
[----:B----4-:R-:W-:Y:S04]  /*16e50*/  STL.64 [R1+0xfb8], R18 ;  /* 0x000fb81201007387 */ /* 0x010fe80000100a00 */
[----:B--2---:R0:W-:Y:S04]  /*16e60*/  STL.64 [R1+0xfb0], R16 ;  /* 0x000fb01001007387 */ /* 0x0041e80000100a00 */
[----:B0-----:R-:W2:Y:S04]  /*16e70*/  LDL.LU R16, [R1+0xc0] ;  /* 0x0000c00001107983 */ /* 0x001ea80000300800 */
[----:B------:R-:W2:Y:S04]  /*16e80*/  LDL.LU R17, [R1+0xc4] ;  /* 0x0000c40001117983 */ /* 0x000ea80000300800 */
[----:B------:R-:W2:Y:S04]  /*16e90*/  LDL.LU R18, [R1+0xc8] ;  /* 0x0000c80001127983 */ /* 0x000ea80000300800 */
[----:B------:R-:W2:Y:S04]  /*16ea0*/  LDL.LU R19, [R1+0xcc] ;  /* 0x0000cc0001137983 */ /* 0x000ea80000300800 */
[----:B------:R-:W3:Y:S02]  /*16eb0*/  LDL.LU R11, [R1+0xff8] ;  /* 0x000ff800010b7983 */ /* 0x000ee40000300800 */
        /* <DEDUP_REMOVED lines=17> */
[----:B------:R-:W3:Y:S04]  /*16fd0*/  LDL.LU.64 R24, [R1+0xfc8] ;  /* 0x000fc80001187983 */ /* 0x000ee80000300a00 */
[----:B------:R-:W-:Y:S04]  /*16fe0*/  STL [R1+0xf7c], R2 ;  /* 0x000f7c0201007387 */ /* 0x000fe80000100800 */
[----:B------:R-:W-:Y:S01]  /*16ff0*/  STL [R1+0xf78], R3 ;  /* 0x000f780301007387 */ /* 0x000fe20000100800 */
[----:B------:R-:W-:-:S02]  /*17000*/  IMAD R13, R14, 0x100, R13 ;  /* 0x000001000e0d7824 */ /* 0x000fc400078e020d */
[----:B------:R-:W-:Y:S02]  /*17010*/  IMAD R14, R29, 0x100, R15 ;  /* 0x000001001d0e7824 */ /* 0x000fe400078e020f */
[----:B------:R-:W-:Y:S01]  /*17020*/  IMAD R15, R0, 0x100, R28 ;  /* 0x00000100000f7824 */ /* 0x000fe200078e021c */
[----:B------:R-:W-:Y:S01]  /*17030*/  F2FP.F16.E5M2.UNPACK_B R12, R12 ;  /* 0x0000000cff0c723e */ /* 0x000fe200020004ff */
[----:B---3--:R-:W-:Y:S01]  /*17040*/  HMMA.16816.F32 R4, R4, R22, R24 ;  /* 0x000000160404723c */ /* 0x008fe20000001818 */
[----:B------:R-:W2:Y:S01]  /*17050*/  LDL.LU.64 R26, [R1+0xfc0] ;  /* 0x000fc000011a7983 */ /* 0x000ea20000300a00 */
[----:B------:R-:W-:Y:S02]  /*17060*/  F2FP.F16.E5M2.UNPACK_B R13, R13 ;  /* 0x0000000dff0d723e */ /* 0x000fe400020004ff */
[----:B------:R-:W-:Y:S02]  /*17070*/  F2FP.F16.E5M2.UNPACK_B R14, R14 ;  /* 0x0000000eff0e723e */ /* 0x000fe400020004ff */
[----:B------:R-:W-:-:S15]  /*17080*/  F2FP.F16.E5M2.UNPACK_B R15, R15 ;  /* 0x0000000fff0f723e */ /* 0x000fde00020004ff */
[----:B------:R-:W-:-:S02]  /*17090*/  NOP ;  /* 0x0000000000007918 */ /* 0x000fc40000000000 */
[----:B------:R0:W-:Y:S04]  /*170a0*/  STL.64 [R1+0x220], R4 ;  /* 0x0002200401007387 */ /* 0x0001e80000100a00 */
[----:B------:R1:W-:Y:S04]  /*170b0*/  STL.64 [R1+0x228], R6 ;  /* 0x0002280601007387 */ /* 0x0003e80000100a00 */
[----:B0-----:R-:W3:Y:S04]  /*170c0*/  LDL.LU R4, [R1+0x80] ;  /* 0x0000800001047983 */ /* 0x001ee80000300800 */
[----:B------:R-:W3:Y:S04]  /*170d0*/  LDL.LU R5, [R1+0x84] ;  /* 0x0000840001057983 */ /* 0x000ee80000300800 */
[----:B-1----:R-:W3:Y:S04]  /*170e0*/  LDL.LU R6, [R1+0x88] ;  /* 0x0000880001067983 */ /* 0x002ee80000300800 */
[----:B------:R-:W3:Y:S01]  /*170f0*/  LDL.LU R7, [R1+0x8c] ;  /* 0x00008c0001077983 */ /* 0x000ee20000300800 */
[----:B--2---:R-:W-:Y:S03]  /*17100*/  HMMA.16816.F32 R24, R12, R26, R16 ;  /* 0x0000001a0c18723c */ /* 0x004fe60000001810 */
[----:B------:R-:W2:Y:S04]  /*17110*/  LDL.LU.64 R18, [R1+0xfb8] ;  /* 0x000fb80001127983 */ /* 0x000ea80000300a00 */
[----:B------:R-:W2:-:S15]  /*17120*/  LDL.LU.64 R16, [R1+0xfb0] ;  /* 0x000fb00001107983 */ /* 0x000e9e0000300a00 */
[----:B------:R-:W-:-:S01]  /*17130*/  NOP ;  /* 0x0000000000007918 */ /* 0x000fc20000000000 */
[----:B------:R-:W-:Y:S04]  /*17140*/  STL.64 [R1+0x210], R24 ;  /* 0x0002101801007387 */ /* 0x000fe80000100a00 */
[----:B------:R0:W-:Y:S01]  /*17150*/  STL.64 [R1+0x218], R26 ;  /* 0x0002181a01007387 */ /* 0x0001e20000100a00 */
[----:B--2---:R-:W-:-:S15]  /*17160*/  HMMA.16816.F32 R16, R12, R20, R16 ;  /* 0x000000140c10723c */ /* 0x004fde0000001810 */
[----:B------:R-:W-:-:S08]  /*17170*/  NOP ;  /* 0x0000000000007918 */ /* 0x000fd00000000000 */
[----:B------:R1:W-:Y:S01]  /*17180*/  STL.64 [R1+0x200], R16 ;  /* 0x0002001001007387 */ /* 0x0003e20000100a00 */
[----:B0-----:R-:W-:Y:S02]  /*17190*/  IMAD.MOV.U32 R27, RZ, RZ, R18 ;  /* 0x000000ffff1b7224 */ /* 0x001fe400078e0012 */
[----:B------:R-:W-:Y:S02]  /*171a0*/  IMAD.MOV.U32 R26, RZ, RZ, R19 ;  /* 0x000000ffff1a7224 */ /* 0x000fe400078e0013 */
[----:B------:R-:W3:Y:S04]  /*171b0*/  LDL.LU.64 R18, [R1+0xfa8] ;  /* 0x000fa80001127983 */ /* 0x000ee80000300a00 */
[----:B-1----:R-:W2:Y:S04]  /*171c0*/  LDL.LU.64 R16, [R1+0xfa0] ;  /* 0x000fa00001107983 */ /* 0x002ea80000300a00 */
[----:B------:R0:W-:Y:S04]  /*171d0*/  STL [R1+0xe2c], R26 ;  /* 0x000e2c1a01007387 */ /* 0x0001e80000100800 */
[----:B------:R1:W-:Y:S04]  /*171e0*/  STL [R1+0xe28], R27 ;  /* 0x000e281b01007387 */ /* 0x0003e80000100800 */
[----:B------:R-:W2:Y:S04]  /*171f0*/  LDL.LU R24, [R1+0x60] ;  /* 0x0000600001187983 */ /* 0x000ea80000300800 */
[----:B------:R-:W2:Y:S04]  /*17200*/  LDL.LU R25, [R1+0x64] ;  /* 0x0000640001197983 */ /* 0x000ea80000300800 */
[----:B0-----:R-:W2:Y:S04]  /*17210*/  LDL.LU R26, [R1+0x68] ;  /* 0x00006800011a7983 */ /* 0x001ea80000300800 */
[----:B-1----:R-:W2:Y:S04]  /*17220*/  LDL.LU R27, [R1+0x6c] ;  /* 0x00006c00011b7983 */ /* 0x002ea80000300800 */
[----:B------:R-:W4:Y:S04]  /*17230*/  LDL.LU R2, [R1+0x42c] ;  /* 0x00042c0001027983 */ /* 0x000f280000300800 */
[----:B------:R-:W4:Y:S01]  /*17240*/  LDL.LU R3, [R1+0x434] ;  /* 0x0004340001037983 */ /* 0x000f220000300800 */
[----:B---3--:R-:W-:-:S15]  /*17250*/  HMMA.16816.F32 R4, R12, R18, R4 ;  /* 0x000000120c04723c */ /* 0x008fde0000001804 */
[----:B------:R-:W-:-:S08]  /*17260*/  NOP ;  /* 0x0000000000007918 */ /* 0x000fd00000000000 */
[----:B------:R0:W-:Y:S04]  /*17270*/  STL.64 [R1+0x80], R4 ;  /* 0x0000800401007387 */ /* 0x0001e80000100a00 */
[----:B------:R1:W-:Y:S04]  /*17280*/  STL.64 [R1+0x88], R6 ;  /* 0x0000880601007387 */ /* 0x0003e80000100a00 */
[----:B------:R-:W3:Y:S04]  /*17290*/  LDL.LU R0, [R1+0x43c] ;  /* 0x00043c0001007983 */ /* 0x000ee80000300800 */
[----:B------:R-:W4:Y:S04]  /*172a0*/  LDL.LU R18, [R1+0x438] ;  /* 0x0004380001127983 */ /* 0x000f280000300800 */
[----:B------:R-:W3:Y:S04]  /*172b0*/  LDL.LU R28, [R1+0x444] ;  /* 0x00044400011c7983 */ /* 0x000ee80000300800 */
[----:B------:R-:W4:Y:S04]  /*172c0*/  LDL.LU R19, [R1+0x440] ;  /* 0x0004400001137983 */ /* 0x000f280000300800 */
[----:B0-----:R-:W2:Y:S04]  /*172d0*/  LDL.LU R4, [R1+0x44c] ;  /* 0x00044c0001047983 */ /* 0x001ea80000300800 */
[----:B------:R-:W2:Y:S04]  /*172e0*/  LDL.LU R5, [R1+0x454] ;  /* 0x0004540001057983 */ /* 0x000ea80000300800 */
[----:B-1----:R-:W3:Y:S04]  /*172f0*/  LDL.LU R6, [R1+0x45c] ;  /* 0x00045c0001067983 */ /* 0x002ee80000300800 */
[----:B------:R-:W3:Y:S04]  /*17300*/  LDL R7, [R1+0x388] ;  /* 0x0003880001077983 */ /* 0x000ee80000100800 */
[----:B---3--:R-:W-:Y:S04]  /*17310*/  STL.64 [R1+0xf48], R6 ;  /* 0x000f480601007387 */ /* 0x008fe80000100a00 */
[----:B--2---:R0:W-:Y:S04]  /*17320*/  STL.64 [R1+0xf40], R4 ;  /* 0x000f400401007387 */ /* 0x0041e80000100a00 */
[----:B------:R-:W2:Y:S01]  /*17330*/  LDL R29, [R1+0x38c] ;  /* 0x00038c00011d7983 */ /* 0x000ea20000100800 */
[----:B0-----:R-:W-:-:S15]  /*17340*/  HMMA.16816.F32 R4, R12, R16, R24 ;  /* 0x000000100c04723c */ /* 0x001fde0000001818 */
[----:B------:R-:W-:-:S08]  /*17350*/  NOP ;  /* 0x0000000000007918 */ /* 0x000fd00000000000 */
[----:B------:R-:W-:Y:S04]  /*17360*/  STL.64 [R1+0x60], R4 ;  /* 0x0000600401007387 */ /* 0x000fe80000100a00 */
[----:B------:R-:W3:Y:S04]  /*17370*/  LDL.LU R16, [R1+0x428] ;  /* 0x0004280001107983 */ /* 0x000ee80000300800 */
[----:B------:R-:W3:Y:S04]  /*17380*/  LDL.LU R17, [R1+0x430] ;  /* 0x0004300001117983 */ /* 0x000ee80000300800 */
[----:B----4-:R-:W-:Y:S04]  /*17390*/  STL.64 [R1+0xf88], R18 ;  /* 0x000f881201007387 */ /* 0x010fe80000100a00 */
[----:B---3--:R0:W-:Y:S04]  /*173a0*/  STL.64 [R1+0xf80], R16 ;  /* 0x000f801001007387 */ /* 0x0081e80000100a00 */
[----:B0-----:R-:W3:Y:S04]  /*173b0*/  LDL.LU R16, [R1+0x10] ;  /* 0x0000100001107983 */ /* 0x001ee80000300800 */
[----:B------:R-:W3:Y:S04]  /*173c0*/  LDL.LU R17, [R1+0x14] ;  /* 0x0000140001117983 */ /* 0x000ee80000300800 */
[----:B------:R-:W4:Y:S04]  /*173d0*/  LDL.LU R18, [R1+0x18] ;  /* 0x0000180001127983 */ /* 0x000f280000300800 */
[----:B------:R-:W4:Y:S04]  /*173e0*/  LDL.LU R19, [R1+0x1c] ;  /* 0x00001c0001137983 */ /* 0x000f280000300800 */
[----:B----4-:R-:W-:Y:S04]  /*173f0*/  STL.64 [R1+0xf98], R18 ;  /* 0x000f981201007387 */ /* 0x010fe80000100a00 */
[----:B---3--:R0:W-:Y:S04]  /*17400*/  STL.64 [R1+0xf90], R16 ;  /* 0x000f901001007387 */ /* 0x0081e80000100a00 */
[----:B0-----:R-:W3:Y:S04]  /*17410*/  LDL.LU R16, [R1+0x40] ;  /* 0x0000400001107983 */ /* 0x001ee80000300800 */
[----:B------:R-:W3:Y:S04]  /*17420*/  LDL.LU R17, [R1+0x44] ;  /* 0x0000440001117983 */ /* 0x000ee80000300800 */
[----:B------:R-:W3:Y:S04]  /*17430*/  LDL.LU R18, [R1+0x48] ;  /* 0x0000480001127983 */ /* 0x000ee80000300800 */
[----:B------:R-:W3:Y:S04]  /*17440*/  LDL.LU R19, [R1+0x4c] ;  /* 0x00004c0001137983 */ /* 0x000ee80000300800 */
[----:B------:R-:W4:Y:S04]  /*17450*/  LDL R24, [R1+0x348] ;  /* 0x0003480001187983 */ /* 0x000f280000100800 */
[----:B------:R-:W4:Y:S01]  /*17460*/  LDL R25, [R1+0x34c] ;  /* 0x00034c0001197983 */ /* 0x000f220000100800 */
[----:B------:R-:W-:-:S02]  /*17470*/  IMAD.MOV.U32 R26, RZ, RZ, R6 ;  /* 0x000000ffff1a7224 */ /* 0x000fc400078e0006 */
[----:B------:R-:W-:-:S05]  /*17480*/  IMAD.MOV.U32 R27, RZ, RZ, R7 ;  /* 0x000000ffff1b7224 */ /* 0x000fca00078e0007 */
[----:B------:R-:W-:Y:S04]  /*17490*/  STL.64 [R1+0xf68], R26 ;  /* 0x000f681a01007387 */ /* 0x000fe80000100a00 */
[----:B----4-:R0:W-:Y:S04]  /*174a0*/  STL.64 [R1+0xf60], R24 ;  /* 0x000f601801007387 */ /* 0x0101e80000100a00 */
[----:B0-----:R-:W4:Y:S04]  /*174b0*/  LDL.LU R24, [R1] ;  /* 0x0000000001187983 */ /* 0x001f280000300800 */
[----:B------:R-:W4:Y:S04]  /*174c0*/  LDL.LU R25, [R1+0x4] ;  /* 0x0000040001197983 */ /* 0x000f280000300800 */
[----:B------:R-:W4:Y:S04]  /*174d0*/  LDL.LU R26, [R1+0x8] ;  /* 0x00000800011a7983 */ /* 0x000f280000300800 */
[----:B------:R-:W4:Y:S04]  /*174e0*/  LDL.LU R27, [R1+0xc] ;  /* 0x00000c00011b7983 */ /* 0x000f280000300800 */
[----:B------:R-:W2:Y:S04]  /*174f0*/  LDL R20, [R1+0x358] ;  /* 0x0003580001147983 */ /* 0x000ea80000100800 */
[----:B------:R-:W2:Y:S04]  /*17500*/  LDL R21, [R1+0x35c] ;  /* 0x00035c0001157983 */ /* 0x000ea80000100800 */
[----:B------:R-:W4:Y:S04]  /*17510*/  LDL.LU R4, [R1+0x50] ;  /* 0x0000500001047983 */ /* 0x000f280000300800 */
[----:B------:R-:W4:Y:S04]  /*17520*/  LDL.LU R5, [R1+0x54] ;  /* 0x0000540001057983 */ /* 0x000f280000300800 */
[----:B------:R-:W2:Y:S04]  /*17530*/  LDL.LU R6, [R1+0x58] ;  /* 0x0000580001067983 */ /* 0x000ea80000300800 */
[----:B------:R-:W2:Y:S01]  /*17540*/  LDL.LU R7, [R1+0x5c] ;  /* 0x00005c0001077983 */ /* 0x000ea20000300800 */
[C---:B---3--:R-:W-:Y:S03]  /*17550*/  HMMA.16816.F32 R16, R12.reuse, R10, R16 ;  /* 0x0000000a0c10723c */ /* 0x048fe60000001810 */
[----:B--2---:R-:W-:Y:S04]  /*17560*/  STL.64 [R1+0xf58], R6 ;  /* 0x000f580601007387 */ /* 0x004fe80000100a00 */
[----:B----4-:R0:W-:Y:S04]  /*17570*/  STL.64 [R1+0xf50], R4 ;  /* 0x000f500401007387 */ /* 0x0101e80000100a00 */
[----:B0-----:R-:W2:Y:S04]  /*17580*/  LDL.LU R4, [R1+0x30] ;  /* 0x0000300001047983 */ /* 0x001ea80000300800 */
[----:B------:R-:W2:Y:S04]  /*17590*/  LDL.LU R5, [R1+0x34] ;  /* 0x0000340001057983 */ /* 0x000ea80000300800 */
[----:B------:R-:W2:Y:S04]  /*175a0*/  LDL.LU R6, [R1+0x38] ;  /* 0x0000380001067983 */ /* 0x000ea80000300800 */
[----:B------:R-:W2:Y:S04]  /*175b0*/  LDL.LU R7, [R1+0x3c] ;  /* 0x00003c0001077983 */ /* 0x000ea80000300800 */
[----:B------:R-:W-:Y:S04]  /*175c0*/  STL.64 [R1+0x40], R16 ;  /* 0x0000401001007387 */ /* 0x000fe80000100a00 */
[----:B------:R0:W-:Y:S04]  /*175d0*/  STL.64 [R1+0x48], R18 ;  /* 0x0000481201007387 */ /* 0x0001e80000100a00 */
[----:B0-----:R-:W3:Y:S04]  /*175e0*/  LDL.LU.64 R18, [R1+0xf98] ;  /* 0x000f980001127983 */ /* 0x001ee80000300a00 */
[----:B------:R-:W3:Y:S04]  /*175f0*/  LDL.LU.64 R16, [R1+0xf90] ;  /* 0x000f900001107983 */ /* 0x000ee80000300a00 */
        /* <DEDUP_REMOVED lines=8> */
[----:B------:R-:W4:Y:S04]  /*17680*/  LDL R8, [R1+0x37c] ;  /* 0x00037c0001087983 */ /* 0x000f280000100800 */
[----:B------:R-:W4:Y:S01]  /*17690*/  LDL.LU R9, [R1+0x450] ;  /* 0x0004500001097983 */ /* 0x000f220000300800 */
[----:B--2---:R-:W-:-:S02]  /*176a0*/  IMAD R16, R16, 0x100, R2 ;  /* 0x0000010010107824 */ /* 0x004fc400078e0202 */
[----:B------:R-:W-:Y:S01]  /*176b0*/  IMAD R17, R17, 0x100, R3 ;  /* 0x0000010011117824 */ /* 0x000fe200078e0203 */
[----:B------:R-:W2:Y:S04]  /*176c0*/  LDL.LU R2, [R1+0xf7c] ;  /* 0x000f7c0001027983 */ /* 0x000ea80000300800 */
[----:B------:R-:W2:Y:S01]  /*176d0*/  LDL.LU R3, [R1+0xf78] ;  /* 0x000f780001037983 */ /* 0x000ea20000300800 */
[----:B---3--:R-:W-:Y:S02]  /*176e0*/  IMAD R18, R18, 0x100, R0 ;  /* 0x0000010012127824 */ /* 0x008fe400078e0200 */
[----:B------:R-:W-:Y:S01]  /*176f0*/  IMAD R19, R19, 0x100, R28 ;  /* 0x0000010013137824 */ /* 0x000fe200078e021c */
[----:B------:R-:W3:Y:S04]  /*17700*/  LDL.LU R0, [R1+0xf74] ;  /* 0x000f740001007983 */ /* 0x000ee80000300800 */
[----:B------:R-:W3:Y:S01]  /*17710*/  LDL.LU R28, [R1+0xf70] ;  /* 0x000f7000011c7983 */ /* 0x000ee20000300800 */
[C---:B--2---:R-:W-:Y:S06]  /*17720*/  HMMA.16816.F32 R24, R12.reuse, R2, R24 ;  /* 0x000000020c18723c */ /* 0x044fec0000001818 */
[----:B------:R-:W-:-:S15]  /*17730*/  HMMA.16816.F32 R12, R12, R22, R4 ;  /* 0x000000160c0c723c */ /* 0x000fde0000001804 */
[----:B------:R-:W-:-:S02]  /*17740*/  NOP ;  /* 0x0000000000007918 */ /* 0x000fc40000000000 */
[----:B------:R-:W-:Y:S04]  /*17750*/  STL.64 [R1+0x10], R24 ;  /* 0x0000101801007387 */ /* 0x000fe80000100a00 */
[----:B------:R0:W-:Y:S04]  /*17760*/  STL.64 [R1+0x18], R26 ;  /* 0x0000181a01007387 */ /* 0x0001e80000100a00 */
[----:B0-----:R-:W2:Y:S04]  /*17770*/  LDL.LU.64 R26, [R1+0xf68] ;  /* 0x000f6800011a7983 */ /* 0x001ea80000300a00 */
[----:B------:R-:W4:Y:S04]  /*17780*/  LDL.LU.64 R24, [R1+0xf60] ;  /* 0x000f600001187983 */ /* 0x000f280000300a00 */
[----:B------:R-:W3:Y:S04]  /*17790*/  LDL R2, [R1+0x36c] ;  /* 0x00036c0001027983 */ /* 0x000ee80000100800 */
[----:B------:R-:W3:Y:S04]  /*177a0*/  LDL R3, [R1+0x378] ;  /* 0x0003780001037983 */ /* 0x000ee80000100800 */
[----:B------:R-:W3:Y:S04]  /*177b0*/  LDL.LU.64 R6, [R1+0xf58] ;  /* 0x000f580001067983 */ /* 0x000ee80000300a00 */
[----:B------:R-:W3:Y:S04]  /*177c0*/  LDL.LU.64 R4, [R1+0xf50] ;  /* 0x000f500001047983 */ /* 0x000ee80000300a00 */
[----:B------:R0:W-:Y:S04]  /*177d0*/  STL.64 [R1], R12 ;  /* 0x0000000c01007387 */ /* 0x0001e80000100a00 */
[----:B------:R1:W-:Y:S04]  /*177e0*/  STL.64 [R1+0x8], R14 ;  /* 0x0000080e01007387 */ /* 0x0003e80000100a00 */
[----:B0-----:R-:W2:Y:S04]  /*177f0*/  LDL.LU R12, [R1+0xa0] ;  /* 0x0000a000010c7983 */ /* 0x001ea80000300800 */
[----:B------:R-:W2:Y:S04]  /*17800*/  LDL.LU R13, [R1+0xa4] ;  /* 0x0000a400010d7983 */ /* 0x000ea80000300800 */
[----:B-1----:R-:W2:Y:S04]  /*17810*/  LDL.LU R14, [R1+0xa8] ;  /* 0x0000a800010e7983 */ /* 0x002ea80000300800 */
[----:B------:R-:W2:Y:S01]  /*17820*/  LDL.LU R15, [R1+0xac] ;  /* 0x0000ac00010f7983 */ /* 0x000ea20000300800 */
[----:B------:R-:W-:-:S02]  /*17830*/  F2FP.F16.E5M2.UNPACK_B R16, R16 ;  /* 0x00000010ff10723e */ /* 0x000fc400020004ff */
[----:B------:R-:W-:Y:S02]  /*17840*/  F2FP.F16.E5M2.UNPACK_B R17, R17 ;  /* 0x00000011ff11723e */ /* 0x000fe400020004ff */
[----:B------:R-:W-:Y:S02]  /*17850*/  F2FP.F16.E5M2.UNPACK_B R18, R18 ;  /* 0x00000012ff12723e */ /* 0x000fe400020004ff */
[----:B------:R-:W-:Y:S01]  /*17860*/  F2FP.F16.E5M2.UNPACK_B R19, R19 ;  /* 0x00000013ff13723e */ /* 0x000fe200020004ff */
[----:B------:R-:W3:Y:S01]  /*17870*/  LDL R23, [R1+0x368] ;  /* 0x0003680001177983 */ /* 0x000ee20000100800 */
[----:B----4-:R-:W-:Y:S02]  /*17880*/  F2FP.F16.E5M2.UNPACK_B R24, R24 ;  /* 0x00000018ff18723e */ /* 0x010fe400020004ff */
[----:B------:R-:W-:-:S07]  /*17890*/  F2FP.F16.E5M2.UNPACK_B R25, R25 ;  /* 0x00000019ff19723e */ /* 0x000fce00020004ff */
[----:B--2---:R-:W-:Y:S01]  /*178a0*/  HMMA.16816.F32 R12, R16, R24, R12 ;  /* 0x00000018100c723c */ /* 0x004fe2000000180c */
[----:B------:R-:W-:Y:S05]  /*178b0*/  STL.64 [R1+0xef0], R26 ;  /* 0x000ef01a01007387 */ /* 0x000fea0000100a00 */
[----:B------:R0:W-:-:S15]  /*178c0*/  STL.64 [R1+0xee8], R24 ;  /* 0x000ee81801007387 */ /* 0x0001de0000100a00 */
[----:B------:R-:W-:-:S02]  /*178d0*/  NOP ;  /* 0x0000000000007918 */ /* 0x000fc40000000000 */
[----:B------:R-:W-:Y:S04]  /*178e0*/  STL.64 [R1+0x30], R12 ;  /* 0x0000300c01007387 */ /* 0x000fe80000100a00 */
[----:B------:R3:W-:Y:S04]  /*178f0*/  STL.64 [R1+0x38], R14 ;  /* 0x0000380e01007387 */ /* 0x0007e80000100a00 */
[----:B0-----:R-:W2:Y:S04]  /*17900*/  LDL.LU R24, [R1+0x70] ;  /* 0x0000700001187983 */ /* 0x001ea80000300800 */
[----:B------:R-:W2:Y:S04]  /*17910*/  LDL.LU R25, [R1+0x74] ;  /* 0x0000740001197983 */ /* 0x000ea80000300800 */
[----:B------:R-:W2:Y:S04]  /*17920*/  LDL.LU R26, [R1+0x78] ;  /* 0x00007800011a7983 */ /* 0x000ea80000300800 */
[----:B------:R-:W2:Y:S01]  /*17930*/  LDL.LU R27, [R1+0x7c] ;  /* 0x00007c00011b7983 */ /* 0x000ea20000300800 */
[----:B------:R-:W-:-:S02]  /*17940*/  F2FP.F16.E5M2.UNPACK_B R20, R20 ;  /* 0x00000014ff14723e */ /* 0x000fc400020004ff */
[----:B------:R-:W-:Y:S02]  /*17950*/  F2FP.F16.E5M2.UNPACK_B R21, R21 ;  /* 0x00000015ff15723e */ /* 0x000fe400020004ff */
[----:B---3--:R-:W-:Y:S02]  /*17960*/  F2FP.F16.E5M2.UNPACK_B R14, R23 ;  /* 0x00000017ff0e723e */ /* 0x008fe400020004ff */
[----:B------:R-:W-:-:S03]  /*17970*/  F2FP.F16.E5M2.UNPACK_B R15, R2 ;  /* 0x00000002ff0f723e */ /* 0x000fc600020004ff */
[----:B------:R-:W-:-:S15]  /*17980*/  HMMA.16816.F32 R4, R16, R20, R4 ;  /* 0x000000141004723c */ /* 0x000fde0000001804 */
[----:B------:R-:W-:-:S08]  /*17990*/  NOP ;  /* 0x0000000000007918 */ /* 0x000fd00000000000 */
[----:B------:R-:W-:Y:S04]  /*179a0*/  STL.64 [R1+0x50], R4 ;  /* 0x0000500401007387 */ /* 0x000fe80000100a00 */
[----:B------:R0:W-:Y:S04]  /*179b0*/  STL.64 [R1+0x58], R6 ;  /* 0x0000580601007387 */ /* 0x0001e80000100a00 */
[----:B0-----:R-:W3:Y:S04]  /*179c0*/  LDL.LU.64 R6, [R1+0xf48] ;  /* 0x000f480001067983 */ /* 0x001ee80000300a00 */
[----:B------:R-:W4:Y:S01]  /*179d0*/  LDL.LU.64 R4, [R1+0xf40] ;  /* 0x000f400001047983 */ /* 0x000f220000300a00 */
[----:B--2---:R-:W-:-:S15]  /*179e0*/  HMMA.16816.F32 R24, R16, R14, R24 ;  /* 0x0000000e1018723c */ /* 0x004fde0000001818 */
[----:B------:R-:W-:-:S08]  /*179f0*/  NOP ;  /* 0x0000000000007918 */ /* 0x000fd00000000000 */
[----:B------:R0:W-:Y:S04]  /*17a00*/  STL.64 [R1+0x70], R24 ;  /* 0x0000701801007387 */ /* 0x0001e80000100a00 */
[----:B------:R1:W-:Y:S04]  /*17a10*/  STL.64 [R1+0x78], R26 ;  /* 0x0000781a01007387 */ /* 0x0003e80000100a00 */
[----:B0-----:R-:W2:Y:S04]  /*17a20*/  LDL.LU R24, [R1+0x2d0] ;  /* 0x0002d00001187983 */ /* 0x001ea80000300800 */
[----:B------:R-:W2:Y:S04]  /*17a30*/  LDL.LU R25, [R1+0x2d4] ;  /* 0x0002d40001197983 */ /* 0x000ea80000300800 */
[----:B-1----:R-:W2:Y:S04]  /*17a40*/  LDL.LU R26, [R1+0x2d8] ;  /* 0x0002d800011a7983 */ /* 0x002ea80000300800 */
[----:B------:R-:W2:Y:S01]  /*17a50*/  LDL.LU R27, [R1+0x2dc] ;  /* 0x0002dc00011b7983 */ /* 0x000ea20000300800 */
[----:B---3--:R-:W-:-:S02]  /*17a60*/  IMAD R6, R6, 0x100, R11 ;  /* 0x0000010006067824 */ /* 0x008fc400078e020b */
[----:B----4-:R-:W-:Y:S01]  /*17a70*/  IMAD R5, R5, 0x100, R10 ;  /* 0x0000010005057824 */ /* 0x010fe200078e020a */
[----:B------:R-:W-:Y:S02]  /*17a80*/  F2FP.F16.E5M2.UNPACK_B R11, R29 ;  /* 0x0000001dff0b723e */ /* 0x000fe400020004ff */
[----:B------:R-:W-:Y:S01]  /*17a90*/  F2FP.F16.E5M2.UNPACK_B R10, R7 ;  /* 0x00000007ff0a723e */ /* 0x000fe200020004ff */
[----:B--2---:R-:W-:Y:S04]  /*17aa0*/  STL.64 [R1+0xf00], R26 ;  /* 0x000f001a01007387 */ /* 0x004fe80000100a00 */
[----:B------:R0:W-:Y:S04]  /*17ab0*/  STL.64 [R1+0xef8], R24 ;  /* 0x000ef81801007387 */ /* 0x0001e80000100a00 */
[----:B0-----:R-:W2:Y:S04]  /*17ac0*/  LDL.LU R24, [R1+0x320] ;  /* 0x0003200001187983 */ /* 0x001ea80000300800 */
[----:B------:R-:W2:Y:S04]  /*17ad0*/  LDL.LU R25, [R1+0x324] ;  /* 0x0003240001197983 */ /* 0x000ea80000300800 */
[----:B------:R-:W3:Y:S04]  /*17ae0*/  LDL.LU R26, [R1+0x328] ;  /* 0x00032800011a7983 */ /* 0x000ee80000300800 */
[----:B------:R-:W3:Y:S04]  /*17af0*/  LDL.LU R27, [R1+0x32c] ;  /* 0x00032c00011b7983 */ /* 0x000ee80000300800 */
[----:B------:R-:W4:Y:S04]  /*17b00*/  LDL.LU R29, [R1+0x468] ;  /* 0x00046800011d7983 */ /* 0x000f280000300800 */
[----:B------:R-:W2:Y:S01]  /*17b10*/  LDL.LU R7, [R1+0x464] ;  /* 0x0004640001077983 */ /* 0x000ea20000300800 */
[----:B------:R-:W-:Y:S01]  /*17b20*/  IMAD R4, R4, 0x100, R9 ;  /* 0x0000010004047824 */ /* 0x000fe200078e0209 */
[----:B------:R-:W-:-:S02]  /*17b30*/  F2FP.F16.E5M2.UNPACK_B R12, R3 ;  /* 0x00000003ff0c723e */ /* 0x000fc400020004ff */
[----:B--2---:R-:W-:Y:S04]  /*17b40*/  STL.64 [R1+0xf38], R6 ;  /* 0x000f380601007387 */ /* 0x004fe80000100a00 */
[----:B------:R0:W-:Y:S04]  /*17b50*/  STL.64 [R1+0xf30], R4 ;  /* 0x000f300401007387 */ /* 0x0001e80000100a00 */
[----:B0-----:R-:W2:Y:S04]  /*17b60*/  LDL.LU R4, [R1+0x90] ;  /* 0x0000900001047983 */ /* 0x001ea80000300800 */
[----:B------:R-:W2:Y:S04]  /*17b70*/  LDL.LU R5, [R1+0x94] ;  /* 0x0000940001057983 */ /* 0x000ea80000300800 */
[----:B------:R-:W2:Y:S04]  /*17b80*/  LDL.LU R6, [R1+0x98] ;  /* 0x0000980001067983 */ /* 0x000ea80000300800 */
[----:B------:R-:W2:Y:S04]  /*17b90*/  LDL.LU R7, [R1+0x9c] ;  /* 0x00009c0001077983 */ /* 0x000ea80000300800 */
[----:B------:R-:W3:Y:S04]  /*17ba0*/  LDL R22, [R1+0x3b8] ;  /* 0x0003b80001167983 */ /* 0x000ee80000100800 */
[----:B------:R-:W3:Y:S01]  /*17bb0*/  LDL R23, [R1+0x3bc] ;  /* 0x0003bc0001177983 */ /* 0x000ee20000100800 */
[----:B------:R-:W-:-:S03]  /*17bc0*/  F2FP.F16.E5M2.UNPACK_B R13, R8 ;  /* 0x00000008ff0d723e */ /* 0x000fc600020004ff */
[----:B------:R-:W4:Y:S04]  /*17bd0*/  LDL R8, [R1+0x398] ;  /* 0x0003980001087983 */ /* 0x000f280000100800 */
[----:B------:R-:W4:Y:S04]  /*17be0*/  LDL R9, [R1+0x39c] ;  /* 0x00039c0001097983 */ /* 0x000f280000100800 */
[----:B------:R-:W4:Y:S04]  /*17bf0*/  LDL R2, [R1+0x3a8] ;  /* 0x0003a80001027983 */ /* 0x000f280000100800 */
[----:B------:R-:W4:Y:S01]  /*17c00*/  LDL R3, [R1+0x3ac] ;  /* 0x0003ac0001037983 */ /* 0x000f220000100800 */
[----:B--2---:R-:W-:Y:S03]  /*17c10*/  HMMA.16816.F32 R4, R16, R12, R4 ;  /* 0x0000000c1004723c */ /* 0x004fe60000001804 */
[----:B---3--:R-:W-:Y:S04]  /*17c20*/  STL.64 [R1+0xf20], R22 ;  /* 0x000f201601007387 */ /* 0x008fe80000100a00 */
[----:B------:R0:W-:Y:S04]  /*17c30*/  STL.64 [R1+0xf18], R20 ;  /* 0x000f181401007387 */ /* 0x0001e80000100a00 */
        /* <DEDUP_REMOVED lines=12> */
[----:B0-----:R-:W3:Y:S04]  /*17d00*/  LDL.LU.64 R6, [R1+0xf38] ;  /* 0x000f380001067983 */ /* 0x001ee80000300a00 */
[----:B------:R-:W3:Y:S04]  /*17d10*/  LDL.LU.64 R4, [R1+0xf30] ;  /* 0x000f300001047983 */ /* 0x000ee80000300a00 */
[----:B------:R-:W-:Y:S04]  /*17d20*/  STL.64 [R1+0xed0], R14 ;  /* 0x000ed00e01007387 */ /* 0x000fe80000100a00 */
[----:B------:R0:W-:Y:S04]  /*17d30*/  STL.64 [R1+0xec8], R12 ;  /* 0x000ec80c01007387 */ /* 0x0001e80000100a00 */
[----:B0-----:R-:W3:Y:S04]  /*17d40*/  LDL.LU R12, [R1+0x2b0] ;  /* 0x0002b000010c7983 */ /* 0x001ee80000300800 */
[----:B------:R-:W3:Y:S04]  /*17d50*/  LDL.LU R13, [R1+0x2b4] ;  /* 0x0002b400010d7983 */ /* 0x000ee80000300800 */
[----:B------:R-:W3:Y:S04]  /*17d60*/  LDL.LU R14, [R1+0x2b8] ;  /* 0x0002b800010e7983 */ /* 0x000ee80000300800 */
[----:B------:R-:W3:Y:S01]  /*17d70*/  LDL.LU R15, [R1+0x2bc] ;  /* 0x0002bc00010f7983 */ /* 0x000ee20000300800 */
[----:B----4-:R-:W-:-:S02]  /*17d80*/  F2FP.F16.E5M2.UNPACK_B R8, R8 ;  /* 0x00000008ff08723e */ /* 0x010fc400020004ff */
[----:B------:R-:W-:Y:S01]  /*17d90*/  F2FP.F16.E5M2.UNPACK_B R9, R9 ;  /* 0x00000009ff09723e */ /* 0x000fe200020004ff */
[C---:B--2---:R-:W-:Y:S06]  /*17da0*/  HMMA.16816.F32 R20, R16.reuse, R10, R20 ;  /* 0x0000000a1014723c */ /* 0x044fec0000001814 */
[----:B---3--:R-:W-:Y:S01]  /*17db0*/  HMMA.16816.F32 R24, R16, R8, R24 ;  /* 0x000000081018723c */ /* 0x008fe20000001818 */
[----:B------:R-:W-:Y:S01]  /*17dc0*/  IMAD R7, R7, 0x100, R29 ;  /* 0x0000010007077824 */ /* 0x000fe200078e021d */
[----:B------:R-:W-:Y:S04]  /*17dd0*/  STL.64 [R1+0xee0], R14 ;  /* 0x000ee00e01007387 */ /* 0x000fe80000100a00 */
[----:B------:R0:W-:Y:S04]  /*17de0*/  STL.64 [R1+0xed8], R12 ;  /* 0x000ed80c01007387 */ /* 0x0001e80000100a00 */
[----:B0-----:R-:W2:Y:S04]  /*17df0*/  LDL.LU R12, [R1+0x2c0] ;  /* 0x0002c000010c7983 */ /* 0x001ea80000300800 */
[----:B------:R-:W2:Y:S04]  /*17e00*/  LDL.LU R13, [R1+0x2c4] ;  /* 0x0002c400010d7983 */ /* 0x000ea80000300800 */
[----:B------:R-:W2:Y:S04]  /*17e10*/  LDL.LU R14, [R1+0x2c8] ;  /* 0x0002c800010e7983 */ /* 0x000ea80000300800 */
[----:B------:R-:W2:Y:S04]  /*17e20*/  LDL.LU R15, [R1+0x2cc] ;  /* 0x0002cc00010f7983 */ /* 0x000ea80000300800 */
[----:B------:R-:W3:Y:S04]  /*17e30*/  LDL.LU R29, [R1+0xf28] ;  /* 0x000f2800011d7983 */ /* 0x000ee80000300800 */
[----:B------:R-:W-:Y:S04]  /*17e40*/  STL.64 [R1+0xc0], R20 ;  /* 0x0000c01401007387 */ /* 0x000fe80000100a00 */
[----:B------:R0:W-:Y:S04]  /*17e50*/  STL.64 [R1+0xc8], R22 ;  /* 0x0000c81601007387 */ /* 0x0001e80000100a00 */
[----:B0-----:R-:W4:Y:S04]  /*17e60*/  LDL.LU.64 R22, [R1+0xf20] ;  /* 0x000f200001167983 */ /* 0x001f280000300a00 */
[----:B------:R-:W3:Y:S04]  /*17e70*/  LDL.LU.64 R20, [R1+0xf18] ;  /* 0x000f180001147983 */ /* 0x000ee80000300a00 */
[----:B------:R-:W-:Y:S04]  /*17e80*/  STL [R1+0xec0], R11 ;  /* 0x000ec00b01007387 */ /* 0x000fe80000100800 */
[----:B------:R-:W-:Y:S04]  /*17e90*/  STL.64 [R1+0x1f0], R24 ;  /* 0x0001f01801007387 */ /* 0x000fe80000100a00 */
[----:B------:R0:W-:Y:S04]  /*17ea0*/  STL.64 [R1+0x1f8], R26 ;  /* 0x0001f81a01007387 */ /* 0x0001e80000100a00 */
[----:B0-----:R-:W2:Y:S04]  /*17eb0*/  LDL.LU.64 R26, [R1+0xf10] ;  /* 0x000f1000011a7983 */ /* 0x001ea80000300a00 */
[----:B------:R-:W2:Y:S01]  /*17ec0*/  LDL.LU.64 R24, [R1+0xf08] ;  /* 0x000f080001187983 */ /* 0x000ea20000300a00 */
[----:B------:R-:W-:-:S02]  /*17ed0*/  F2FP.F16.E5M2.UNPACK_B R2, R2 ;  /* 0x00000002ff02723e */ /* 0x000fc400020004ff */
[----:B------:R-:W-:Y:S01]  /*17ee0*/  F2FP.F16.E5M2.UNPACK_B R3, R3 ;  /* 0x00000003ff03723e */ /* 0x000fe200020004ff */
[----:B------:R-:W-:Y:S04]  /*17ef0*/  STL [R1+0xeac], R8 ;  /* 0x000eac0801007387 */ /* 0x000fe80000100800 */
[----:B------:R-:W-:Y:S02]  /*17f00*/  STL [R1+0xea8], R9 ;  /* 0x000ea80901007387 */ /* 0x000fe40000100800 */
[----:B--2---:R-:W-:-:S15]  /*17f10*/  HMMA.16816.F32 R24, R16, R2, R24 ;  /* 0x000000021018723c */ /* 0x004fde0000001818 */
[----:B------:R-:W-:-:S08]  /*17f20*/  NOP ;  /* 0x0000000000007918 */ /* 0x000fd00000000000 */
[----:B------:R-:W-:Y:S04]  /*17f30*/  STL.64 [R1+0x1e0], R24 ;  /* 0x0001e01801007387 */ /* 0x000fe80000100a00 */
[----:B------:R0:W-:Y:S04]  /*17f40*/  STL.64 [R1+0x1e8], R26 ;  /* 0x0001e81a01007387 */ /* 0x0001e80000100a00 */
[----:B0-----:R-:W2:Y:S04]  /*17f50*/  LDL.LU.64 R26, [R1+0xf00] ;  /* 0x000f0000011a7983 */ /* 0x001ea80000300a00 */
[----:B------:R-:W2:Y:S01]  /*17f60*/  LDL.LU.64 R24, [R1+0xef8] ;  /* 0x000ef80001187983 */ /* 0x000ea20000300a00 */
[----:B----4-:R-:W-:-:S02]  /*17f70*/  F2FP.F16.E5M2.UNPACK_B R22, R22 ;  /* 0x00000016ff16723e */ /* 0x010fc400020004ff */
[----:B------:R-:W-:Y:S02]  /*17f80*/  F2FP.F16.E5M2.UNPACK_B R23, R23 ;  /* 0x00000017ff17723e */ /* 0x000fe400020004ff */
[----:B------:R-:W-:Y:S02]  /*17f90*/  F2FP.F16.E5M2.UNPACK_B R4, R4 ;  /* 0x00000004ff04723e */ /* 0x000fe400020004ff */
[----:B------:R-:W-:Y:S02]  /*17fa0*/  F2FP.F16.E5M2.UNPACK_B R5, R5 ;  /* 0x00000005ff05723e */ /* 0x000fe400020004ff */
[----:B------:R-:W-:Y:S01]  /*17fb0*/  F2FP.F16.E5M2.UNPACK_B R6, R6 ;  /* 0x00000006ff06723e */ /* 0x000fe200020004ff */
[----:B--2---:R-:W-:Y:S01]  /*17fc0*/  HMMA.16816.F32 R16, R16, R22, R24 ;  /* 0x000000161010723c */ /* 0x004fe20000001818 */
[----:B------:R-:W2:Y:S04]  /*17fd0*/  LDL.LU.64 R26, [R1+0xef0] ;  /* 0x000ef000011a7983 */ /* 0x000ea80000300a00 */
[----:B------:R-:W4:Y:S01]  /*17fe0*/  LDL.LU.64 R24, [R1+0xee8] ;  /* 0x000ee80001187983 */ /* 0x000f220000300a00 */
        /* <DEDUP_REMOVED lines=8> */
[----:B----4-:R-:W-:-:S15]  /*18070*/  HMMA.16816.F32 R12, R4, R24, R12 ;  /* 0x00000018040c723c */ /* 0x010fde000000180c */
[----:B------:R-:W-:-:S08]  /*18080*/  NOP ;  /* 0x0000000000007918 */ /* 0x000fd00000000000 */
[----:B------:R-:W-:Y:S04]  /*18090*/  STL.64 [R1+0x180], R12 ;  /* 0x0001800c01007387 */ /* 0x000fe80000100a00 */
[----:B------:R0:W-:Y:S04]  /*180a0*/  STL.64 [R1+0x188], R14 ;  /* 0x0001880e01007387 */ /* 0x0001e80000100a00 */
[----:B0-----:R-:W3:Y:S04]  /*180b0*/  LDL.LU.64 R14, [R1+0xee0] ;  /* 0x000ee000010e7983 */ /* 0x001ee80000300a00 */
[----:B------:R-:W3:Y:S04]  /*180c0*/  LDL.LU.64 R12, [R1+0xed8] ;  /* 0x000ed800010c7983 */ /* 0x000ee80000300a00 */
[----:B--2---:R-:W-:Y:S04]  /*180d0*/  STL.64 [R1+0xe80], R26 ;  /* 0x000e801a01007387 */ /* 0x004fe80000100a00 */
[----:B------:R0:W-:Y:S04]  /*180e0*/  STL.64 [R1+0xe78], R24 ;  /* 0x000e781801007387 */ /* 0x0001e80000100a00 */
[----:B0-----:R-:W2:Y:S01]  /*180f0*/  LDL.LU R24, [R1+0x2a0] ;  /* 0x0002a00001187983 */ /* 0x001ea20000300800 */
[----:B---3--:R-:W-:-:S15]  /*18100*/  HMMA.16816.F32 R12, R4, R20, R12 ;  /* 0x00000014040c723c */ /* 0x008fde000000180c */
[----:B------:R-:W-:-:S08]  /*18110*/  NOP ;  /* 0x0000000000007918 */ /* 0x000fd00000000000 */
[----:B------:R-:W-:Y:S04]  /*18120*/  STL.64 [R1+0x170], R12 ;  /* 0x0001700c01007387 */ /* 0x000fe80000100a00 */
[----:B------:R0:W-:Y:S04]  /*18130*/  STL.64 [R1+0x178], R14 ;  /* 0x0001780e01007387 */ /* 0x0001e80000100a00 */
[----:B0-----:R-:W2:Y:S04]  /*18140*/  LDL.LU.64 R14, [R1+0xed0] ;  /* 0x000ed000010e7983 */ /* 0x001ea80000300a00 */
[----:B------:R-:W3:Y:S01]  /*18150*/  LDL.LU.64 R12, [R1+0xec8] ;  /* 0x000ec800010c7983 */ /* 0x000ee20000300a00 */
[----:B------:R-:W-:-:S02]  /*18160*/  IMAD.MOV.U32 R25, RZ, RZ, R29 ;  /* 0x000000ffff197224 */ /* 0x000fc400078e001d */
[----:B------:R-:W-:Y:S02]  /*18170*/  IMAD.MOV.U32 R26, RZ, RZ, R28 ;  /* 0x000000ffff1a7224 */ /* 0x000fe400078e001c */
[----:B------:R-:W-:Y:S01]  /*18180*/  IMAD.MOV.U32 R27, RZ, RZ, R0 ;  /* 0x000000ffff1b7224 */ /* 0x000fe200078e0000 */
[----:B------:R-:W-:Y:S04]  /*18190*/  STL.64 [R1+0xe90], R22 ;  /* 0x000e901601007387 */ /* 0x000fe80000100a00 */
[----:B------:R3:W-:Y:S04]  /*181a0*/  STL.64 [R1+0xe88], R20 ;  /* 0x000e881401007387 */ /* 0x0007e80000100a00 */
[----:B------:R-:W4:Y:S04]  /*181b0*/  LDL.LU R28, [R1+0xaa0] ;  /* 0x000aa000011c7983 */ /* 0x000f280000300800 */
[----:B------:R-:W4:Y:S04]  /*181c0*/  LDL.LU R29, [R1+0xaac] ;  /* 0x000aac00011d7983 */ /* 0x000f280000300800 */
[----:B------:R-:W4:Y:S01]  /*181d0*/  LDL.LU R11, [R1+0x470] ;  /* 0x00047000010b7983 */ /* 0x000f220000300800 */
[C---:B--2---:R-:W-:Y:S06]  /*181e0*/  HMMA.16816.F32 R24, R4.reuse, R14, R24 ;  /* 0x0000000e0418723c */ /* 0x044fec0000001818 */
[----:B---3--:R-:W-:-:S15]  /*181f0*/  HMMA.16816.F32 R20, R4, R12, R16 ;  /* 0x0000000c0414723c */ /* 0x008fde0000001810 */
[----:B------:R-:W-:-:S02]  /*18200*/  NOP ;  /* 0x0000000000007918 */ /* 0x000fc40000000000 */
[----:B------:R-:W-:Y:S04]  /*18210*/  STL.64 [R1+0x160], R24 ;  /* 0x0001601801007387 */ /* 0x000fe80000100a00 */
[----:B------:R-:W-:Y:S04]  /*18220*/  STL.64 [R1+0x168], R26 ;  /* 0x0001681a01007387 */ /* 0x000fe80000100a00 */
[----:B------:R-:W4:Y:S04]  /*18230*/  LDL.LU R16, [R1+0x46c] ;  /* 0x00046c0001107983 */ /* 0x000f280000300800 */
[----:B------:R-:W-:Y:S04]  /*18240*/  STL.64 [R1+0x150], R20 ;  /* 0x0001501401007387 */ /* 0x000fe80000100a00 */
[----:B------:R-:W-:Y:S04]  /*18250*/  STL.64 [R1+0x158], R22 ;  /* 0x0001581601007387 */ /* 0x000fe80000100a00 */
[----:B------:R-:W2:Y:S04]  /*18260*/  LDL.LU R17, [R1+0x478] ;  /* 0x0004780001117983 */ /* 0x000ea80000300800 */
[----:B------:R-:W2:Y:S04]  /*18270*/  LDL.LU R0, [R1+0x474] ;  /* 0x0004740001007983 */ /* 0x000ea80000300800 */
[----:B------:R-:W3:Y:S04]  /*18280*/  LDL.LU R8, [R1+0x480] ;  /* 0x0004800001087983 */ /* 0x000ee80000300800 */
[----:B------:R-:W3:Y:S04]  /*18290*/  LDL.LU R18, [R1+0x47c] ;  /* 0x00047c0001127983 */ /* 0x000ee80000300800 */
[----:B------:R-:W3:Y:S04]  /*182a0*/  LDL.LU R9, [R1+0x488] ;  /* 0x0004880001097983 */ /* 0x000ee80000300800 */
[----:B------:R-:W3:Y:S04]  /*182b0*/  LDL.LU R19, [R1+0x484] ;  /* 0x0004840001137983 */ /* 0x000ee80000300800 */
[----:B------:R-:W-:Y:S04]  /*182c0*/  STL.64 [R1+0xe60], R14 ;  /* 0x000e600e01007387 */ /* 0x000fe80000100a00 */
[----:B------:R0:W-:Y:S04]  /*182d0*/  STL.64 [R1+0xe58], R12 ;  /* 0x000e580c01007387 */ /* 0x0001e80000100a00 */
[----:B0-----:R-:W2:Y:S04]  /*182e0*/  LDL.LU R12, [R1+0x250] ;  /* 0x00025000010c7983 */ /* 0x001ea80000300800 */
[----:B------:R-:W2:Y:S04]  /*182f0*/  LDL.LU R13, [R1+0x254] ;  /* 0x00025400010d7983 */ /* 0x000ea80000300800 */
[----:B------:R-:W3:Y:S04]  /*18300*/  LDL.LU R14, [R1+0x258] ;  /* 0x00025800010e7983 */ /* 0x000ee80000300800 */
[----:B------:R-:W3:Y:S04]  /*18310*/  LDL.LU R15, [R1+0x25c] ;  /* 0x00025c00010f7983 */ /* 0x000ee80000300800 */
[----:B------:R-:W4:Y:S04]  /*18320*/  LDL.LU R20, [R1+0x300] ;  /* 0x0003000001147983 */ /* 0x000f280000300800 */
[----:B------:R-:W4:Y:S04]  /*18330*/  LDL.LU R21, [R1+0x304] ;  /* 0x0003040001157983 */ /* 0x000f280000300800 */
[----:B------:R-:W2:Y:S04]  /*18340*/  LDL.LU R22, [R1+0x308] ;  /* 0x0003080001167983 */ /* 0x000ea80000300800 */
[----:B------:R-:W2:Y:S04]  /*18350*/  LDL.LU R23, [R1+0x30c] ;  /* 0x00030c0001177983 */ /* 0x000ea80000300800 */
[----:B--2---:R-:W-:Y:S04]  /*18360*/  STL.64 [R1+0xea0], R22 ;  /* 0x000ea01601007387 */ /* 0x004fe80000100a00 */
[----:B----4-:R0:W-:Y:S04]  /*18370*/  STL.64 [R1+0xe98], R20 ;  /* 0x000e981401007387 */ /* 0x0101e80000100a00 */
[----:B0-----:R-:W2:Y:S04]  /*18380*/  LDL.LU R20, [R1+0x310] ;  /* 0x0003100001147983 */ /* 0x001ea80000300800 */
[----:B------:R-:W2:Y:S04]  /*18390*/  LDL.LU R21, [R1+0x314] ;  /* 0x0003140001157983 */ /* 0x000ea80000300800 */
[----:B------:R-:W4:Y:S04]  /*183a0*/  LDL.LU R22, [R1+0x318] ;  /* 0x0003180001167983 */ /* 0x000f280000300800 */
[----:B------:R-:W4:Y:S01]  /*183b0*/  LDL.LU R23, [R1+0x31c] ;  /* 0x00031c0001177983 */ /* 0x000f220000300800 */
[----:B------:R-:W-:-:S03]  /*183c0*/  IMAD R16, R16, 0x100, R11 ;  /* 0x0000010010107824 */ /* 0x000fc600078e020b */
        /* <DEDUP_REMOVED lines=14> */
[----:B------:R-:W3:Y:S04]  /*184b0*/  LDL.LU R14, [R1+0x268] ;  /* 0x00026800010e7983 */ /* 0x000ee80000300800 */
[----:B------:R-:W3:Y:S04]  /*184c0*/  LDL.LU R15, [R1+0x26c] ;  /* 0x00026c00010f7983 */ /* 0x000ee80000300800 */
[----:B------:R-:W2:Y:S01]  /*184d0*/  LDL.LU R11, [R1+0xec0] ;  /* 0x000ec000010b7983 */ /* 0x000ea20000300800 */
[----:B------:R-:W-:-:S03]  /*184e0*/  IMAD R17, R0, 0x100, R17 ;  /* 0x0000010000117824 */ /* 0x000fc600078e0211 */
[----:B------:R-:W3:Y:S01]  /*184f0*/  LDL.LU R0, [R1+0x490] ;  /* 0x0004900001007983 */ /* 0x000ee20000300800 */
[----:B------:R-:W-:Y:S02]  /*18500*/  IMAD R18, R18, 0x100, R8 ;  /* 0x0000010012127824 */ /* 0x000fe400078e0208 */
[----:B------:R-:W-:Y:S01]  /*18510*/  IMAD R19, R19, 0x100, R9 ;  /* 0x0000010013137824 */ /* 0x000fe200078e0209 */
[----:B--2---:R-:W-:-:S15]  /*18520*/  HMMA.16816.F32 R20, R4, R10, R20 ;  /* 0x0000000a0414723c */ /* 0x004fde0000001814 */
[----:B------:R-:W-:-:S08]  /*18530*/  NOP ;  /* 0x0000000000007918 */ /* 0x000fd00000000000 */
[----:B------:R-:W-:Y:S04]  /*18540*/  STL.64 [R1+0x140], R20 ;  /* 0x0001401401007387 */ /* 0x000fe80000100a00 */
[----:B------:R0:W-:Y:S04]  /*18550*/  STL.64 [R1+0x148], R22 ;  /* 0x0001481601007387 */ /* 0x0001e80000100a00 */
[----:B0-----:R-:W2:Y:S04]  /*18560*/  LDL.LU.64 R22, [R1+0xeb8] ;  /* 0x000eb80001167983 */ /* 0x001ea80000300a00 */
[----:B------:R-:W2:Y:S04]  /*18570*/  LDL.LU.64 R20, [R1+0xeb0] ;  /* 0x000eb00001147983 */ /* 0x000ea80000300a00 */
[----:B------:R-:W2:Y:S04]  /*18580*/  LDL.LU R8, [R1+0xeac] ;  /* 0x000eac0001087983 */ /* 0x000ea80000300800 */
[----:B------:R-:W2:Y:S02]  /*18590*/  LDL.LU R9, [R1+0xea8] ;  /* 0x000ea80001097983 */ /* 0x000ea40000300800 */
[----:B--2---:R-:W-:-:S15]  /*185a0*/  HMMA.16816.F32 R20, R4, R8, R20 ;  /* 0x000000080414723c */ /* 0x004fde0000001814 */
[----:B------:R-:W-:-:S08]  /*185b0*/  NOP ;  /* 0x0000000000007918 */ /* 0x000fd00000000000 */
[----:B------:R-:W-:Y:S04]  /*185c0*/  STL.64 [R1+0x1d0], R20 ;  /* 0x0001d01401007387 */ /* 0x000fe80000100a00 */
[----:B------:R0:W-:Y:S04]  /*185d0*/  STL.64 [R1+0x1d8], R22 ;  /* 0x0001d81601007387 */ /* 0x0001e80000100a00 */
[----:B0-----:R-:W2:Y:S04]  /*185e0*/  LDL.LU.64 R22, [R1+0xea0] ;  /* 0x000ea00001167983 */ /* 0x001ea80000300a00 */
[----:B------:R-:W2:Y:S04]  /*185f0*/  LDL.LU.64 R20, [R1+0xe98] ;  /* 0x000e980001147983 */ /* 0x000ea80000300a00 */
[----:B------:R-:W-:Y:S04]  /*18600*/  STL.64 [R1+0xe40], R10 ;  /* 0x000e400a01007387 */ /* 0x000fe80000100a00 */
[----:B------:R0:W-:Y:S04]  /*18610*/  STL.64 [R1+0xe38], R8 ;  /* 0x000e380801007387 */ /* 0x0001e80000100a00 */
[----:B0-----:R-:W4:Y:S04]  /*18620*/  LDL.LU R8, [R1+0x230] ;  /* 0x0002300001087983 */ /* 0x001f280000300800 */
[----:B------:R-:W4:Y:S04]  /*18630*/  LDL.LU R9, [R1+0x234] ;  /* 0x0002340001097983 */ /* 0x000f280000300800 */
[----:B------:R-:W3:Y:S04]  /*18640*/  LDL.LU R10, [R1+0x238] ;  /* 0x00023800010a7983 */ /* 0x000ee80000300800 */
[----:B------:R-:W3:Y:S01]  /*18650*/  LDL.LU R11, [R1+0x23c] ;  /* 0x00023c00010b7983 */ /* 0x000ee20000300800 */
[----:B--2---:R-:W-:Y:S03]  /*18660*/  HMMA.16816.F32 R20, R4, R2, R20 ;  /* 0x000000020414723c */ /* 0x004fe60000001814 */
[----:B---3--:R-:W-:Y:S04]  /*18670*/  STL.64 [R1+0xe50], R10 ;  /* 0x000e500a01007387 */ /* 0x008fe80000100a00 */
        /* <DEDUP_REMOVED lines=9> */
[----:B------:R-:W-:-:S02]  /*18710*/  F2FP.F16.E5M2.UNPACK_B R16, R16 ;  /* 0x00000010ff10723e */ /* 0x000fc400020004ff */
[----:B------:R-:W-:Y:S02]  /*18720*/  F2FP.F16.E5M2.UNPACK_B R17, R17 ;  /* 0x00000011ff11723e */ /* 0x000fe400020004ff */
[----:B------:R-:W-:Y:S02]  /*18730*/  F2FP.F16.E5M2.UNPACK_B R18, R18 ;  /* 0x00000012ff12723e */ /* 0x000fe400020004ff */
[----:B------:R-:W-:Y:S01]  /*18740*/  F2FP.F16.E5M2.UNPACK_B R19, R19 ;  /* 0x00000013ff13723e */ /* 0x000fe200020004ff */
[----:B---3--:R-:W-:Y:S01]  /*18750*/  HMMA.16816.F32 R4, R4, R22, R24 ;  /* 0x000000160404723c */ /* 0x008fe20000001818 */
[----:B------:R-:W3:Y:S04]  /*18760*/  LDL.LU.64 R26, [R1+0xe80] ;  /* 0x000e8000011a7983 */ /* 0x000ee80000300a00 */
[----:B------:R-:W2:-:S15]  /*18770*/  LDL.LU.64 R24, [R1+0xe78] ;  /* 0x000e780001187983 */ /* 0x000e9e0000300a00 */
[----:B------:R-:W-:-:S03]  /*18780*/  NOP ;  /* 0x0000000000007918 */ /* 0x000fc60000000000 */
[----:B------:R0:W-:Y:S04]  /*18790*/  STL.64 [R1+0x130], R4 ;  /* 0x0001300401007387 */ /* 0x0001e80000100a00 */
[----:B------:R1:W-:Y:S04]  /*187a0*/  STL.64 [R1+0x138], R6 ;  /* 0x0001380601007387 */ /* 0x0003e80000100a00 */
[----:B0-----:R-:W3:Y:S04]  /*187b0*/  LDL.LU R4, [R1+0x48c] ;  /* 0x00048c0001047983 */ /* 0x001ee80000300800 */
[----:B------:R-:W3:Y:S04]  /*187c0*/  LDL.LU R5, [R1+0x498] ;  /* 0x0004980001057983 */ /* 0x000ee80000300800 */
[----:B-1----:R-:W3:Y:S04]  /*187d0*/  LDL.LU R6, [R1+0x494] ;  /* 0x0004940001067983 */ /* 0x002ee80000300800 */
[----:B------:R-:W3:Y:S01]  /*187e0*/  LDL.LU R7, [R1+0xaa4] ;  /* 0x000aa40001077983 */ /* 0x000ee20000300800 */
        /* <DEDUP_REMOVED lines=10> */
[----:B0-----:R-:W2:Y:S04]  /*18890*/  LDL.LU.64 R14, [R1+0xe60] ;  /* 0x000e6000010e7983 */ /* 0x001ea80000300a00 */
[----:B------:R-:W4:Y:S04]  /*188a0*/  LDL.LU.64 R12, [R1+0xe58] ;  /* 0x000e5800010c7983 */ /* 0x000f280000300a00 */
[----:B------:R-:W-:Y:S04]  /*188b0*/  STL.64 [R1+0xe20], R22 ;  /* 0x000e201601007387 */ /* 0x000fe80000100a00 */
[----:B------:R0:W-:Y:S04]  /*188c0*/  STL.64 [R1+0xe18], R20 ;  /* 0x000e181401007387 */ /* 0x0001e80000100a00 */
[----:B0-----:R-:W3:Y:S04]  /*188d0*/  LDL.LU R20, [R1+0x2f0] ;  /* 0x0002f00001147983 */ /* 0x001ee80000300800 */
[----:B------:R-:W3:Y:S04]  /*188e0*/  LDL.LU R21, [R1+0x2f4] ;  /* 0x0002f40001157983 */ /* 0x000ee80000300800 */
[----:B------:R-:W3:Y:S04]  /*188f0*/  LDL.LU R22, [R1+0x2f8] ;  /* 0x0002f80001167983 */ /* 0x000ee80000300800 */
        /* <DEDUP_REMOVED lines=15> */
[----:B0-----:R-:W2:Y:S04]  /*189f0*/  LDL.LU R12, [R1+0x1a0] ;  /* 0x0001a000010c7983 */ /* 0x001ea80000300800 */
[----:B------:R-:W2:Y:S04]  /*18a00*/  LDL.LU R13, [R1+0x1a4] ;  /* 0x0001a400010d7983 */ /* 0x000ea80000300800 */
[----:B------:R-:W2:Y:S04]  /*18a10*/  LDL.LU R14, [R1+0x1a8] ;  /* 0x0001a800010e7983 */ /* 0x000ea80000300800 */
[----:B------:R-:W2:Y:S01]  /*18a20*/  LDL.LU R15, [R1+0x1ac] ;  /* 0x0001ac00010f7983 */ /* 0x000ea20000300800 */
[----:B---3--:R-:W-:-:S03]  /*18a30*/  IMAD R4, R4, 0x100, R0 ;  /* 0x0000010004047824 */ /* 0x008fc600078e0200 */
[----:B------:R-:W3:Y:S01]  /*18a40*/  LDL.LU R0, [R1+0xe30] ;  /* 0x000e300001007983 */ /* 0x000ee20000300800 */
[----:B--2---:R-:W-:-:S15]  /*18a50*/  HMMA.16816.F32 R12, R16, R10, R12 ;  /* 0x0000000a100c723c */ /* 0x004fde000000180c */
[----:B------:R-:W-:-:S08]  /*18a60*/  NOP ;  /* 0x0000000000007918 */ /* 0x000fd00000000000 */
[----:B------:R-:W-:Y:S04]  /*18a70*/  STL.64 [R1+0xe0], R12 ;  /* 0x0000e00c01007387 */ /* 0x000fe80000100a00 */
[----:B------:R4:W-:Y:S02]  /*18a80*/  STL.64 [R1+0xe8], R14 ;  /* 0x0000e80e01007387 */ /* 0x0009e40000100a00 */
[----:B----4-:R-:W-:-:S15]  /*18a90*/  HMMA.16816.F32 R12, R16, R8, R20 ;  /* 0x00000008100c723c */ /* 0x010fde0000001814 */
[----:B------:R-:W-:-:S08]  /*18aa0*/  NOP ;  /* 0x0000000000007918 */ /* 0x000fd00000000000 */
[----:B------:R-:W-:Y:S04]  /*18ab0*/  STL [R1+0x1b0], R12 ;  /* 0x0001b00c01007387 */ /* 0x000fe80000100800 */
[----:B------:R-:W2:Y:S04]  /*18ac0*/  LDL.LU R20, [R1+0x2e0] ;  /* 0x0002e00001147983 */ /* 0x000ea80000300800 */
[----:B------:R-:W2:Y:S04]  /*18ad0*/  LDL.LU R21, [R1+0x2e4] ;  /* 0x0002e40001157983 */ /* 0x000ea80000300800 */
[----:B------:R-:W2:Y:S04]  /*18ae0*/  LDL.LU R22, [R1+0x2e8] ;  /* 0x0002e80001167983 */ /* 0x000ea80000300800 */
[----:B------:R-:W2:Y:S04]  /*18af0*/  LDL.LU R23, [R1+0x2ec] ;  /* 0x0002ec0001177983 */ /* 0x000ea80000300800 */
[----:B------:R-:W-:Y:S04]  /*18b00*/  STL.64 [R1+0xdd0], R10 ;  /* 0x000dd00a01007387 */ /* 0x000fe80000100a00 */
[----:B------:R0:W-:Y:S04]  /*18b10*/  STL.64 [R1+0xdc8], R8 ;  /* 0x000dc80801007387 */ /* 0x0001e80000100a00 */
[----:B0-----:R-:W4:Y:S04]  /*18b20*/  LDL.LU R8, [R1+0x60] ;  /* 0x0000600001087983 */ /* 0x001f280000300800 */
[----:B------:R-:W4:Y:S01]  /*18b30*/  LDL.LU R9, [R1+0x64] ;  /* 0x0000640001097983 */ /* 0x000f220000300800 */
[----:B------:R-:W-:-:S02]  /*18b40*/  IMAD.MOV.U32 R10, RZ, RZ, R26 ;  /* 0x000000ffff0a7224 */ /* 0x000fc400078e001a */
[----:B------:R-:W-:Y:S01]  /*18b50*/  IMAD.MOV.U32 R11, RZ, RZ, R27 ;  /* 0x000000ffff0b7224 */ /* 0x000fe200078e001b */
[----:B------:R-:W3:Y:S04]  /*18b60*/  LDL.LU R26, [R1+0xe2c] ;  /* 0x000e2c00011a7983 */ /* 0x000ee80000300800 */
[----:B------:R-:W3:Y:S04]  /*18b70*/  LDL.LU R27, [R1+0xe28] ;  /* 0x000e2800011b7983 */ /* 0x000ee80000300800 */
[----:B------:R-:W-:Y:S04]  /*18b80*/  STL.64 [R1+0xde0], R10 ;  /* 0x000de00a01007387 */ /* 0x000fe80000100a00 */
[----:B----4-:R0:W-:Y:S04]  /*18b90*/  STL.64 [R1+0xdd8], R8 ;  /* 0x000dd80801007387 */ /* 0x0101e80000100a00 */
        /* <DEDUP_REMOVED lines=9> */
[----:B------:R-:W3:Y:S04]  /*18c30*/  LDL.LU R10, [R1+0x218] ;  /* 0x00021800010a7983 */ /* 0x000ee80000300800 */
[----:B------:R-:W3:Y:S01]  /*18c40*/  LDL.LU R11, [R1+0x21c] ;  /* 0x00021c00010b7983 */ /* 0x000ee20000300800 */
[----:B------:R-:W-:-:S02]  /*18c50*/  IMAD R5, R6, 0x100, R5 ;  /* 0x0000010006057824 */ /* 0x000fc400078e0205 */
[----:B------:R-:W-:Y:S02]  /*18c60*/  IMAD R6, R28, 0x100, R7 ;  /* 0x000001001c067824 */ /* 0x000fe400078e0207 */
[----:B------:R-:W-:Y:S02]  /*18c70*/  IMAD R7, R0, 0x100, R29 ;  /* 0x0000010000077824 */ /* 0x000fe400078e021d */
[----:B------:R-:W-:Y:S02]  /*18c80*/  IMAD.MOV.U32 R0, RZ, RZ, R15 ;  /* 0x000000ffff007224 */ /* 0x000fe400078e000f */
[----:B------:R-:W-:Y:S02]  /*18c90*/  IMAD.MOV.U32 R28, RZ, RZ, R14 ;  /* 0x000000ffff1c7224 */ /* 0x000fe400078e000e */
[----:B------:R-:W-:Y:S02]  /*18ca0*/  IMAD.MOV.U32 R29, RZ, RZ, R13 ;  /* 0x000000ffff1d7224 */ /* 0x000fe400078e000d */
[----:B------:R-:W-:-:S02]  /*18cb0*/  IMAD.MOV.U32 R14, RZ, RZ, R27 ;  /* 0x000000ffff0e7224 */ /* 0x000fc400078e001b */
[----:B------:R-:W-:Y:S02]  /*18cc0*/  IMAD.MOV.U32 R15, RZ, RZ, R26 ;  /* 0x000000ffff0f7224 */ /* 0x000fe400078e001a */
[----:B------:R-:W-:Y:S02]  /*18cd0*/  IMAD.MOV.U32 R27, RZ, RZ, R22 ;  /* 0x000000ffff1b7224 */ /* 0x000fe400078e0016 */
[----:B------:R-:W-:Y:S01]  /*18ce0*/  IMAD.MOV.U32 R26, RZ, RZ, R23 ;  /* 0x000000ffff1a7224 */ /* 0x000fe200078e0017 */
[----:B---3--:R-:W-:Y:S04]  /*18cf0*/  STL.64 [R1+0xe10], R10 ;  /* 0x000e100a01007387 */ /* 0x008fe80000100a00 */
[----:B--2---:R0:W-:Y:S04]  /*18d00*/  STL.64 [R1+0xe08], R8 ;  /* 0x000e080801007387 */ /* 0x0041e80000100a00 */
[----:B0-----:R-:W2:Y:S04]  /*18d10*/  LDL.LU R8, [R1+0x220] ;  /* 0x0002200001087983 */ /* 0x001ea80000300800 */
[----:B------:R-:W2:Y:S04]  /*18d20*/  LDL.LU R9, [R1+0x224] ;  /* 0x0002240001097983 */ /* 0x000ea80000300800 */
[----:B------:R-:W2:Y:S04]  /*18d30*/  LDL.LU R10, [R1+0x228] ;  /* 0x00022800010a7983 */ /* 0x000ea80000300800 */
[----:B------:R-:W2:Y:S04]  /*18d40*/  LDL.LU R11, [R1+0x22c] ;  /* 0x00022c00010b7983 */ /* 0x000ea80000300800 */
[----:B------:R-:W3:Y:S04]  /*18d50*/  LDL.LU R12, [R1+0x200] ;  /* 0x00020000010c7983 */ /* 0x000ee80000300800 */
[----:B------:R-:W3:Y:S04]  /*18d60*/  LDL.LU R13, [R1+0x204] ;  /* 0x00020400010d7983 */ /* 0x000ee80000300800 */
[----:B------:R0:W-:Y:S04]  /*18d70*/  STL [R1+0xce0], R0 ;  /* 0x000ce00001007387 */ /* 0x0001e80000100800 */
[----:B0-----:R-:W4:Y:S04]  /*18d80*/  LDL.LU R0, [R1+0x34c] ;  /* 0x00034c0001007983 */ /* 0x001f280000300800 */
[----:B------:R0:W-:Y:S04]  /*18d90*/  STL [R1+0xc6c], R28 ;  /* 0x000c6c1c01007387 */ /* 0x0001e80000100800 */
[----:B0-----:R-:W4:Y:S04]  /*18da0*/  LDL.LU R28, [R1+0x348] ;  /* 0x00034800011c7983 */ /* 0x001f280000300800 */
[----:B------:R0:W-:Y:S04]  /*18db0*/  STL [R1+0xc68], R29 ;  /* 0x000c681d01007387 */ /* 0x0001e80000100800 */
[----:B0-----:R-:W4:Y:S04]  /*18dc0*/  LDL.LU R29, [R1+0xac8] ;  /* 0x000ac800011d7983 */ /* 0x001f280000300800 */
[----:B------:R0:W-:Y:S04]  /*18dd0*/  STL.64 [R1+0x1a0], R20 ;  /* 0x0001a01401007387 */ /* 0x0001e80000100a00 */
[----:B------:R-:W2:Y:S04]  /*18de0*/  LDL.LU.64 R22, [R1+0xe20] ;  /* 0x000e200001167983 */ /* 0x000ea80000300a00 */
[----:B0-----:R-:W3:Y:S01]  /*18df0*/  LDL.LU.64 R20, [R1+0xe18] ;  /* 0x000e180001147983 */ /* 0x001ee20000300a00 */
[----:B--2---:R-:W-:Y:S03]  /*18e00*/  HMMA.16816.F32 R16, R16, R22, R8 ;  /* 0x000000161010723c */ /* 0x004fe60000001808 */
[----:B------:R-:W2:Y:S04]  /*18e10*/  LDL.LU.64 R10, [R1+0xe10] ;  /* 0x000e1000010a7983 */ /* 0x000ea80000300a00 */
[----:B------:R-:W2:-:S15]  /*18e20*/  LDL.LU.64 R8, [R1+0xe08] ;  /* 0x000e080001087983 */ /* 0x000e9e0000300a00 */
[----:B------:R-:W-:-:S01]  /*18e30*/  NOP ;  /* 0x0000000000007918 */ /* 0x000fc20000000000 */
[----:B------:R0:W-:Y:S04]  /*18e40*/  STL.64 [R1+0xd0], R16 ;  /* 0x0000d01001007387 */ /* 0x0001e80000100a00 */
[----:B------:R1:W-:Y:S04]  /*18e50*/  STL.64 [R1+0xd8], R18 ;  /* 0x0000d81201007387 */ /* 0x0003e80000100a00 */
[----:B0-----:R-:W4:Y:S04]  /*18e60*/  LDL.LU R16, [R1+0xab0] ;  /* 0x000ab00001107983 */ /* 0x001f280000300800 */
[----:B------:R-:W4:Y:S04]  /*18e70*/  LDL.LU R17, [R1+0xab8] ;  /* 0x000ab80001117983 */ /* 0x000f280000300800 */
[----:B-1----:R-:W3:Y:S04]  /*18e80*/  LDL.LU R18, [R1+0xac0] ;  /* 0x000ac00001127983 */ /* 0x002ee80000300800 */
[----:B------:R-:W3:Y:S01]  /*18e90*/  LDL.LU R19, [R1+0xacc] ;  /* 0x000acc0001137983 */ /* 0x000ee20000300800 */
[----:B------:R-:W-:-:S02]  /*18ea0*/  F2FP.F16.E5M2.UNPACK_B R4, R4 ;  /* 0x00000004ff04723e */ /* 0x000fc400020004ff */
[----:B------:R-:W-:Y:S02]  /*18eb0*/  F2FP.F16.E5M2.UNPACK_B R5, R5 ;  /* 0x00000005ff05723e */ /* 0x000fe400020004ff */
[----:B------:R-:W-:Y:S02]  /*18ec0*/  F2FP.F16.E5M2.UNPACK_B R6, R6 ;  /* 0x00000006ff06723e */ /* 0x000fe400020004ff */
[----:B------:R-:W-:-:S07]  /*18ed0*/  F2FP.F16.E5M2.UNPACK_B R7, R7 ;  /* 0x00000007ff07723e */ /* 0x000fce00020004ff */
[C---:B--2---:R-:W-:Y:S01]  /*18ee0*/  HMMA.16816.F32 R8, R4.reuse, R24, R8 ;  /* 0x000000180408723c */ /* 0x044fe20000001808 */
        /* <DEDUP_REMOVED lines=12> */
[C---:B------:R-:W-:Y:S03]  /*18fb0*/  HMMA.16816.F32 R12, R4.reuse, R20, R12 ;  /* 0x00000014040c723c */ /* 0x040fe6000000180c */
[----:B------:R-:W-:Y:S04]  /*18fc0*/  STL.64 [R1+0xdb0], R26 ;  /* 0x000db01a01007387 */ /* 0x000fe80000100a00 */
[----:B----4-:R0:W-:Y:S04]  /*18fd0*/  STL.64 [R1+0xda8], R24 ;  /* 0x000da81801007387 */ /* 0x0101e80000100a00 */
[----:B0-----:R-:W4:Y:S04]  /*18fe0*/  LDL.LU R24, [R1+0x20] ;  /* 0x0000200001187983 */ /* 0x001f280000300800 */
[----:B------:R-:W4:Y:S04]  /*18ff0*/  LDL.LU R25, [R1+0x24] ;  /* 0x0000240001197983 */ /* 0x000f280000300800 */
[----:B------:R-:W4:Y:S04]  /*19000*/  LDL.LU R26, [R1+0x28] ;  /* 0x00002800011a7983 */ /* 0x000f280000300800 */
[----:B------:R-:W4:Y:S04]  /*19010*/  LDL.LU R27, [R1+0x2c] ;  /* 0x00002c00011b7983 */ /* 0x000f280000300800 */
[----:B------:R-:W-:Y:S04]  /*19020*/  STL.64 [R1+0xa0], R12 ;  /* 0x0000a00c01007387 */ /* 0x000fe80000100a00 */
[----:B------:R0:W-:Y:S04]  /*19030*/  STL.64 [R1+0xa8], R14 ;  /* 0x0000a80e01007387 */ /* 0x0001e80000100a00 */
[----:B0-----:R-:W3:Y:S04]  /*19040*/  LDL.LU.64 R14, [R1+0xdf0] ;  /* 0x000df000010e7983 */ /* 0x001ee80000300a00 */
[----:B------:R-:W2:Y:S04]  /*19050*/  LDL.LU.64 R12, [R1+0xde8] ;  /* 0x000de800010c7983 */ /* 0x000ea80000300a00 */
[----:B------:R-:W4:Y:S01]  /*19060*/  LDL.LU R21, [R1+0xab4] ;  /* 0x000ab40001157983 */ /* 0x000f220000300800 */
[----:B---3--:R-:W-:-:S15]  /*19070*/  HMMA.16816.F32 R8, R4, R14, R8 ;  /* 0x0000000e0408723c */ /* 0x008fde0000001808 */
[----:B------:R-:W-:-:S08]  /*19080*/  NOP ;  /* 0x0000000000007918 */ /* 0x000fd00000000000 */
[----:B------:R-:W-:Y:S04]  /*19090*/  STL.64 [R1+0x80], R8 ;  /* 0x0000800801007387 */ /* 0x000fe80000100a00 */
[----:B------:R0:W-:Y:S04]  /*190a0*/  STL.64 [R1+0x88], R10 ;  /* 0x0000880a01007387 */ /* 0x0001e80000100a00 */
[----:B0-----:R-:W2:Y:S04]  /*190b0*/  LDL.LU.64 R10, [R1+0xde0] ;  /* 0x000de000010a7983 */ /* 0x001ea80000300a00 */
[----:B------:R-:W2:Y:S02]  /*190c0*/  LDL.LU.64 R8, [R1+0xdd8] ;  /* 0x000dd80001087983 */ /* 0x000ea40000300a00 */
[----:B--2---:R-:W-:Y:S02]  /*190d0*/  HMMA.16816.F32 R12, R4, R12, R8 ;  /* 0x0000000c040c723c */ /* 0x004fe40000001808 */
[----:B------:R-:W2:Y:S04]  /*190e0*/  LDL.LU.64 R10, [R1+0xdd0] ;  /* 0x000dd000010a7983 */ /* 0x000ea80000300a00 */
[----:B------:R-:W4:-:S15]  /*190f0*/  LDL.LU.64 R8, [R1+0xdc8] ;  /* 0x000dc80001087983 */ /* 0x000f1e0000300a00 */
[----:B------:R-:W-:-:S02]  /*19100*/  NOP ;  /* 0x0000000000007918 */ /* 0x000fc40000000000 */
[----:B------:R0:W-:Y:S04]  /*19110*/  STL.64 [R1+0x60], R12 ;  /* 0x0000600c01007387 */ /* 0x0001e80000100a00 */
[----:B------:R1:W-:Y:S04]  /*19120*/  STL.64 [R1+0x68], R14 ;  /* 0x0000680e01007387 */ /* 0x0003e80000100a00 */
[----:B0-----:R-:W3:Y:S04]  /*19130*/  LDL.LU R12, [R1+0x10] ;  /* 0x00001000010c7983 */ /* 0x001ee80000300800 */
[----:B------:R-:W3:Y:S04]  /*19140*/  LDL.LU R13, [R1+0x14] ;  /* 0x00001400010d7983 */ /* 0x000ee80000300800 */
[----:B-1----:R-:W3:Y:S04]  /*19150*/  LDL.LU R14, [R1+0x18] ;  /* 0x00001800010e7983 */ /* 0x002ee80000300800 */
[----:B------:R-:W3:Y:S01]  /*19160*/  LDL.LU R15, [R1+0x1c] ;  /* 0x00001c00010f7983 */ /* 0x000ee20000300800 */
[C---:B--2---:R-:W-:Y:S06]  /*19170*/  HMMA.16816.F32 R16, R4.reuse, R10, R16 ;  /* 0x0000000a0410723c */ /* 0x044fec0000001810 */
[----:B----4-:R-:W-:-:S15]  /*19180*/  HMMA.16816.F32 R8, R4, R8, R24 ;  /* 0x000000080408723c */ /* 0x010fde0000001818 */
[----:B------:R-:W-:-:S02]  /*19190*/  NOP ;  /* 0x0000000000007918 */ /* 0x000fc40000000000 */
[----:B------:R-:W-:Y:S04]  /*191a0*/  STL.64 [R1+0x40], R16 ;  /* 0x0000401001007387 */ /* 0x000fe80000100a00 */
[----:B------:R0:W-:Y:S04]  /*191b0*/  STL.64 [R1+0x48], R18 ;  /* 0x0000481201007387 */ /* 0x0001e80000100a00 */
[----:B0-----:R-:W2:Y:S04]  /*191c0*/  LDL.LU.64 R18, [R1+0xdc0] ;  /* 0x000dc00001127983 */ /* 0x001ea80000300a00 */
[----:B------:R-:W4:Y:S04]  /*191d0*/  LDL.LU.64 R16, [R1+0xdb8] ;  /* 0x000db80001107983 */ /* 0x000f280000300a00 */
[----:B------:R-:W2:Y:S04]  /*191e0*/  LDL.LU.64 R26, [R1+0xdb0] ;  /* 0x000db000011a7983 */ /* 0x000ea80000300a00 */
[----:B------:R-:W4:Y:S04]  /*191f0*/  LDL.LU.64 R24, [R1+0xda8] ;  /* 0x000da80001187983 */ /* 0x000f280000300a00 */
[----:B------:R-:W-:Y:S04]  /*19200*/  STL.64 [R1+0x20], R8 ;  /* 0x0000200801007387 */ /* 0x000fe80000100a00 */
[----:B------:R3:W-:Y:S02]  /*19210*/  STL.64 [R1+0x28], R10 ;  /* 0x0000280a01007387 */ /* 0x0007e40000100a00 */
[----:B---3--:R-:W-:Y:S01]  /*19220*/  HMMA.16816.F32 R8, R4, R2, R12 ;  /* 0x000000020408723c */ /* 0x008fe2000000180c */
[----:B----4-:R-:W-:-:S02]  /*19230*/  IMAD R17, R17, 0x100, R24 ;  /* 0x0000010011117824 */ /* 0x010fc400078e0218 */
[----:B--2---:R-:W-:Y:S01]  /*19240*/  IMAD R18, R18, 0x100, R25 ;  /* 0x0000010012127824 */ /* 0x004fe200078e0219 */
[----:B------:R-:W-:Y:S02]  /*19250*/  F2FP.F16.E5M2.UNPACK_B R24, R28.H1 ;  /* 0x0000001cff18723e */ /* 0x000fe400030004ff */
[----:B------:R-:W-:Y:S01]  /*19260*/  F2FP.F16.E5M2.UNPACK_B R25, R0.H1 ;  /* 0x00000000ff19723e */ /* 0x000fe200030004ff */
[----:B------:R-:W-:Y:S04]  /*19270*/  STL.64 [R1+0xda0], R26 ;  /* 0x000da01a01007387 */ /* 0x000fe80000100a00 */
[----:B------:R0:W-:Y:S04]  /*19280*/  STL.64 [R1+0xd98], R24 ;  /* 0x000d981801007387 */ /* 0x0001e80000100a00 */
[----:B0-----:R-:W2:Y:S08]  /*19290*/  LDL.LU R24, [R1] ;  /* 0x0000000001187983 */ /* 0x001eb00000300800 */
[----:B------:R-:W-:Y:S04]  /*192a0*/  STL.64 [R1+0x10], R8 ;  /* 0x0000100801007387 */ /* 0x000fe80000100a00 */
[----:B------:R-:W-:Y:S04]  /*192b0*/  STL.64 [R1+0x18], R10 ;  /* 0x0000180a01007387 */ /* 0x000fe80000100a00 */
[----:B------:R-:W2:Y:S04]  /*192c0*/  LDL.LU R25, [R1+0x4] ;  /* 0x0000040001197983 */ /* 0x000ea80000300800 */
[----:B------:R-:W2:Y:S04]  /*192d0*/  LDL.LU R26, [R1+0x8] ;  /* 0x00000800011a7983 */ /* 0x000ea80000300800 */
[----:B------:R-:W2:Y:S04]  /*192e0*/  LDL.LU R27, [R1+0xc] ;  /* 0x00000c00011b7983 */ /* 0x000ea80000300800 */
[----:B------:R-:W3:Y:S04]  /*192f0*/  LDL.LU R12, [R1+0xad0] ;  /* 0x000ad000010c7983 */ /* 0x000ee80000300800 */
[----:B------:R-:W4:Y:S04]  /*19300*/  LDL.LU R13, [R1+0xad8] ;  /* 0x000ad800010d7983 */ /* 0x000f280000300800 */
[----:B----4-:R0:W-:Y:S04]  /*19310*/  STL [R1+0xd60], R13 ;  /* 0x000d600d01007387 */ /* 0x0101e80000100800 */
[----:B0-----:R-:W3:Y:S04]  /*19320*/  LDL.LU R13, [R1+0xad4] ;  /* 0x000ad400010d7983 */ /* 0x001ee80000300800 */
[----:B------:R-:W4:Y:S04]  /*19330*/  LDL.LU R14, [R1+0xae0] ;  /* 0x000ae000010e7983 */ /* 0x000f280000300800 */
[----:B----4-:R0:W-:Y:S04]  /*19340*/  STL [R1+0xd5c], R14 ;  /* 0x000d5c0e01007387 */ /* 0x0101e80000100800 */
[----:B0-----:R-:W4:Y:S04]  /*19350*/  LDL.LU R14, [R1+0xadc] ;  /* 0x000adc00010e7983 */ /* 0x001f280000300800 */
[----:B------:R-:W4:Y:S04]  /*19360*/  LDL.LU R0, [R1+0x38c] ;  /* 0x00038c0001007983 */ /* 0x000f280000300800 */
[----:B------:R-:W2:Y:S04]  /*19370*/  LDL.LU R11, [R1+0xaec] ;  /* 0x000aec00010b7983 */ /* 0x000ea80000300800 */
[----:B--2---:R0:W-:Y:S04]  /*19380*/  STL [R1+0xd58], R11 ;  /* 0x000d580b01007387 */ /* 0x0041e80000100800 */
[----:B------:R-:W2:Y:S04]  /*19390*/  LDL.LU R8, [R1+0x90] ;  /* 0x0000900001087983 */ /* 0x000ea80000300800 */
[----:B------:R-:W2:Y:S04]  /*193a0*/  LDL.LU R9, [R1+0x94] ;  /* 0x0000940001097983 */ /* 0x000ea80000300800 */
[----:B------:R-:W3:Y:S04]  /*193b0*/  LDL.LU R10, [R1+0x98] ;  /* 0x00009800010a7983 */ /* 0x000ee80000300800 */
[----:B0-----:R-:W3:Y:S04]  /*193c0*/  LDL.LU R11, [R1+0x9c] ;  /* 0x00009c00010b7983 */ /* 0x001ee80000300800 */
[----:B---3--:R-:W-:Y:S04]  /*193d0*/  STL.64 [R1+0xd70], R10 ;  /* 0x000d700a01007387 */ /* 0x008fe80000100a00 */
[----:B--2---:R0:W-:Y:S04]  /*193e0*/  STL.64 [R1+0xd68], R8 ;  /* 0x000d680801007387 */ /* 0x0041e80000100a00 */
[----:B0-----:R-:W2:Y:S04]  /*193f0*/  LDL.LU R8, [R1+0x70] ;  /* 0x0000700001087983 */ /* 0x001ea80000300800 */
[----:B------:R-:W2:Y:S04]  /*19400*/  LDL.LU R9, [R1+0x74] ;  /* 0x0000740001097983 */ /* 0x000ea80000300800 */
[----:B------:R-:W3:Y:S04]  /*19410*/  LDL.LU R10, [R1+0x78] ;  /* 0x00007800010a7983 */ /* 0x000ee80000300800 */
[----:B------:R-:W3:Y:S04]  /*19420*/  LDL.LU R11, [R1+0x7c] ;  /* 0x00007c00010b7983 */ /* 0x000ee80000300800 */
[----:B------:R-:W4:Y:S04]  /*19430*/  LDL.LU R2, [R1+0x368] ;  /* 0x0003680001027983 */ /* 0x000f280000300800 */
[----:B------:R-:W4:Y:S04]  /*19440*/  LDL.LU R3, [R1+0x36c] ;  /* 0x00036c0001037983 */ /* 0x000f280000300800 */
[----:B---3--:R-:W-:Y:S04]  /*19450*/  STL.64 [R1+0xd80], R10 ;  /* 0x000d800a01007387 */ /* 0x008fe80000100a00 */
[----:B--2---:R0:W-:Y:S04]  /*19460*/  STL.64 [R1+0xd78], R8 ;  /* 0x000d780801007387 */ /* 0x0041e80000100a00 */
[----:B0-----:R-:W2:Y:S04]  /*19470*/  LDL.LU R8, [R1+0x50] ;  /* 0x0000500001087983 */ /* 0x001ea80000300800 */
[----:B------:R-:W2:Y:S04]  /*19480*/  LDL.LU R9, [R1+0x54] ;  /* 0x0000540001097983 */ /* 0x000ea80000300800 */
[----:B------:R-:W3:Y:S04]  /*19490*/  LDL.LU R10, [R1+0x58] ;  /* 0x00005800010a7983 */ /* 0x000ee80000300800 */
[----:B------:R-:W3:Y:S01]  /*194a0*/  LDL.LU R11, [R1+0x5c] ;  /* 0x00005c00010b7983 */ /* 0x000ee20000300800 */
[----:B------:R-:W-:-:S02]  /*194b0*/  IMAD R16, R16, 0x100, R21 ;  /* 0x0000010010107824 */ /* 0x000fc400078e0215 */
[----:B------:R-:W-:Y:S01]  /*194c0*/  IMAD R19, R29, 0x100, R19 ;  /* 0x000001001d137824 */ /* 0x000fe200078e0213 */
[----:B------:R-:W-:Y:S01]  /*194d0*/  HMMA.16816.F32 R4, R4, R22, R24 ;  /* 0x000000160404723c */ /* 0x000fe20000001818 */
        /* <DEDUP_REMOVED lines=8> */
[----:B------:R-:W3:Y:S04]  /*19560*/  LDL.LU R21, [R1+0x39c] ;  /* 0x00039c0001157983 */ /* 0x000ee80000300800 */
[----:B------:R-:W3:Y:S04]  /*19570*/  LDL.LU R29, [R1+0x3a8] ;  /* 0x0003a800011d7983 */ /* 0x000ee80000300800 */
[----:B------:R-:W3:Y:S04]  /*19580*/  LDL.LU R28, [R1+0x3ac] ;  /* 0x0003ac00011c7983 */ /* 0x000ee80000300800 */
[----:B------:R-:W4:Y:S04]  /*19590*/  LDL.LU.64 R26, [R1+0xda0] ;  /* 0x000da000011a7983 */ /* 0x000f280000300a00 */
[----:B------:R-:W2:Y:S01]  /*195a0*/  LDL.LU.64 R24, [R1+0xd98] ;  /* 0x000d980001187983 */ /* 0x000ea20000300a00 */
[----:B------:R-:W-:-:S02]  /*195b0*/  F2FP.F16.E5M2.UNPACK_B R16, R16 ;  /* 0x00000010ff10723e */ /* 0x000fc400020004ff */
[----:B------:R-:W-:Y:S02]  /*195c0*/  F2FP.F16.E5M2.UNPACK_B R17, R17 ;  /* 0x00000011ff11723e */ /* 0x000fe400020004ff */
[----:B------:R-:W-:Y:S02]  /*195d0*/  F2FP.F16.E5M2.UNPACK_B R18, R18 ;  /* 0x00000012ff12723e */ /* 0x000fe400020004ff */
[----:B------:R-:W-:Y:S01]  /*195e0*/  F2FP.F16.E5M2.UNPACK_B R19, R19 ;  /* 0x00000013ff13723e */ /* 0x000fe200020004ff */
[----:B------:R-:W3:Y:S04]  /*195f0*/  LDL.LU R22, [R1+0x358] ;  /* 0x0003580001167983 */ /* 0x000ee80000300800 */
[----:B------:R-:W4:Y:S04]  /*19600*/  LDL.LU R23, [R1+0x35c] ;  /* 0x00035c0001177983 */ /* 0x000f280000300800 */
[----:B------:R0:W-:Y:S04]  /*19610*/  STL.64 [R1], R4 ;  /* 0x0000000401007387 */ /* 0x0001e80000100a00 */
[----:B------:R1:W-:Y:S04]  /*19620*/  STL.64 [R1+0x8], R6 ;  /* 0x0000080601007387 */ /* 0x0003e80000100a00 */
[----:B0-----:R-:W4:Y:S04]  /*19630*/  LDL.LU R4, [R1+0x378] ;  /* 0x0003780001047983 */ /* 0x001f280000300800 */
[----:B------:R-:W4:Y:S04]  /*19640*/  LDL.LU R5, [R1+0x37c] ;  /* 0x00037c0001057983 */ /* 0x000f280000300800 */
[----:B-1----:R-:W4:Y:S04]  /*19650*/  LDL.LU R6, [R1+0xae4] ;  /* 0x000ae40001067983 */ /* 0x002f280000300800 */
[----:B------:R-:W4:Y:S01]  /*19660*/  LDL.LU R7, [R1+0x388] ;  /* 0x0003880001077983 */ /* 0x000f220000300800 */
[----:B--2---:R-:W-:-:S15]  /*19670*/  HMMA.16816.F32 R8, R16, R24, R8 ;  /* 0x000000181008723c */ /* 0x004fde0000001808 */
[----:B------:R-:W-:-:S08]  /*19680*/  NOP ;  /* 0x0000000000007918 */ /* 0x000fd00000000000 */
[----:B------:R-:W-:Y:S04]  /*19690*/  STL.64 [R1+0x200], R8 ;  /* 0x0002000801007387 */ /* 0x000fe80000100a00 */
[----:B------:R0:W-:Y:S04]  /*196a0*/  STL.64 [R1+0x208], R10 ;  /* 0x0002080a01007387 */ /* 0x0001e80000100a00 */
[----:B0-----:R-:W2:Y:S04]  /*196b0*/  LDL.LU.64 R10, [R1+0xd90] ;  /* 0x000d9000010a7983 */ /* 0x001ea80000300a00 */
[----:B------:R-:W2:Y:S01]  /*196c0*/  LDL.LU.64 R8, [R1+0xd88] ;  /* 0x000d880001087983 */ /* 0x000ea20000300a00 */
[----:B---3--:R-:W-:-:S02]  /*196d0*/  F2FP.F16.E5M2.UNPACK_B R22, R22.H1 ;  /* 0x00000016ff16723e */ /* 0x008fc400030004ff */
[----:B----4-:R-:W-:Y:S01]  /*196e0*/  F2FP.F16.E5M2.UNPACK_B R23, R23.H1 ;  /* 0x00000017ff17723e */ /* 0x010fe200030004ff */
        /* <DEDUP_REMOVED lines=10> */
[----:B0-----:R-:W2:Y:S04]  /*19790*/  LDL.LU.64 R10, [R1+0xd80] ;  /* 0x000d8000010a7983 */ /* 0x001ea80000300a00 */
[----:B------:R-:W2:Y:S01]  /*197a0*/  LDL.LU.64 R8, [R1+0xd78] ;  /* 0x000d780001087983 */ /* 0x000ea20000300a00 */
[----:B------:R-:W-:-:S02]  /*197b0*/  F2FP.F16.E5M2.UNPACK_B R2, R2.H1 ;  /* 0x00000002ff02723e */ /* 0x000fc400030004ff */
[----:B------:R-:W-:Y:S01]  /*197c0*/  F2FP.F16.E5M2.UNPACK_B R3, R3.H1 ;  /* 0x00000003ff03723e */ /* 0x000fe200030004ff */
[----:B------:R-:W-:-:S06]  /*197d0*/  IMAD R12, R12, 0x100, R13 ;  /* 0x000001000c0c7824 */ /* 0x000fcc00078e020d */
[----:B--2---:R-:W-:-:S15]  /*197e0*/  HMMA.16816.F32 R8, R16, R2, R8 ;  /* 0x000000021008723c */ /* 0x004fde0000001808 */
[----:B------:R-:W-:-:S08]  /*197f0*/  NOP ;  /* 0x0000000000007918 */ /* 0x000fd00000000000 */
[----:B------:R-:W-:Y:S04]  /*19800*/  STL.64 [R1+0x70], R8 ;  /* 0x0000700801007387 */ /* 0x000fe80000100a00 */
[----:B------:R0:W-:Y:S04]  /*19810*/  STL.64 [R1+0x78], R10 ;  /* 0x0000780a01007387 */ /* 0x0001e80000100a00 */
[----:B0-----:R-:W2:Y:S04]  /*19820*/  LDL.LU.64 R10, [R1+0xd70] ;  /* 0x000d7000010a7983 */ /* 0x001ea80000300a00 */
[----:B------:R-:W2:Y:S04]  /*19830*/  LDL.LU.64 R8, [R1+0xd68] ;  /* 0x000d680001087983 */ /* 0x000ea80000300a00 */
[----:B------:R-:W4:Y:S01]  /*19840*/  LDL.LU R13, [R1+0xd60] ;  /* 0x000d6000010d7983 */ /* 0x000f220000300800 */
[----:B------:R-:W-:Y:S01]  /*19850*/  F2FP.F16.E5M2.UNPACK_B R4, R4.H1 ;  /* 0x00000004ff04723e */ /* 0x000fe200030004ff */
[----:B----4-:R-:W-:-:S02]  /*19860*/  IMAD R13, R13, 0x100, R14 ;  /* 0x000001000d0d7824 */ /* 0x010fc400078e020e */
[----:B------:R-:W4:Y:S01]  /*19870*/  LDL.LU R14, [R1+0xd5c] ;  /* 0x000d5c00010e7983 */ /* 0x000f220000300800 */
[----:B------:R-:W-:-:S07]  /*19880*/  F2FP.F16.E5M2.UNPACK_B R5, R5.H1 ;  /* 0x00000005ff05723e */ /* 0x000fce00030004ff */
[----:B--2---:R-:W-:-:S15]  /*19890*/  HMMA.16816.F32 R8, R16, R4, R8 ;  /* 0x000000041008723c */ /* 0x004fde0000001808 */
[----:B------:R-:W-:-:S08]  /*198a0*/  NOP ;  /* 0x0000000000007918 */ /* 0x000fd00000000000 */
[----:B------:R-:W-:Y:S04]  /*198b0*/  STL.64 [R1+0x90], R8 ;  /* 0x0000900801007387 */ /* 0x000fe80000100a00 */
[----:B------:R0:W-:Y:S04]  /*198c0*/  STL.64 [R1+0x98], R10 ;  /* 0x0000980a01007387 */ /* 0x0001e80000100a00 */
[----:B0-----:R-:W2:Y:S01]  /*198d0*/  LDL.LU R11, [R1+0xd58] ;  /* 0x000d5800010b7983 */ /* 0x001ea20000300800 */
[----:B----4-:R-:W-:Y:S01]  /*198e0*/  IMAD R14, R14, 0x100, R6 ;  /* 0x000001000e0e7824 */ /* 0x010fe200078e0206 */
[----:B------:R-:W-:-:S02]  /*198f0*/  F2FP.F16.E5M2.UNPACK_B R6, R7.H1 ;  /* 0x00000007ff06723e */ /* 0x000fc400030004ff */
[----:B------:R-:W-:Y:S02]  /*19900*/  F2FP.F16.E5M2.UNPACK_B R7, R0.H1 ;  /* 0x00000000ff07723e */ /* 0x000fe400030004ff */
[----:B------:R-:W4:Y:S05]  /*19910*/  LDL.LU R0, [R1+0xb00] ;  /* 0x000b000001007983 */ /* 0x000f2a0000300800 */
[----:B---3--:R-:W-:-:S15]  /*19920*/  HMMA.16816.F32 R24, R16, R6, R24 ;  /* 0x000000061018723c */ /* 0x008fde0000001818 */
[----:B------:R-:W-:-:S08]  /*19930*/  NOP ;  /* 0x0000000000007918 */ /* 0x000fd00000000000 */
[----:B------:R0:W-:Y:S04]  /*19940*/  STL.64 [R1+0x260], R24 ;  /* 0x0002601801007387 */ /* 0x0001e80000100a00 */
[----:B------:R1:W-:Y:S04]  /*19950*/  STL.64 [R1+0x268], R26 ;  /* 0x0002681a01007387 */ /* 0x0003e80000100a00 */
[----:B0-----:R-:W3:Y:S04]  /*19960*/  LDL.LU R24, [R1+0x190] ;  /* 0x0001900001187983 */ /* 0x001ee80000300800 */
[----:B------:R-:W3:Y:S04]  /*19970*/  LDL.LU R25, [R1+0x194] ;  /* 0x0001940001197983 */ /* 0x000ee80000300800 */
[----:B-1----:R-:W4:Y:S04]  /*19980*/  LDL.LU R26, [R1+0x198] ;  /* 0x00019800011a7983 */ /* 0x002f280000300800 */
[----:B------:R-:W4:Y:S01]  /*19990*/  LDL.LU R27, [R1+0x19c] ;  /* 0x00019c00011b7983 */ /* 0x000f220000300800 */
[----:B--2---:R-:W-:Y:S01]  /*199a0*/  IMAD R15, R15, 0x100, R11 ;  /* 0x000001000f0f7824 */ /* 0x004fe200078e020b */
[----:B------:R-:W-:-:S02]  /*199b0*/  F2FP.F16.E5M2.UNPACK_B R10, R29.H1 ;  /* 0x0000001dff0a723e */ /* 0x000fc400030004ff */
[----:B------:R-:W-:Y:S01]  /*199c0*/  F2FP.F16.E5M2.UNPACK_B R11, R28.H1 ;  /* 0x0000001cff0b723e */ /* 0x000fe200030004ff */
[----:B------:R-:W2:Y:S04]  /*199d0*/  LDL.LU R29, [R1+0x3b8] ;  /* 0x0003b800011d7983 */ /* 0x000ea80000300800 */
[----:B------:R-:W2:Y:S04]  /*199e0*/  LDL.LU R28, [R1+0x3bc] ;  /* 0x0003bc00011c7983 */ /* 0x000ea80000300800 */
        /* <DEDUP_REMOVED lines=12> */
[----:B------:R-:W-:Y:S04]  /*19ab0*/  STL.64 [R1+0xd00], R6 ;  /* 0x000d000601007387 */ /* 0x000fe80000100a00 */
[----:B------:R0:W-:Y:S04]  /*19ac0*/  STL.64 [R1+0xcf8], R4 ;  /* 0x000cf80401007387 */ /* 0x0001e80000100a00 */
[----:B0-----:R-:W4:Y:S04]  /*19ad0*/  LDL.LU R4, [R1+0x160] ;  /* 0x0001600001047983 */ /* 0x001f280000300800 */
[----:B------:R-:W4:Y:S04]  /*19ae0*/  LDL.LU R5, [R1+0x164] ;  /* 0x0001640001057983 */ /* 0x000f280000300800 */
[----:B------:R-:W2:Y:S04]  /*19af0*/  LDL.LU R6, [R1+0x168] ;  /* 0x0001680001067983 */ /* 0x000ea80000300800 */
[----:B------:R-:W2:Y:S01]  /*19b00*/  LDL.LU R7, [R1+0x16c] ;  /* 0x00016c0001077983 */ /* 0x000ea20000300800 */
[----:B------:R-:W-:-:S02]  /*19b10*/  F2FP.F16.E5M2.UNPACK_B R8, R20.H1 ;  /* 0x00000014ff08723e */ /* 0x000fc400030004ff */
[----:B------:R-:W-:Y:S01]  /*19b20*/  F2FP.F16.E5M2.UNPACK_B R9, R21.H1 ;  /* 0x00000015ff09723e */ /* 0x000fe200030004ff */
[----:B--2---:R-:W-:Y:S04]  /*19b30*/  STL.64 [R1+0xd10], R6 ;  /* 0x000d100601007387 */ /* 0x004fe80000100a00 */
[----:B----4-:R0:W-:Y:S04]  /*19b40*/  STL.64 [R1+0xd08], R4 ;  /* 0x000d080401007387 */ /* 0x0101e80000100a00 */
[----:B0-----:R-:W2:Y:S04]  /*19b50*/  LDL.LU R4, [R1+0x170] ;  /* 0x0001700001047983 */ /* 0x001ea80000300800 */
[----:B------:R-:W2:Y:S04]  /*19b60*/  LDL.LU R5, [R1+0x174] ;  /* 0x0001740001057983 */ /* 0x000ea80000300800 */
[----:B------:R-:W4:Y:S04]  /*19b70*/  LDL.LU R6, [R1+0x178] ;  /* 0x0001780001067983 */ /* 0x000f280000300800 */
[----:B------:R-:W4:Y:S01]  /*19b80*/  LDL.LU R7, [R1+0x17c] ;  /* 0x00017c0001077983 */ /* 0x000f220000300800 */
[C---:B---3--:R-:W-:Y:S03]  /*19b90*/  HMMA.16816.F32 R24, R16.reuse, R8, R24 ;  /* 0x000000081018723c */ /* 0x048fe60000001818 */
[----:B----4-:R-:W-:Y:S04]  /*19ba0*/  STL.64 [R1+0xd20], R6 ;  /* 0x000d200601007387 */ /* 0x010fe80000100a00 */
        /* <DEDUP_REMOVED lines=14> */
[----:B------:R-:W3:Y:S01]  /*19c90*/  LDL.LU.64 R24, [R1+0xd38] ;  /* 0x000d380001187983 */ /* 0x000ee20000300a00 */
[----:B------:R-:W-:-:S02]  /*19ca0*/  F2FP.F16.E5M2.UNPACK_B R20, R29.H1 ;  /* 0x0000001dff14723e */ /* 0x000fc400030004ff */
[----:B------:R-:W-:Y:S01]  /*19cb0*/  F2FP.F16.E5M2.UNPACK_B R21, R28.H1 ;  /* 0x0000001cff15723e */ /* 0x000fe200030004ff */
[----:B------:R-:W-:Y:S04]  /*19cc0*/  STL.64 [R1+0xcf0], R10 ;  /* 0x000cf00a01007387 */ /* 0x000fe80000100a00 */
[----:B------:R0:W-:Y:S04]  /*19cd0*/  STL.64 [R1+0xce8], R8 ;  /* 0x000ce80801007387 */ /* 0x0001e80000100a00 */
[----:B0-----:R-:W4:Y:S04]  /*19ce0*/  LDL.LU R8, [R1+0x150] ;  /* 0x0001500001087983 */ /* 0x001f280000300800 */
[----:B------:R-:W4:Y:S04]  /*19cf0*/  LDL.LU R9, [R1+0x154] ;  /* 0x0001540001097983 */ /* 0x000f280000300800 */
[----:B------:R-:W4:Y:S04]  /*19d00*/  LDL.LU R10, [R1+0x158] ;  /* 0x00015800010a7983 */ /* 0x000f280000300800 */
[----:B------:R-:W4:Y:S01]  /*19d10*/  LDL.LU R11, [R1+0x15c] ;  /* 0x00015c00010b7983 */ /* 0x000f220000300800 */
[----:B---3--:R-:W-:Y:S03]  /*19d20*/  HMMA.16816.F32 R16, R16, R20, R24 ;  /* 0x000000141010723c */ /* 0x008fe60000001818 */
[----:B------:R-:W3:Y:S04]  /*19d30*/  LDL.LU.64 R26, [R1+0xd30] ;  /* 0x000d3000011a7983 */ /* 0x000ee80000300a00 */
[----:B------:R-:W2:Y:S01]  /*19d40*/  LDL.LU.64 R24, [R1+0xd28] ;  /* 0x000d280001187983 */ /* 0x000ea20000300a00 */
[----:B------:R-:W-:-:S02]  /*19d50*/  F2FP.F16.E5M2.UNPACK_B R12, R12 ;  /* 0x0000000cff0c723e */ /* 0x000fc400020004ff */
[----:B------:R-:W-:Y:S02]  /*19d60*/  F2FP.F16.E5M2.UNPACK_B R13, R13 ;  /* 0x0000000dff0d723e */ /* 0x000fe400020004ff */
[----:B------:R-:W-:Y:S02]  /*19d70*/  F2FP.F16.E5M2.UNPACK_B R14, R14 ;  /* 0x0000000eff0e723e */ /* 0x000fe400020004ff */
[----:B------:R-:W-:-:S09]  /*19d80*/  F2FP.F16.E5M2.UNPACK_B R15, R15 ;  /* 0x0000000fff0f723e */ /* 0x000fd200020004ff */
[----:B------:R0:W-:Y:S04]  /*19d90*/  STL.64 [R1+0x190], R16 ;  /* 0x0001901001007387 */ /* 0x0001e80000100a00 */
        /* <DEDUP_REMOVED lines=10> */
[----:B------:R-:W2:Y:S04]  /*19e40*/  LDL.LU.64 R4, [R1+0xd18] ;  /* 0x000d180001047983 */ /* 0x000ea80000300a00 */
[----:B---3--:R-:W-:Y:S04]  /*19e50*/  STL.64 [R1+0xcb8], R26 ;  /* 0x000cb81a01007387 */ /* 0x008fe80000100a00 */
        /* <DEDUP_REMOVED lines=10> */
[----:B------:R-:W2:Y:S04]  /*19f00*/  LDL.LU.64 R4, [R1+0xd08] ;  /* 0x000d080001047983 */ /* 0x000ea80000300a00 */
[----:B------:R0:W-:Y:S04]  /*19f10*/  STL.64 [R1+0xcc8], R22 ;  /* 0x000cc81601007387 */ /* 0x0001e80000100a00 */
[----:B0-----:R-:W4:Y:S04]  /*19f20*/  LDL.LU R23, [R1+0xaf4] ;  /* 0x000af40001177983 */ /* 0x001f280000300800 */
[----:B------:R-:W-:Y:S01]  /*19f30*/  STL.64 [R1+0xcc0], R20 ;  /* 0x000cc01401007387 */ /* 0x000fe20000100a00 */
[----:B--2---:R-:W-:-:S15]  /*19f40*/  HMMA.16816.F32 R4, R12, R2, R4 ;  /* 0x000000020c04723c */ /* 0x004fde0000001804 */
[----:B------:R-:W-:-:S08]  /*19f50*/  NOP ;  /* 0x0000000000007918 */ /* 0x000fd00000000000 */
[----:B------:R-:W-:Y:S04]  /*19f60*/  STL.64 [R1+0x170], R4 ;  /* 0x0001700401007387 */ /* 0x000fe80000100a00 */
[----:B------:R0:W-:Y:S04]  /*19f70*/  STL.64 [R1+0x178], R6 ;  /* 0x0001780601007387 */ /* 0x0001e80000100a00 */
[----:B0-----:R-:W3:Y:S04]  /*19f80*/  LDL.LU.64 R6, [R1+0xd00] ;  /* 0x000d000001067983 */ /* 0x001ee80000300a00 */
[----:B------:R-:W2:Y:S01]  /*19f90*/  LDL.LU.64 R4, [R1+0xcf8] ;  /* 0x000cf80001047983 */ /* 0x000ea20000300a00 */
[----:B----4-:R-:W-:-:S02]  /*19fa0*/  IMAD R16, R16, 0x100, R23 ;  /* 0x0000010010107824 */ /* 0x010fc400078e0217 */
[----:B------:R-:W-:Y:S02]  /*19fb0*/  IMAD R17, R18, 0x100, R17 ;  /* 0x0000010012117824 */ /* 0x000fe400078e0211 */
[----:B------:R-:W-:Y:S01]  /*19fc0*/  IMAD R18, R0, 0x100, R19 ;  /* 0x0000010000127824 */ /* 0x000fe200078e0213 */
[C---:B--2---:R-:W-:Y:S06]  /*19fd0*/  HMMA.16816.F32 R8, R12.reuse, R4, R8 ;  /* 0x000000040c08723c */ /* 0x044fec0000001808 */
[----:B---3--:R-:W-:-:S15]  /*19fe0*/  HMMA.16816.F32 R20, R12, R6, R24 ;  /* 0x000000060c14723c */ /* 0x008fde0000001818 */
[----:B------:R-:W-:-:S02]  /*19ff0*/  NOP ;  /* 0x0000000000007918 */ /* 0x000fc40000000000 */
[----:B------:R-:W-:Y:S04]  /*1a000*/  STL.64 [R1+0x160], R8 ;  /* 0x0001600801007387 */ /* 0x000fe80000100a00 */
[----:B------:R0:W-:Y:S04]  /*1a010*/  STL.64 [R1+0x168], R10 ;  /* 0x0001680a01007387 */ /* 0x0001e80000100a00 */
[----:B0-----:R-:W2:Y:S04]  /*1a020*/  LDL.LU.64 R10, [R1+0xcf0] ;  /* 0x000cf000010a7983 */ /* 0x001ea80000300a00 */
[----:B------:R-:W3:Y:S04]  /*1a030*/  LDL.LU.64 R8, [R1+0xce8] ;  /* 0x000ce80001087983 */ /* 0x000ee80000300a00 */
[----:B------:R-:W4:Y:S04]  /*1a040*/  LDL.LU R28, [R1+0xb14] ;  /* 0x000b1400011c7983 */ /* 0x000f280000300800 */
[----:B------:R-:W4:Y:S04]  /*1a050*/  LDL.LU R29, [R1+0xb1c] ;  /* 0x000b1c00011d7983 */ /* 0x000f280000300800 */
[----:B------:R-:W-:Y:S04]  /*1a060*/  STL.64 [R1+0xc88], R6 ;  /* 0x000c880601007387 */ /* 0x000fe80000100a00 */
[----:B------:R-:W-:Y:S04]  /*1a070*/  STL.64 [R1+0xc80], R4 ;  /* 0x000c800401007387 */ /* 0x000fe80000100a00 */
[----:B------:R0:W-:Y:S04]  /*1a080*/  STL.64 [R1+0x150], R20 ;  /* 0x0001501401007387 */ /* 0x0001e80000100a00 */
[----:B------:R1:W-:Y:S04]  /*1a090*/  STL.64 [R1+0x158], R22 ;  /* 0x0001581601007387 */ /* 0x0003e80000100a00 */
[----:B------:R-:W2:Y:S04]  /*1a0a0*/  LDL.LU R0, [R1+0xb0c] ;  /* 0x000b0c0001007983 */ /* 0x000ea80000300800 */
[----:B------:R-:W2:Y:S04]  /*1a0b0*/  LDL.LU R19, [R1+0xb08] ;  /* 0x000b080001137983 */ /* 0x000ea80000300800 */
[----:B0-----:R-:W3:Y:S04]  /*1a0c0*/  LDL.LU R20, [R1+0x1c0] ;  /* 0x0001c00001147983 */ /* 0x001ee80000300800 */
[----:B------:R-:W3:Y:S04]  /*1a0d0*/  LDL.LU R21, [R1+0x1c4] ;  /* 0x0001c40001157983 */ /* 0x000ee80000300800 */
[----:B-1----:R-:W4:Y:S04]  /*1a0e0*/  LDL.LU R22, [R1+0x1c8] ;  /* 0x0001c80001167983 */ /* 0x002f280000300800 */
[----:B------:R-:W4:Y:S04]  /*1a0f0*/  LDL.LU R23, [R1+0x1cc] ;  /* 0x0001cc0001177983 */ /* 0x000f280000300800 */
[----:B----4-:R-:W-:Y:S04]  /*1a100*/  STL.64 [R1+0xcd8], R22 ;  /* 0x000cd81601007387 */ /* 0x010fe80000100a00 */
[----:B---3--:R0:W-:Y:S04]  /*1a110*/  STL.64 [R1+0xcd0], R20 ;  /* 0x000cd01401007387 */ /* 0x0081e80000100a00 */
[----:B0-----:R-:W3:Y:S04]  /*1a120*/  LDL.LU R20, [R1+0x1d0] ;  /* 0x0001d00001147983 */ /* 0x001ee80000300800 */
[----:B------:R-:W3:Y:S04]  /*1a130*/  LDL.LU R21, [R1+0x1d4] ;  /* 0x0001d40001157983 */ /* 0x000ee80000300800 */
[----:B------:R-:W3:Y:S04]  /*1a140*/  LDL.LU R22, [R1+0x1d8] ;  /* 0x0001d80001167983 */ /* 0x000ee80000300800 */
[----:B------:R-:W3:Y:S04]  /*1a150*/  LDL.LU R23, [R1+0x1dc] ;  /* 0x0001dc0001177983 */ /* 0x000ee80000300800 */
[----:B------:R-:W4:Y:S04]  /*1a160*/  LDL.LU R4, [R1+0x100] ;  /* 0x0001000001047983 */ /* 0x000f280000300800 */
        /* <DEDUP_REMOVED lines=11> */
[----:B------:R-:W4:Y:S04]  /*1a220*/  LDL.LU R6, [R1+0x118] ;  /* 0x0001180001067983 */ /* 0x000f280000300800 */
[----:B------:R-:W4:Y:S01]  /*1a230*/  LDL.LU R7, [R1+0x11c] ;  /* 0x00011c0001077983 */ /* 0x000f220000300800 */
[----:B---3--:R-:W-:Y:S01]  /*1a240*/  HMMA.16816.F32 R20, R12, R8, R20 ;  /* 0x000000080c14723c */ /* 0x008fe20000001814 */
[----:B------:R-:W-:-:S02]  /*1a250*/  IMAD R19, R19, 0x100, R0 ;  /* 0x0000010013137824 */ /* 0x000fc400078e0200 */
[----:B----4-:R-:W-:Y:S04]  /*1a260*/  STL.64 [R1+0xca8], R6 ;  /* 0x000ca80601007387 */ /* 0x010fe80000100a00 */
[----:B--2---:R0:W-:Y:S04]  /*1a270*/  STL.64 [R1+0xca0], R4 ;  /* 0x000ca00401007387 */ /* 0x0041e80000100a00 */
        /* <DEDUP_REMOVED lines=8> */
[----:B------:R-:W4:Y:S04]  /*1a300*/  LDL.LU.64 R20, [R1+0xcd0] ;  /* 0x000cd00001147983 */ /* 0x000f280000300a00 */
[----:B------:R0:W-:Y:S04]  /*1a310*/  STL [R1+0xc54], R8 ;  /* 0x000c540801007387 */ /* 0x0001e80000100800 */
[----:B0-----:R-:W2:Y:S04]  /*1a320*/  LDL.LU R8, [R1+0xb24] ;  /* 0x000b240001087983 */ /* 0x001ea80000300800 */
[----:B------:R0:W-:Y:S04]  /*1a330*/  STL [R1+0xc50], R9 ;  /* 0x000c500901007387 */ /* 0x0001e80000100800 */
[----:B0-----:R-:W2:Y:S01]  /*1a340*/  LDL.LU R9, [R1+0xb2c] ;  /* 0x000b2c0001097983 */ /* 0x001ea20000300800 */
[----:B----4-:R-:W-:-:S15]  /*1a350*/  HMMA.16816.F32 R20, R12, R10, R20 ;  /* 0x0000000a0c14723c */ /* 0x010fde0000001814 */
[----:B------:R-:W-:-:S08]  /*1a360*/  NOP ;  /* 0x0000000000007918 */ /* 0x000fd00000000000 */
[----:B------:R-:W-:Y:S04]  /*1a370*/  STL.64 [R1+0x140], R20 ;  /* 0x0001401401007387 */ /* 0x000fe80000100a00 */
[----:B------:R0:W-:Y:S04]  /*1a380*/  STL.64 [R1+0x148], R22 ;  /* 0x0001481601007387 */ /* 0x0001e80000100a00 */
[----:B0-----:R-:W4:Y:S04]  /*1a390*/  LDL.LU.64 R22, [R1+0xcc8] ;  /* 0x000cc80001167983 */ /* 0x001f280000300a00 */
[----:B------:R-:W3:Y:S04]  /*1a3a0*/  LDL.LU.64 R20, [R1+0xcc0] ;  /* 0x000cc00001147983 */ /* 0x000ee80000300a00 */
[----:B------:R-:W-:Y:S04]  /*1a3b0*/  STL.64 [R1+0xc60], R10 ;  /* 0x000c600a01007387 */ /* 0x000fe80000100a00 */
[----:B--2---:R0:W-:Y:S04]  /*1a3c0*/  STL.64 [R1+0xc58], R8 ;  /* 0x000c580801007387 */ /* 0x0041e80000100a00 */
[----:B0-----:R-:W2:Y:S04]  /*1a3d0*/  LDL.LU R8, [R1+0xe0] ;  /* 0x0000e00001087983 */ /* 0x001ea80000300800 */
[----:B------:R-:W2:Y:S04]  /*1a3e0*/  LDL.LU R9, [R1+0xe4] ;  /* 0x0000e40001097983 */ /* 0x000ea80000300800 */
[----:B------:R-:W4:Y:S04]  /*1a3f0*/  LDL.LU R10, [R1+0xe8] ;  /* 0x0000e800010a7983 */ /* 0x000f280000300800 */
[----:B------:R-:W4:Y:S01]  /*1a400*/  LDL.LU R11, [R1+0xec] ;  /* 0x0000ec00010b7983 */ /* 0x000f220000300800 */
[----:B---3--:R-:W-:Y:S03]  /*1a410*/  HMMA.16816.F32 R12, R12, R20, R24 ;  /* 0x000000140c0c723c */ /* 0x008fe60000001818 */
[----:B----4-:R-:W-:Y:S04]  /*1a420*/  STL.64 [R1+0xc78], R10 ;  /* 0x000c780a01007387 */ /* 0x010fe80000100a00 */
[----:B--2---:R0:W-:Y:S04]  /*1a430*/  STL.64 [R1+0xc70], R8 ;  /* 0x000c700801007387 */ /* 0x0041e80000100a00 */
[----:B0-----:R-:W2:Y:S04]  /*1a440*/  LDL.LU R8, [R1+0xf0] ;  /* 0x0000f00001087983 */ /* 0x001ea80000300800 */
[----:B------:R-:W2:Y:S04]  /*1a450*/  LDL.LU R9, [R1+0xf4] ;  /* 0x0000f40001097983 */ /* 0x000ea80000300800 */
[----:B------:R-:W2:Y:S04]  /*1a460*/  LDL.LU R10, [R1+0xf8] ;  /* 0x0000f800010a7983 */ /* 0x000ea80000300800 */
[----:B------:R-:W2:Y:S04]  /*1a470*/  LDL.LU R11, [R1+0xfc] ;  /* 0x0000fc00010b7983 */ /* 0x000ea80000300800 */
[----:B------:R-:W3:Y:S04]  /*1a480*/  LDL.LU.64 R26, [R1+0xcb8] ;  /* 0x000cb800011a7983 */ /* 0x000ee80000300a00 */
[----:B------:R-:W4:Y:S01]  /*1a490*/  LDL.LU.64 R24, [R1+0xcb0] ;  /* 0x000cb00001187983 */ /* 0x000f220000300a00 */
[----:B------:R-:W-:-:S02]  /*1a4a0*/  F2FP.F16.E5M2.UNPACK_B R16, R16 ;  /* 0x00000010ff10723e */ /* 0x000fc400020004ff */
[----:B------:R-:W-:Y:S02]  /*1a4b0*/  F2FP.F16.E5M2.UNPACK_B R17, R17 ;  /* 0x00000011ff11723e */ /* 0x000fe400020004ff */
[----:B------:R-:W-:Y:S02]  /*1a4c0*/  F2FP.F16.E5M2.UNPACK_B R18, R18 ;  /* 0x00000012ff12723e */ /* 0x000fe400020004ff */
[----:B------:R-:W-:Y:S01]  /*1a4d0*/  F2FP.F16.E5M2.UNPACK_B R19, R19 ;  /* 0x00000013ff13723e */ /* 0x000fe200020004ff */
        /* <DEDUP_REMOVED lines=29> */
[----:B------:R-:W4:Y:S01]  /*1a6b0*/  LDL.LU.64 R8, [R1+0xc70] ;  /* 0x000c700001087983 */ /* 0x000f220000300a00 */
[----:B---3--:R-:W-:-:S02]  /*1a6c0*/  IMAD R12, R12, 0x100, R28 ;  /* 0x000001000c0c7824 */ /* 0x008fc400078e021c */
[----:B------:R-:W-:Y:S01]  /*1a6d0*/  IMAD R13, R13, 0x100, R29 ;  /* 0x000001000d0d7824 */ /* 0x000fe200078e021d */
        /* <DEDUP_REMOVED lines=8> */
[----:B------:R0:W-:Y:S04]  /*1a760*/  STL.64 [R1+0xc18], R6 ;  /* 0x000c180601007387 */ /* 0x0001e80000100a00 */
[----:B------:R1:W-:Y:S01]  /*1a770*/  STL.64 [R1+0xc10], R4 ;  /* 0x000c100401007387 */ /* 0x0003e20000100a00 */
[----:B0-----:R-:W-:-:S03]  /*1a780*/  IMAD.MOV.U32 R7, RZ, RZ, R26 ;  /* 0x000000ffff077224 */ /* 0x001fc600078e001a */
[----:B-1----:R-:W4:Y:S04]  /*1a790*/  LDL.LU R4, [R1+0x1a0] ;  /* 0x0001a00001047983 */ /* 0x002f280000300800 */
[----:B------:R-:W4:Y:S01]  /*1a7a0*/  LDL.LU R5, [R1+0x1a4] ;  /* 0x0001a40001057983 */ /* 0x000f220000300800 */
[----:B------:R-:W-:-:S03]  /*1a7b0*/  IMAD.MOV.U32 R6, RZ, RZ, R27 ;  /* 0x000000ffff067224 */ /* 0x000fc600078e001b */
[----:B------:R-:W3:Y:S04]  /*1a7c0*/  LDL.LU R26, [R1+0x87c] ;  /* 0x00087c00011a7983 */ /* 0x000ee80000300800 */
[----:B------:R-:W3:Y:S01]  /*1a7d0*/  LDL.LU R27, [R1+0x3d0] ;  /* 0x0003d000011b7983 */ /* 0x000ee20000300800 */
[----:B--2---:R-:W-:Y:S02]  /*1a7e0*/  IMAD R14, R14, 0x100, R8 ;  /* 0x000001000e0e7824 */ /* 0x004fe400078e0208 */
[----:B------:R-:W-:Y:S01]  /*1a7f0*/  IMAD R15, R15, 0x100, R9 ;  /* 0x000001000f0f7824 */ /* 0x000fe200078e0209 */
[----:B---3--:R0:W-:Y:S04]  /*1a800*/  STL.64 [R1+0xc48], R26 ;  /* 0x000c481a01007387 */ /* 0x0081e80000100a00 */
[----:B------:R1:W-:Y:S01]  /*1a810*/  STL.64 [R1+0xc40], R24 ;  /* 0x000c401801007387 */ /* 0x0003e20000100a00 */
[----:B0-----:R-:W-:-:S03]  /*1a820*/  IMAD.MOV.U32 R26, RZ, RZ, R28 ;  /* 0x000000ffff1a7224 */ /* 0x001fc600078e001c */
[----:B-1----:R-:W2:Y:S01]  /*1a830*/  LDL.LU R24, [R1+0x1b0] ;  /* 0x0001b00001187983 */ /* 0x002ea20000300800 */
[----:B------:R-:W-:-:S03]  /*1a840*/  IMAD.MOV.U32 R25, RZ, RZ, R29 ;  /* 0x000000ffff197224 */ /* 0x000fc600078e001d */
[----:B------:R-:W3:Y:S01]  /*1a850*/  LDL.LU R28, [R1+0x874] ;  /* 0x00087400011c7983 */ /* 0x000ee20000300800 */
[----:B------:R-:W-:-:S03]  /*1a860*/  IMAD.MOV.U32 R27, RZ, RZ, R0 ;  /* 0x000000ffff1b7224 */ /* 0x000fc600078e0000 */
[----:B------:R-:W3:Y:S04]  /*1a870*/  LDL.LU R29, [R1+0x898] ;  /* 0x00089800011d7983 */ /* 0x000ee80000300800 */
[----:B------:R-:W3:Y:S04]  /*1a880*/  LDL.LU R0, [R1+0x86c] ;  /* 0x00086c0001007983 */ /* 0x000ee80000300800 */
[----:B------:R-:W2:Y:S04]  /*1a890*/  LDL.LU R8, [R1+0xc54] ;  /* 0x000c540001087983 */ /* 0x000ea80000300800 */
[----:B------:R-:W2:Y:S01]  /*1a8a0*/  LDL.LU R9, [R1+0xc50] ;  /* 0x000c500001097983 */ /* 0x000ea20000300800 */
[C---:B----4-:R-:W-:Y:S06]  /*1a8b0*/  HMMA.16816.F32 R4, R16.reuse, R10, R4 ;  /* 0x0000000a1004723c */ /* 0x050fec0000001804 */
[----:B--2---:R-:W-:-:S15]  /*1a8c0*/  HMMA.16816.F32 R24, R16, R8, R24 ;  /* 0x000000081018723c */ /* 0x004fde0000001818 */
[----:B------:R-:W-:-:S08]  /*1a8d0*/  NOP ;  /* 0x0000000000007918 */ /* 0x000fd00000000000 */
[----:B------:R0:W-:Y:S04]  /*1a8e0*/  STL.64 [R1+0x1c0], R24 ;  /* 0x0001c01801007387 */ /* 0x0001e80000100a00 */
[----:B------:R1:W-:Y:S04]  /*1a8f0*/  STL.64 [R1+0x1c8], R26 ;  /* 0x0001c81a01007387 */ /* 0x0003e80000100a00 */
[----:B0-----:R-:W2:Y:S04]  /*1a900*/  LDL.LU R24, [R1+0xd0] ;  /* 0x0000d00001187983 */ /* 0x001ea80000300800 */
[----:B------:R-:W2:Y:S04]  /*1a910*/  LDL.LU R25, [R1+0xd4] ;  /* 0x0000d40001197983 */ /* 0x000ea80000300800 */
[----:B-1----:R-:W2:Y:S04]  /*1a920*/  LDL.LU R26, [R1+0xd8] ;  /* 0x0000d800011a7983 */ /* 0x002ea80000300800 */
[----:B------:R-:W2:Y:S04]  /*1a930*/  LDL.LU R27, [R1+0xdc] ;  /* 0x0000dc00011b7983 */ /* 0x000ea80000300800 */
[----:B------:R0:W-:Y:S04]  /*1a940*/  STL.64 [R1+0x1b0], R4 ;  /* 0x0001b00401007387 */ /* 0x0001e80000100a00 */
[----:B------:R1:W-:Y:S04]  /*1a950*/  STL.64 [R1+0x1b8], R6 ;  /* 0x0001b80601007387 */ /* 0x0003e80000100a00 */
[----:B0-----:R-:W4:Y:S04]  /*1a960*/  LDL.LU R4, [R1+0x80] ;  /* 0x0000800001047983 */ /* 0x001f280000300800 */
[----:B------:R-:W4:Y:S04]  /*1a970*/  LDL.LU R5, [R1+0x84] ;  /* 0x0000840001057983 */ /* 0x000f280000300800 */
[----:B-1----:R-:W3:Y:S04]  /*1a980*/  LDL.LU R6, [R1+0x88] ;  /* 0x0000880001067983 */ /* 0x002ee80000300800 */
[----:B------:R-:W3:Y:S04]  /*1a990*/  LDL.LU R7, [R1+0x8c] ;  /* 0x00008c0001077983 */ /* 0x000ee80000300800 */
[----:B---3--:R-:W-:Y:S04]  /*1a9a0*/  STL.64 [R1+0xc28], R6 ;  /* 0x000c280601007387 */ /* 0x008fe80000100a00 */
[----:B----4-:R0:W-:Y:S04]  /*1a9b0*/  STL.64 [R1+0xc20], R4 ;  /* 0x000c200401007387 */ /* 0x0101e80000100a00 */
        /* <DEDUP_REMOVED lines=23> */
[----:B------:R-:W4:Y:S04]  /*1ab30*/  LDL.LU.64 R26, [R1+0xc48] ;  /* 0x000c4800011a7983 */ /* 0x000f280000300a00 */
[----:B------:R-:W2:Y:S04]  /*1ab40*/  LDL.LU.64 R24, [R1+0xc40] ;  /* 0x000c400001187983 */ /* 0x000ea80000300a00 */
[----:B------:R0:W-:Y:S04]  /*1ab50*/  STL.64 [R1+0xe0], R16 ;  /* 0x0000e01001007387 */ /* 0x0001e80000100a00 */
[----:B------:R1:W-:Y:S04]  /*1ab60*/  STL.64 [R1+0xe8], R18 ;  /* 0x0000e81201007387 */ /* 0x0003e80000100a00 */
[----:B0-----:R-:W3:Y:S04]  /*1ab70*/  LDL.LU R16, [R1+0x894] ;  /* 0x0008940001107983 */ /* 0x001ee80000300800 */
[----:B------:R-:W3:Y:S04]  /*1ab80*/  LDL.LU R17, [R1+0x88c] ;  /* 0x00088c0001117983 */ /* 0x000ee80000300800 */
[----:B-1----:R-:W4:Y:S04]  /*1ab90*/  LDL.LU R18, [R1+0x884] ;  /* 0x0008840001127983 */ /* 0x002f280000300800 */
[----:B------:R-:W4:Y:S01]  /*1aba0*/  LDL.LU R19, [R1+0x3c8] ;  /* 0x0003c80001137983 */ /* 0x000f220000300800 */
[----:B------:R-:W-:-:S02]  /*1abb0*/  F2FP.F16.E5M2.UNPACK_B R12, R12 ;  /* 0x0000000cff0c723e */ /* 0x000fc400020004ff */
[----:B------:R-:W-:Y:S02]  /*1abc0*/  F2FP.F16.E5M2.UNPACK_B R13, R13 ;  /* 0x0000000dff0d723e */ /* 0x000fe400020004ff */
[----:B------:R-:W-:Y:S02]  /*1abd0*/  F2FP.F16.E5M2.UNPACK_B R14, R14 ;  /* 0x0000000eff0e723e */ /* 0x000fe400020004ff */
[----:B------:R-:W-:Y:S01]  /*1abe0*/  F2FP.F16.E5M2.UNPACK_B R15, R15 ;  /* 0x0000000fff0f723e */ /* 0x000fe200020004ff */
[----:B----4-:R-:W-:Y:S04]  /*1abf0*/  STL.64 [R1+0xbd8], R18 ;  /* 0x000bd81201007387 */ /* 0x010fe80000100a00 */
[----:B---3--:R0:W-:Y:S04]  /*1ac00*/  STL.64 [R1+0xbd0], R16 ;  /* 0x000bd01001007387 */ /* 0x0081e80000100a00 */
[----:B0-----:R-:W3:Y:S04]  /*1ac10*/  LDL.LU R16, [R1+0x10] ;  /* 0x0000100001107983 */ /* 0x001ee80000300800 */
[----:B------:R-:W3:Y:S04]  /*1ac20*/  LDL.LU R17, [R1+0x14] ;  /* 0x0000140001117983 */ /* 0x000ee80000300800 */
[----:B------:R-:W4:Y:S04]  /*1ac30*/  LDL.LU R18, [R1+0x18] ;  /* 0x0000180001127983 */ /* 0x000f280000300800 */
[----:B------:R-:W4:Y:S01]  /*1ac40*/  LDL.LU R19, [R1+0x1c] ;  /* 0x00001c0001137983 */ /* 0x000f220000300800 */
[C---:B--2---:R-:W-:Y:S03]  /*1ac50*/  HMMA.16816.F32 R4, R12.reuse, R24, R4 ;  /* 0x000000180c04723c */ /* 0x044fe60000001804 */
        /* <DEDUP_REMOVED lines=11> */
[----:B------:R-:W2:Y:S01]  /*1ad10*/  LDL.LU R25, [R1+0x89c] ;  /* 0x00089c0001197983 */ /* 0x000ea20000300800 */
[----:B---3--:R-:W-:-:S15]  /*1ad20*/  HMMA.16816.F32 R4, R12, R22, R4 ;  /* 0x000000160c04723c */ /* 0x008fde0000001804 */
[----:B------:R-:W-:-:S08]  /*1ad30*/  NOP ;  /* 0x0000000000007918 */ /* 0x000fd00000000000 */
[----:B------:R-:W-:Y:S04]  /*1ad40*/  STL.64 [R1+0xb0], R4 ;  /* 0x0000b00401007387 */ /* 0x000fe80000100a00 */
[----:B------:R0:W-:Y:S04]  /*1ad50*/  STL.64 [R1+0xb8], R6 ;  /* 0x0000b80601007387 */ /* 0x0001e80000100a00 */
[----:B0-----:R-:W3:Y:S04]  /*1ad60*/  LDL.LU.64 R6, [R1+0xc28] ;  /* 0x000c280001067983 */ /* 0x001ee80000300a00 */
[----:B------:R-:W3:Y:S04]  /*1ad70*/  LDL.LU.64 R4, [R1+0xc20] ;  /* 0x000c200001047983 */ /* 0x000ee80000300a00 */
[----:B------:R-:W4:Y:S04]  /*1ad80*/  LDL.LU R22, [R1+0x448] ;  /* 0x0004480001167983 */ /* 0x000f280000300800 */
[----:B------:R-:W2:Y:S01]  /*1ad90*/  LDL.LU R23, [R1+0x3cc] ;  /* 0x0003cc0001177983 */ /* 0x000ea20000300800 */
[----:B---3--:R-:W-:Y:S01]  /*1ada0*/  HMMA.16816.F32 R4, R12, R2, R4 ;  /* 0x000000020c04723c */ /* 0x008fe20000001804 */
[----:B----4-:R-:W-:Y:S01]  /*1adb0*/  VIADD R22, R22, 0x1 ;  /* 0x0000000116167836 */ /* 0x010fe20000000000 */
[----:B--2---:R-:W-:-:S02]  /*1adc0*/  IADD3 R23, P4, R23, UR9, RZ ;  /* 0x0000000917177c10 */ /* 0x004fc4000ff9e0ff */
[----:B------:R-:W-:Y:S02]  /*1add0*/  IADD3 R24, P5, R24, UR9, RZ ;  /* 0x0000000918187c10 */ /* 0x000fe4000ffbe0ff */
[----:B------:R-:W-:Y:S01]  /*1ade0*/  IADD3 R25, P6, R25, UR9, RZ ;  /* 0x0000000919197c10 */ /* 0x000fe2000ffde0ff */
[----:B------:R-:W0:-:S15]  /*1adf0*/  LDC R2, c[0x0][0x230] ;  /* 0x00008c00ff027b82 */ /* 0x000e1e0000000800 */
[----:B------:R-:W-:-:S01]  /*1ae00*/  NOP ;  /* 0x0000000000007918 */ /* 0x000fc20000000000 */
[----:B------:R-:W-:Y:S04]  /*1ae10*/  STL.64 [R1+0x80], R4 ;  /* 0x0000800401007387 */ /* 0x000fe80000100a00 */
[----:B------:R1:W-:Y:S04]  /*1ae20*/  STL.64 [R1+0x88], R6 ;  /* 0x0000880601007387 */ /* 0x0003e80000100a00 */
[----:B-1----:R-:W2:Y:S04]  /*1ae30*/  LDL.LU.64 R6, [R1+0xc18] ;  /* 0x000c180001067983 */ /* 0x002ea80000300a00 */
[----:B------:R-:W3:Y:S02]  /*1ae40*/  LDL.LU.64 R4, [R1+0xc10] ;  /* 0x000c100001047983 */ /* 0x000ee40000300a00 */
[----:B---3--:R-:W-:-:S15]  /*1ae50*/  HMMA.16816.F32 R8, R12, R4, R8 ;  /* 0x000000040c08723c */ /* 0x008fde0000001808 */
[----:B------:R-:W-:-:S08]  /*1ae60*/  NOP ;  /* 0x0000000000007918 */ /* 0x000fd00000000000 */
[----:B------:R-:W-:Y:S04]  /*1ae70*/  STL.64 [R1+0x60], R8 ;  /* 0x0000600801007387 */ /* 0x000fe80000100a00 */
[----:B------:R1:W-:Y:S04]  /*1ae80*/  STL.64 [R1+0x68], R10 ;  /* 0x0000680a01007387 */ /* 0x0003e80000100a00 */
[----:B-1----:R-:W2:Y:S04]  /*1ae90*/  LDL.LU.64 R10, [R1+0xc08] ;  /* 0x000c0800010a7983 */ /* 0x002ea80000300a00 */
[----:B------:R-:W2:Y:S02]  /*1aea0*/  LDL.LU.64 R8, [R1+0xc00] ;  /* 0x000c000001087983 */ /* 0x000ea40000300a00 */
[----:B--2---:R-:W-:Y:S02]  /*1aeb0*/  HMMA.16816.F32 R4, R12, R6, R8 ;  /* 0x000000060c04723c */ /* 0x004fe40000001808 */
[----:B------:R-:W2:Y:S04]  /*1aec0*/  LDL.LU.64 R10, [R1+0xbf8] ;  /* 0x000bf800010a7983 */ /* 0x000ea80000300a00 */
[----:B------:R-:W3:-:S15]  /*1aed0*/  LDL.LU.64 R8, [R1+0xbf0] ;  /* 0x000bf00001087983 */ /* 0x000ede0000300a00 */
[----:B------:R-:W-:-:S02]  /*1aee0*/  NOP ;  /* 0x0000000000007918 */ /* 0x000fc40000000000 */
[----:B------:R1:W-:Y:S04]  /*1aef0*/  STL.64 [R1+0x230], R4 ;  /* 0x0002300401007387 */ /* 0x0003e80000100a00 */
[----:B------:R4:W-:Y:S04]  /*1af00*/  STL.64 [R1+0x238], R6 ;  /* 0x0002380601007387 */ /* 0x0009e80000100a00 */
[----:B-1----:R-:W2:Y:S04]  /*1af10*/  LDL.LU R4, [R1] ;  /* 0x0000000001047983 */ /* 0x002ea80000300800 */
[----:B------:R-:W2:Y:S04]  /*1af20*/  LDL.LU R5, [R1+0x4] ;  /* 0x0000040001057983 */ /* 0x000ea80000300800 */
[----:B----4-:R-:W2:Y:S04]  /*1af30*/  LDL.LU R6, [R1+0x8] ;  /* 0x0000080001067983 */ /* 0x010ea80000300800 */
[----:B------:R-:W2:Y:S01]  /*1af40*/  LDL.LU R7, [R1+0xc] ;  /* 0x00000c0001077983 */ /* 0x000ea20000300800 */
[----:B---3--:R-:W-:-:S15]  /*1af50*/  HMMA.16816.F32 R16, R12, R8, R16 ;  /* 0x000000080c10723c */ /* 0x008fde0000001810 */
[----:B------:R-:W-:-:S08]  /*1af60*/  NOP ;  /* 0x0000000000007918 */ /* 0x000fd00000000000 */
[----:B------:R-:W-:Y:S04]  /*1af70*/  STL.64 [R1+0x220], R16 ;  /* 0x0002201001007387 */ /* 0x000fe80000100a00 */
[----:B------:R1:W-:Y:S04]  /*1af80*/  STL.64 [R1+0x228], R18 ;  /* 0x0002281201007387 */ /* 0x0003e80000100a00 */
[----:B-1----:R-:W3:Y:S04]  /*1af90*/  LDL.LU.64 R18, [R1+0xbe8] ;  /* 0x000be80001127983 */ /* 0x002ee80000300a00 */
[----:B------:R-:W3:Y:S01]  /*1afa0*/  LDL.LU.64 R16, [R1+0xbe0] ;  /* 0x000be00001107983 */ /* 0x000ee20000300a00 */
[C---:B--2---:R-:W-:Y:S06]  /*1afb0*/  HMMA.16816.F32 R4, R12.reuse, R20, R4 ;  /* 0x000000140c04723c */ /* 0x044fec0000001804 */
[----:B---3--:R-:W-:Y:S01]  /*1afc0*/  HMMA.16816.F32 R8, R12, R10, R16 ;  /* 0x0000000a0c08723c */ /* 0x008fe20000001810 */
[----:B------:R-:W2:Y:S04]  /*1afd0*/  LDL.LU.64 R18, [R1+0xbd8] ;  /* 0x000bd80001127983 */ /* 0x000ea80000300a00 */
[----:B------:R-:W3:Y:S01]  /*1afe0*/  LDL.LU.64 R16, [R1+0xbd0] ;  /* 0x000bd00001107983 */ /* 0x000ee20000300a00 */
[----:B------:R-:W-:-:S15]  /*1aff0*/  IADD3.X R27, R27, UR13, RZ, P5, !PT ;  /* 0x0000000d1b1b7c10 */ /* 0x000fde000affe4ff */
[----:B------:R-:W-:-:S02]  /*1b000*/  NOP ;  /* 0x0000000000007918 */ /* 0x000fc40000000000 */
[----:B------:R-:W-:Y:S04]  /*1b010*/  STL.64 [R1+0x210], R8 ;  /* 0x0002100801007387 */ /* 0x000fe80000100a00 */
[----:B------:R-:W-:Y:S04]  /*1b020*/  STL.64 [R1+0x218], R10 ;  /* 0x0002180a01007387 */ /* 0x000fe80000100a00 */
[----:B------:R-:W-:Y:S04]  /*1b030*/  STL [R1+0x448], R22 ;  /* 0x0004481601007387 */ /* 0x000fe80000100800 */
[----:B------:R-:W-:Y:S04]  /*1b040*/  STL.64 [R1+0xa0], R4 ;  /* 0x0000a00401007387 */ /* 0x000fe80000100a00 */
[----:B------:R-:W-:Y:S04]  /*1b050*/  STL.64 [R1+0xa8], R6 ;  /* 0x0000a80601007387 */ /* 0x000fe80000100a00 */
[----:B------:R-:W-:Y:S04]  /*1b060*/  STL [R1+0x3cc], R23 ;  /* 0x0003cc1701007387 */ /* 0x000fe80000100800 */
[----:B------:R-:W-:Y:S04]  /*1b070*/  STL [R1+0x3d4], R24 ;  /* 0x0003d41801007387 */ /* 0x000fe80000100800 */
[----:B------:R-:W-:Y:S01]  /*1b080*/  STL [R1+0x89c], R25 ;  /* 0x00089c1901007387 */ /* 0x000fe20000100800 */
[----:B---3--:R-:W-:-:S02]  /*1b090*/  IADD3 R16, P1, R16, UR9, RZ ;  /* 0x0000000910107c10 */ /* 0x008fc4000ff3e0ff */
[----:B------:R-:W-:Y:S02]  /*1b0a0*/  IADD3 R17, P2, R17, UR9, RZ ;  /* 0x0000000911117c10 */ /* 0x000fe4000ff5e0ff */
[----:B--2---:R-:W-:Y:S02]  /*1b0b0*/  IADD3 R18, P3, R18, UR9, RZ ;  /* 0x0000000912127c10 */ /* 0x004fe4000ff7e0ff */
[----:B------:R-:W-:Y:S02]  /*1b0c0*/  IADD3.X R19, R19, UR13, RZ, P4, !PT ;  /* 0x0000000d13137c10 */ /* 0x000fe4000a7fe4ff */
[----:B------:R-:W-:Y:S01]  /*1b0d0*/  IADD3 R26, P4, R26, UR9, RZ ;  /* 0x000000091a1a7c10 */ /* 0x000fe2000ff9e0ff */
[----:B------:R-:W-:Y:S04]  /*1b0e0*/  STL [R1+0x894], R16 ;  /* 0x0008941001007387 */ /* 0x000fe80000100800 */
[----:B------:R-:W-:Y:S04]  /*1b0f0*/  STL [R1+0x88c], R17 ;  /* 0x00088c1101007387 */ /* 0x000fe80000100800 */
[----:B------:R-:W-:Y:S04]  /*1b100*/  STL [R1+0x884], R18 ;  /* 0x0008841201007387 */ /* 0x000fe80000100800 */
[----:B------:R-:W-:Y:S04]  /*1b110*/  STL [R1+0x3c8], R19 ;  /* 0x0003c81301007387 */ /* 0x000fe80000100800 */
[----:B------:R-:W-:Y:S04]  /*1b120*/  STL [R1+0x87c], R26 ;  /* 0x00087c1a01007387 */ /* 0x000fe80000100800 */
[----:B------:R-:W-:Y:S04]  /*1b130*/  STL [R1+0x3d0], R27 ;  /* 0x0003d01b01007387 */ /* 0x000fe80000100800 */
[----:B------:R-:W2:Y:S01]  /*1b140*/  LDL.LU R12, [R1+0x888] ;  /* 0x00088800010c7983 */ /* 0x000ea20000300800 */
[----:B------:R-:W-:-:S02]  /*1b150*/  IADD3 R28, P5, R28, UR9, RZ ;  /* 0x000000091c1c7c10 */ /* 0x000fc4000ffbe0ff */
[----:B------:R-:W-:-:S03]  /*1b160*/  IADD3.X R29, R29, UR13, RZ, P6, !PT ;  /* 0x0000000d1d1d7c10 */ /* 0x000fc6000b7fe4ff */
[----:B------:R-:W-:Y:S04]  /*1b170*/  STL [R1+0x874], R28 ;  /* 0x0008741c01007387 */ /* 0x000fe80000100800 */
[----:B--2---:R1:W-:Y:S04]  /*1b180*/  STL [R1+0xbc4], R12 ;  /* 0x000bc40c01007387 */ /* 0x0043e80000100800 */
[----:B------:R-:W-:Y:S04]  /*1b190*/  STL [R1+0x898], R29 ;  /* 0x0008981d01007387 */ /* 0x000fe80000100800 */
[----:B-1----:R-:W2:Y:S01]  /*1b1a0*/  LDL.LU R12, [R1+0x864] ;  /* 0x00086400010c7983 */ /* 0x002ea20000300800 */
[----:B------:R-:W-:-:S05]  /*1b1b0*/  IADD3 R0, P6, R0, UR9, RZ ;  /* 0x0000000900007c10 */ /* 0x000fca000ffde0ff */
[----:B------:R-:W-:Y:S01]  /*1b1c0*/  STL [R1+0x86c], R0 ;  /* 0x00086c0001007387 */ /* 0x000fe20000100800 */
[----:B0-----:R-:W-:-:S05]  /*1b1d0*/  VIADD R2, R2, 0x3f ;  /* 0x0000003f02027836 */ /* 0x001fca0000000000 */
[----:B------:R-:W-:-:S04]  /*1b1e0*/  SHF.R.S32.HI R3, RZ, 0x1f, R2 ;  /* 0x0000001fff037819 */ /* 0x000fc80000011402 */
[----:B------:R-:W-:Y:S01]  /*1b1f0*/  LEA.HI R3, R3, R2, RZ, 0x6 ;  /* 0x0000000203037211 */ /* 0x000fe200078f30ff */
[----:B--2---:R0:W-:Y:S04]  /*1b200*/  STL [R1+0xbc8], R12 ;  /* 0x000bc80c01007387 */ /* 0x0041e80000100800 */
[----:B0-----:R-:W2:Y:S04]  /*1b210*/  LDL.LU R12, [R1+0x890] ;  /* 0x00089000010c7983 */ /* 0x001ea80000300800 */
[----:B------:R-:W3:Y:S04]  /*1b220*/  LDL.LU R13, [R1+0x85c] ;  /* 0x00085c00010d7983 */ /* 0x000ee80000300800 */
[----:B------:R-:W4:Y:S04]  /*1b230*/  LDL.LU R14, [R1+0x880] ;  /* 0x00088000010e7983 */ /* 0x000f280000300800 */
[----:B------:R-:W3:Y:S04]  /*1b240*/  LDL.LU R15, [R1+0x854] ;  /* 0x00085400010f7983 */ /* 0x000ee80000300800 */
[----:B------:R-:W3:Y:S04]  /*1b250*/  LDL.LU R20, [R1+0x878] ;  /* 0x0008780001147983 */ /* 0x000ee80000300800 */
[----:B------:R-:W3:Y:S04]  /*1b260*/  LDL.LU R21, [R1+0x84c] ;  /* 0x00084c0001157983 */ /* 0x000ee80000300800 */
[----:B------:R-:W3:Y:S04]  /*1b270*/  LDL.LU R10, [R1+0x870] ;  /* 0x00087000010a7983 */ /* 0x000ee80000300800 */
[----:B------:R-:W3:Y:S04]  /*1b280*/  LDL.LU R11, [R1+0x844] ;  /* 0x00084400010b7983 */ /* 0x000ee80000300800 */
[----:B------:R-:W3:Y:S01]  /*1b290*/  LDL.LU R8, [R1+0x868] ;  /* 0x0008680001087983 */ /* 0x000ee20000300800 */
[----:B------:R-:W-:-:S03]  /*1b2a0*/  SHF.R.S32.HI R3, RZ, 0x6, R3 ;  /* 0x00000006ff037819 */ /* 0x000fc60000011403 */
[----:B------:R-:W3:Y:S04]  /*1b2b0*/  LDL.LU R9, [R1+0x83c] ;  /* 0x00083c0001097983 */ /* 0x000ee80000300800 */
[----:B------:R-:W3:Y:S04]  /*1b2c0*/  LDL.LU R6, [R1+0x860] ;  /* 0x0008600001067983 */ /* 0x000ee80000300800 */
[----:B------:R-:W3:Y:S04]  /*1b2d0*/  LDL.LU R7, [R1+0x834] ;  /* 0x0008340001077983 */ /* 0x000ee80000300800 */
[----:B------:R-:W3:Y:S04]  /*1b2e0*/  LDL.LU R4, [R1+0x858] ;  /* 0x0008580001047983 */ /* 0x000ee80000300800 */
[----:B------:R-:W3:Y:S01]  /*1b2f0*/  LDL.LU R5, [R1+0x82c] ;  /* 0x00082c0001057983 */ /* 0x000ee20000300800 */
[----:B------:R-:W-:-:S03]  /*1b300*/  ISETP.NE.U32.AND P0, PT, R22, R3, PT ;  /* 0x000000031600720c */ /* 0x000fc60003f05070 */
[----:B------:R-:W3:Y:S04]  /*1b310*/  LDL.LU R2, [R1+0x850] ;  /* 0x0008500001027983 */ /* 0x000ee80000300800 */
        /* <DEDUP_REMOVED lines=13> */
[----:B------:R-:W3:Y:S01]  /*1b3f0*/  LDL.LU R0, [R1+0x818] ;  /* 0x0008180001007983 */ /* 0x000ee20000300800 */
[----:B--2---:R-:W-:-:S05]  /*1b400*/  IADD3.X R12, R12, UR13, RZ, P1, !PT ;  /* 0x0000000d0c0c7c10 */ /* 0x004fca0008ffe4ff */
[----:B------:R0:W-:Y:S04]  /*1b410*/  STL [R1+0x890], R12 ;  /* 0x0008900c01007387 */ /* 0x0001e80000100800 */
[----:B0-----:R-:W2:Y:S02]  /*1b420*/  LDL.LU R12, [R1+0xbc8] ;  /* 0x000bc800010c7983 */ /* 0x001ea40000300800 */
[----:B--2---:R-:W-:-:S05]  /*1b430*/  IADD3 R12, P1, R12, UR9, RZ ;  /* 0x000000090c0c7c10 */ /* 0x004fca000ff3e0ff */
[----:B------:R0:W-:Y:S04]  /*1b440*/  STL [R1+0x864], R12 ;  /* 0x0008640c01007387 */ /* 0x0001e80000100800 */
[----:B0-----:R-:W2:Y:S01]  /*1b450*/  LDL.LU R12, [R1+0xbc4] ;  /* 0x000bc400010c7983 */ /* 0x001ea20000300800 */
[----:B----4-:R-:W-:Y:S02]  /*1b460*/  IADD3.X R14, R14, UR13, RZ, P3, !PT ;  /* 0x0000000d0e0e7c10 */ /* 0x010fe40009ffe4ff */
[----:B---3--:R-:W-:Y:S02]  /*1b470*/  IADD3 R15, P3, R15, UR9, RZ ;  /* 0x000000090f0f7c10 */ /* 0x008fe4000ff7e0ff */
[----:B------:R-:W-:Y:S02]  /*1b480*/  IADD3.X R20, R20, UR13, RZ, P4, !PT ;  /* 0x0000000d14147c10 */ /* 0x000fe4000a7fe4ff */
[----:B------:R-:W-:-:S02]  /*1b490*/  IADD3 R21, P4, R21, UR9, RZ ;  /* 0x0000000915157c10 */ /* 0x000fc4000ff9e0ff */
[----:B------:R-:W-:Y:S02]  /*1b4a0*/  IADD3.X R10, R10, UR13, RZ, P5, !PT ;  /* 0x0000000d0a0a7c10 */ /* 0x000fe4000affe4ff */
[----:B------:R-:W-:Y:S02]  /*1b4b0*/  IADD3 R11, P5, R11, UR9, RZ ;  /* 0x000000090b0b7c10 */ /* 0x000fe4000ffbe0ff */
[----:B------:R-:W-:Y:S02]  /*1b4c0*/  IADD3.X R8, R8, UR13, RZ, P6, !PT ;  /* 0x0000000d08087c10 */ /* 0x000fe4000b7fe4ff */
[----:B------:R-:W-:Y:S02]  /*1b4d0*/  IADD3 R9, P6, R9, UR9, RZ ;  /* 0x0000000909097c10 */ /* 0x000fe4000ffde0ff */
        /* <DEDUP_REMOVED lines=12> */
[----:B--2---:R-:W-:Y:S02]  /*1b5a0*/  IADD3.X R12, R12, UR13, RZ, P2, !PT ;  /* 0x0000000d0c0c7c10 */ /* 0x004fe400097fe4ff */
[----:B------:R-:W-:-:S03]  /*1b5b0*/  IADD3 R13, P2, R13, UR9, RZ ;  /* 0x000000090d0d7c10 */ /* 0x000fc6000ff5e0ff */
[----:B------:R0:W-:Y:S04]  /*1b5c0*/  STL [R1+0x888], R12 ;  /* 0x0008880c01007387 */ /* 0x0001e80000100800 */
[----:B------:R-:W-:Y:S04]  /*1b5d0*/  STL [R1+0x85c], R13 ;  /* 0x00085c0d01007387 */ /* 0x000fe80000100800 */
[----:B------:R-:W-:Y:S04]  /*1b5e0*/  STL [R1+0x880], R14 ;  /* 0x0008800e01007387 */ /* 0x000fe80000100800 */
[----:B------:R-:W-:Y:S04]  /*1b5f0*/  STL [R1+0x854], R15 ;  /* 0x0008540f01007387 */ /* 0x000fe80000100800 */
[----:B------:R-:W-:Y:S04]  /*1b600*/  STL [R1+0x878], R20 ;  /* 0x0008781401007387 */ /* 0x000fe80000100800 */
[----:B------:R-:W-:Y:S04]  /*1b610*/  STL [R1+0x84c], R21 ;  /* 0x00084c1501007387 */ /* 0x000fe80000100800 */
[----:B------:R-:W-:Y:S04]  /*1b620*/  STL [R1+0x870], R10 ;  /* 0x0008700a01007387 */ /* 0x000fe80000100800 */
[----:B------:R-:W-:Y:S01]  /*1b630*/  STL [R1+0x844], R11 ;  /* 0x0008440b01007387 */ /* 0x000fe20000100800 */
[----:B------:R-:W-:-:S03]  /*1b640*/  IADD3.X R4, R4, UR13, RZ, P2, !PT ;  /* 0x0000000d04047c10 */ /* 0x000fc600097fe4ff */
[----:B------:R-:W-:Y:S01]  /*1b650*/  STL [R1+0x868], R8 ;  /* 0x0008680801007387 */ /* 0x000fe20000100800 */
[----:B------:R-:W-:-:S03]  /*1b660*/  IADD3 R5, P2, R5, UR9, RZ ;  /* 0x0000000905057c10 */ /* 0x000fc6000ff5e0ff */
        /* <DEDUP_REMOVED lines=19> */
[----:B0-----:R-:W2:Y:S01]  /*1b7a0*/  LDL.LU R12, [R1+0x7e4] ;  /* 0x0007e400010c7983 */ /* 0x001ea20000300800 */
[----:B------:R-:W-:-:S02]  /*1b7b0*/  IADD3.X R28, R28, UR13, RZ, P3, !PT ;  /* 0x0000000d1c1c7c10 */ /* 0x000fc40009ffe4ff */
[----:B------:R-:W-:-:S03]  /*1b7c0*/  IADD3 R29, P3, R29, UR9, RZ ;  /* 0x000000091d1d7c10 */ /* 0x000fc6000ff7e0ff */
[----:B------:R-:W-:Y:S04]  /*1b7d0*/  STL [R1+0x820], R28 ;  /* 0x0008201c01007387 */ /* 0x000fe80000100800 */
[----:B--2---:R0:W-:Y:S04]  /*1b7e0*/  STL [R1+0xbbc], R12 ;  /* 0x000bbc0c01007387 */ /* 0x0041e80000100800 */
[----:B------:R-:W-:Y:S04]  /*1b7f0*/  STL [R1+0x7f4], R29 ;  /* 0x0007f41d01007387 */ /* 0x000fe80000100800 */
[----:B0-----:R-:W2:Y:S01]  /*1b800*/  LDL.LU R12, [R1+0x810] ;  /* 0x00081000010c7983 */ /* 0x001ea20000300800 */
[----:B------:R-:W-:-:S05]  /*1b810*/  IADD3.X R0, R0, UR13, RZ, P4, !PT ;  /* 0x0000000d00007c10 */ /* 0x000fca000a7fe4ff */
[----:B------:R-:W-:Y:S04]  /*1b820*/  STL [R1+0x818], R0 ;  /* 0x0008180001007387 */ /* 0x000fe80000100800 */
[----:B--2---:R0:W-:Y:S04]  /*1b830*/  STL [R1+0xbc0], R12 ;  /* 0x000bc00c01007387 */ /* 0x0041e80000100800 */
[----:B0-----:R-:W2:Y:S04]  /*1b840*/  LDL.LU R12, [R1+0x7ec] ;  /* 0x0007ec00010c7983 */ /* 0x001ea80000300800 */
[----:B------:R-:W3:Y:S04]  /*1b850*/  LDL.LU R13, [R1+0x808] ;  /* 0x00080800010d7983 */ /* 0x000ee80000300800 */
        /* <DEDUP_REMOVED lines=26> */
[----:B------:R-:W4:Y:S01]  /*1ba00*/  LDL.LU R0, [R1+0x774] ;  /* 0x0007740001007983 */ /* 0x000f220000300800 */
[----:B--2---:R-:W-:-:S05]  /*1ba10*/  IADD3 R12, P4, R12, UR9, RZ ;  /* 0x000000090c0c7c10 */ /* 0x004fca000ff9e0ff */
[----:B------:R0:W-:Y:S04]  /*1ba20*/  STL [R1+0x7ec], R12 ;  /* 0x0007ec0c01007387 */ /* 0x0001e80000100800 */
[----:B0-----:R-:W2:Y:S02]  /*1ba30*/  LDL.LU R12, [R1+0xbc0] ;  /* 0x000bc000010c7983 */ /* 0x001ea40000300800 */
[----:B--2---:R-:W-:-:S05]  /*1ba40*/  IADD3.X R12, R12, UR13, RZ, P5, !PT ;  /* 0x0000000d0c0c7c10 */ /* 0x004fca000affe4ff */
[----:B------:R0:W-:Y:S04]  /*1ba50*/  STL [R1+0x810], R12 ;  /* 0x0008100c01007387 */ /* 0x0001e80000100800 */
[----:B0-----:R-:W2:Y:S01]  /*1ba60*/  LDL.LU R12, [R1+0xbbc] ;  /* 0x000bbc00010c7983 */ /* 0x001ea20000300800 */
[----:B---3--:R-:W-:Y:S02]  /*1ba70*/  IADD3.X R13, R13, UR13, RZ, P6, !PT ;  /* 0x0000000d0d0d7c10 */ /* 0x008fe4000b7fe4ff */
[----:B----4-:R-:W-:Y:S02]  /*1ba80*/  IADD3 R14, P6, R14, UR9, RZ ;  /* 0x000000090e0e7c10 */ /* 0x010fe4000ffde0ff */
        /* <DEDUP_REMOVED lines=19> */
[----:B--2---:R-:W-:-:S05]  /*1bbc0*/  IADD3 R12, P5, R12, UR9, RZ ;  /* 0x000000090c0c7c10 */ /* 0x004fca000ffbe0ff */
[----:B------:R0:W-:Y:S04]  /*1bbd0*/  STL [R1+0x7e4], R12 ;  /* 0x0007e40c01007387 */ /* 0x0001e80000100800 */
        /* <DEDUP_REMOVED lines=29> */
[----:B0-----:R-:W2:Y:S01]  /*1bdb0*/  LDL.LU R12, [R1+0x790] ;  /* 0x00079000010c7983 */ /* 0x001ea20000300800 */
[----:B------:R-:W-:-:S02]  /*1bdc0*/  IADD3 R28, P6, R28, UR9, RZ ;  /* 0x000000091c1c7c10 */ /* 0x000fc4000ffde0ff */
[----:B------:R-:W-:-:S03]  /*1bdd0*/  IADD3.X R29, R29, UR13, RZ, P1, !PT ;  /* 0x0000000d1d1d7c10 */ /* 0x000fc60008ffe4ff */
[----:B------:R-:W-:Y:S04]  /*1bde0*/  STL [R1+0x77c], R28 ;  /* 0x00077c1c01007387 */ /* 0x000fe80000100800 */
[----:B--2---:R0:W-:Y:S04]  /*1bdf0*/  STL [R1+0xbb4], R12 ;  /* 0x000bb40c01007387 */ /* 0x0041e80000100800 */
[----:B------:R-:W-:Y:S04]  /*1be00*/  STL [R1+0x7a0], R29 ;  /* 0x0007a01d01007387 */ /* 0x000fe80000100800 */
[----:B0-----:R-:W2:Y:S01]  /*1be10*/  LDL.LU R12, [R1+0x76c] ;  /* 0x00076c00010c7983 */ /* 0x001ea20000300800 */
[----:B------:R-:W-:-:S05]  /*1be20*/  IADD3 R0, P1, R0, UR9, RZ ;  /* 0x0000000900007c10 */ /* 0x000fca000ff3e0ff */
[----:B------:R-:W-:Y:S04]  /*1be30*/  STL [R1+0x774], R0 ;  /* 0x0007740001007387 */ /* 0x000fe80000100800 */
        /* <DEDUP_REMOVED lines=833> */
[----:B------:R-:W-:-:S02]  /*1f250*/  IADD3.X R28, R28, UR10, RZ, P2, !PT ;  /* 0x0000000a1c1c7c10 */ /* 0x000fc400097fe4ff */
[----:B--2---:R-:W-:Y:S02]  /*1f260*/  IADD3.X R12, R12, UR10, RZ, P1, !PT ;  /* 0x0000000a0c0c7c10 */ /* 0x004fe40008ffe4ff */
        /* <DEDUP_REMOVED lines=31> */
[----:B------:R0:W-:Y:S04]  /*1f460*/  STL [R1+0x8e8], R0 ;  /* 0x0008e80001007387 */ /* 0x0001e80000100800 */
[----:B------:R-:W-:Y:S04]  /*1f470*/  STL [R1+0x8f0], R28 ;  /* 0x0008f01c01007387 */ /* 0x000fe80000100800 */
[----:B0-----:R-:W2:Y:S01]  /*1f480*/  LDL.LU R0, [R1+0xa5c] ;  /* 0x000a5c0001007983 */ /* 0x001ea20000300800 */
[----:B------:R-:W-:-:S05]  /*1f490*/  IADD3 R29, P2, R29, UR5, RZ ;  /* 0x000000051d1d7c10 */ /* 0x000fca000ff5e0ff */
[----:B------:R-:W-:Y:S04]  /*1f4a0*/  STL [R1+0xa4c], R29 ;  /* 0x000a4c1d01007387 */ /* 0x000fe80000100800 */
[----:B--2---:R0:W-:Y:S04]  /*1f4b0*/  STL [R1+0xb6c], R0 ;  /* 0x000b6c0001007387 */ /* 0x0041e80000100800 */
[----:B0-----:R-:W2:Y:S04]  /*1f4c0*/  LDL.LU R0, [R1+0x8e0] ;  /* 0x0008e00001007983 */ /* 0x001ea80000300800 */
        /* <DEDUP_REMOVED lines=58> */
[----:B------:R-:W-:Y:S02]  /*1f870*/  IADD3.X R27, R27, UR10, RZ, P1, !PT ;  /* 0x0000000a1b1b7c10 */ /* 0x000fe40008ffe4ff */
[----:B------:R-:W-:Y:S02]  /*1f880*/  IADD3.X R29, R29, UR10, RZ, P3, !PT ;  /* 0x0000000a1d1d7c10 */ /* 0x000fe40009ffe4ff */
[----:B------:R-:W-:Y:S02]  /*1f890*/  IADD3.X R28, R28, UR10, RZ, P2, !PT ;  /* 0x0000000a1c1c7c10 */ /* 0x000fe400097fe4ff */
[----:B--2---:R-:W-:-:S05]  /*1f8a0*/  IADD3 R0, P4, R0, UR5, RZ ;  /* 0x0000000500007c10 */ /* 0x004fca000ff9e0ff */
[----:B------:R0:W-:Y:S01]  /*1f8b0*/  STL [R1+0xa5c], R0 ;  /* 0x000a5c0001007387 */ /* 0x0001e20000100800 */
[----:B------:R-:W-:Y:S02]  /*1f8c0*/  IADD3.X R6, R6, UR10, RZ, P4, !PT ;  /* 0x0000000a06067c10 */ /* 0x000fe4000a7fe4ff */
[----:B------:R-:W-:Y:S01]  /*1f8d0*/  IADD3 R7, P4, R7, UR5, RZ ;  /* 0x0000000507077c10 */ /* 0x000fe2000ff9e0ff */
[----:B0-----:R1:W5:Y:S04]  /*1f8e0*/  LDL.LU R0, [R1+0xb68] ;  /* 0x000b680001007983 */ /* 0x0013680000300800 */
[----:B------:R1:W-:Y:S04]  /*1f8f0*/  STL [R1+0x8d8], R12 ;  /* 0x0008d80c01007387 */ /* 0x0003e80000100800 */
        /* <DEDUP_REMOVED lines=16> */
[----:B------:R1:W-:Y:S01]  /*1fa00*/  STL [R1+0xa8c], R23 ;  /* 0x000a8c1701007387 */ /* 0x0003e20000100800 */
[----:B------:R-:W-:-:S03]  /*1fa10*/  IADD3.X R18, R18, UR10, RZ, P4, !PT ;  /* 0x0000000a12127c10 */ /* 0x000fc6000a7fe4ff */
        /* <DEDUP_REMOVED lines=10> */
[----:B------:R-:W-:Y:S05]  /*1fac0*/  @P0 BRA `(.L_x_2) ;  /* 0xfffffeac00b80947 */ /* 0x000fea000383ffff */
.L_x_1:
[----:B-1----:R-:W2:Y:S01]  /*1fad0*/  LDL.LU R17, [R1+0x200] ;  /* 0x0002000001117983 */ /* 0x002ea20000300800 */
[----:B------:R-:W-:Y:S01]  /*1fae0*/  ULDC.64 UR28, c[0x0][0x228] ;  /* 0x00008a00001c7ab9 */ /* 0x000fe20000000a00 */
[----:B------:R-:W-:Y:S01]  /*1faf0*/  ULDC UR8, c[0x0][0x22c] ;  /* 0x00008b0000087ab9 */ /* 0x000fe20000000800 */
[----:B------:R-:W1:Y:S01]  /*1fb00*/  S2UR UR5, SR_CgaCtaId ;  /* 0x00000000000579c3 */ /* 0x000e620000008800 */
[----:B------:R-:W2:Y:S01]  /*1fb10*/  LDL.LU R16, [R1+0x204] ;  /* 0x0002040001107983 */ /* 0x000ea20000300800 */
[----:B------:R-:W-:Y:S01]  /*1fb20*/  ULDC UR4, c[0x0][0x22c] ;  /* 0x00008b0000047ab9 */ /* 0x000fe20000000800 */
[----:B------:R-:W-:Y:S01]  /*1fb30*/  ULDC UR26, c[0x0][0x248] ;  /* 0x00009200001a7ab9 */ /* 0x000fe20000000800 */
[----:B------:R-:W-:Y:S01]  /*1fb40*/  ULDC.64 UR30, c[0x0][0x228] ;  /* 0x00008a00001e7ab9 */ /* 0x000fe20000000a00 */
[----:B------:R-:W0:Y:S01]  /*1fb50*/  LDL.LU R15, [R1+0x208] ;  /* 0x00020800010f7983 */ /* 0x000e220000300800 */
[----:B------:R-:W-:Y:S01]  /*1fb60*/  ULDC.64 UR12, c[0x0][0x228] ;  /* 0x00008a00000c7ab9 */ /* 0x000fe20000000a00 */
[----:B------:R-:W-:Y:S01]  /*1fb70*/  ULDC.64 UR10, c[0x0][0x228] ;  /* 0x00008a00000a7ab9 */ /* 0x000fe20000000a00 */
[----:B------:R-:W-:Y:S01]  /*1fb80*/  ULDC.64 UR16, c[0x0][0x228] ;  /* 0x00008a0000107ab9 */ /* 0x000fe20000000a00 */
[----:B------:R-:W0:Y:S01]  /*1fb90*/  LDL.LU R14, [R1+0x20c] ;  /* 0x00020c00010e7983 */ /* 0x000e220000300800 */
[----:B------:R-:W-:Y:S01]  /*1fba0*/  ULDC.64 UR14, c[0x0][0x228] ;  /* 0x00008a00000e7ab9 */ /* 0x000fe20000000a00 */
[----:B------:R-:W-:Y:S01]  /*1fbb0*/  ULDC.64 UR20, c[0x0][0x228] ;  /* 0x00008a0000147ab9 */ /* 0x000fe20000000a00 */
[----:B------:R-:W-:Y:S01]  /*1fbc0*/  ULDC.64 UR18, c[0x0][0x228] ;  /* 0x00008a0000127ab9 */ /* 0x000fe20000000a00 */
[----:B------:R-:W3:Y:S01]  /*1fbd0*/  LDL.LU R13, [R1+0x50] ;  /* 0x00005000010d7983 */ /* 0x000ee20000300800 */
[----:B------:R-:W-:Y:S01]  /*1fbe0*/  ULDC.64 UR24, c[0x0][0x228] ;  /* 0x00008a0000187ab9 */ /* 0x000fe20000000a00 */
[----:B------:R-:W-:-:S02]  /*1fbf0*/  ULDC.64 UR22, c[0x0][0x228] ;  /* 0x00008a0000167ab9 */ /* 0x000fc40000000a00 */
        /* <DEDUP_REMOVED lines=11> */
[----:B------:R-:W-:Y:S01]  /*1fcb0*/  BAR.SYNC.DEFER_BLOCKING 0x0 ;  /* 0x0000000000007b1d */ /* 0x000fe20000010000 */
[----:B--2---:R-:W-:-:S05]  /*1fcc0*/  F2FP.SATFINITE.E5M2.F32.PACK_AB_MERGE_C R25, R16, R17, RZ ;  /* 0x000000111019723e */ /* 0x004fca00048060ff */
[----:B------:R-:W-:Y:S01]  /*1fcd0*/  STL [R1+0xbcc], R25 ;  /* 0x000bcc1901007387 */ /* 0x000fe20000100800 */
[----:B0----5:R-:W-:-:S05]  /*1fce0*/  F2FP.SATFINITE.E5M2.F32.PACK_AB_MERGE_C R0, R14, R15, RZ ;  /* 0x0000000f0e00723e */ /* 0x021fca00048060ff */
[----:B------:R0:W-:Y:S01]  /*1fcf0*/  STL [R1+0x14], R0 ;  /* 0x0000140001007387 */ /* 0x0001e20000100800 */
[----:B---3--:R-:W-:-:S05]  /*1fd00*/  F2FP.SATFINITE.E5M2.F32.PACK_AB_MERGE_C R12, R12, R13, RZ ;  /* 0x0000000d0c0c723e */ /* 0x008fca00048060ff */
[----:B------:R-:W-:Y:S01]  /*1fd10*/  STL [R1+0x24], R12 ;  /* 0x0000240c01007387 */ /* 0x000fe20000100800 */
[----:B----4-:R-:W-:-:S05]  /*1fd20*/  F2FP.SATFINITE.E5M2.F32.PACK_AB_MERGE_C R10, R10, R11, RZ ;  /* 0x0000000b0a0a723e */ /* 0x010fca00048060ff */
[----:B------:R-:W-:Y:S01]  /*1fd30*/  STL [R1+0x20], R10 ;  /* 0x0000200a01007387 */ /* 0x000fe20000100800 */
[----:B0-----:R-:W-:-:S05]  /*1fd40*/  F2FP.SATFINITE.E5M2.F32.PACK_AB_MERGE_C R0, R8, R9, RZ ;  /* 0x000000090800723e */ /* 0x001fca00048060ff */
[----:B------:R0:W-:Y:S01]  /*1fd50*/  STL [R1+0x34], R0 ;  /* 0x0000340001007387 */ /* 0x0001e20000100800 */
[----:B------:R-:W-:-:S05]  /*1fd60*/  F2FP.SATFINITE.E5M2.F32.PACK_AB_MERGE_C R6, R6, R7, RZ ;  /* 0x000000070606723e */ /* 0x000fca00048060ff */
[----:B------:R-:W-:Y:S01]  /*1fd70*/  STL [R1+0x30], R6 ;  /* 0x0000300601007387 */ /* 0x000fe20000100800 */
[----:B------:R-:W-:-:S03]  /*1fd80*/  F2FP.SATFINITE.E5M2.F32.PACK_AB_MERGE_C R4, R4, R5, RZ ;  /* 0x000000050404723e */ /* 0x000fc600048060ff */
[----:B------:R-:W2:Y:S04]  /*1fd90*/  LDL.LU R25, [R1+0x17c] ;  /* 0x00017c0001197983 */ /* 0x000ea80000300800 */
[----:B------:R-:W-:Y:S01]  /*1fda0*/  STL [R1+0x44], R4 ;  /* 0x0000440401007387 */ /* 0x000fe20000100800 */
[----:B0-----:R-:W-:-:S03]  /*1fdb0*/  F2FP.SATFINITE.E5M2.F32.PACK_AB_MERGE_C R0, R2, R3, RZ ;  /* 0x000000030200723e */ /* 0x001fc600048060ff */
[----:B--2---:R0:W-:Y:S04]  /*1fdc0*/  STL [R1+0xc4c], R25 ;  /* 0x000c4c1901007387 */ /* 0x0041e80000100800 */
[----:B------:R-:W-:Y:S04]  /*1fdd0*/  STL [R1+0x40], R0 ;  /* 0x0000400001007387 */ /* 0x000fe80000100800 */
[----:B0-----:R-:W2:Y:S04]  /*1fde0*/  LDL.LU R25, [R1+0x174] ;  /* 0x0001740001197983 */ /* 0x001ea80000300800 */
[----:B--2---:R0:W-:Y:S04]  /*1fdf0*/  STL [R1+0xc54], R25 ;  /* 0x000c541901007387 */ /* 0x0041e80000100800 */
        /* <DEDUP_REMOVED lines=23> */
[----:B------:R-:W3:Y:S04]  /*1ff70*/  LDL.LU R0, [R1+0x160] ;  /* 0x0001600001007983 */ /* 0x000ee80000300800 */
[----:B---3--:R0:W-:Y:S04]  /*1ff80*/  STL [R1+0xc48], R0 ;  /* 0x000c480001007387 */ /* 0x0081e80000100800 */
[----:B0-----:R-:W3:Y:S04]  /*1ff90*/  LDL.LU R0, [R1+0x178] ;  /* 0x0001780001007983 */ /* 0x001ee80000300800 */
        /* <DEDUP_REMOVED lines=25> */
[----:B0-----:R-:W2:Y:S04]  /*20130*/  LDL.LU R0, [R1+0x260] ;  /* 0x0002600001007983 */ /* 0x001ea80000300800 */
[----:B------:R-:W3:Y:S04]  /*20140*/  LDL.LU R29, [R1+0x164] ;  /* 0x00016400011d7983 */ /* 0x000ee80000300800 */
[----:B------:R-:W4:Y:S04]  /*20150*/  LDL.LU R28, [R1+0x168] ;  /* 0x00016800011c7983 */ /* 0x000f280000300800 */
[----:B------:R-:W4:Y:S04]  /*20160*/  LDL.LU R27, [R1+0x16c] ;  /* 0x00016c00011b7983 */ /* 0x000f280000300800 */
[----:B------:R-:W3:Y:S04]  /*20170*/  LDL.LU R26, [R1+0x150] ;  /* 0x00015000011a7983 */ /* 0x000ee80000300800 */
        /* <DEDUP_REMOVED lines=23> */
[----:B--2---:R-:W-:-:S03]  /*202f0*/  F2FP.SATFINITE.E5M2.F32.PACK_AB_MERGE_C R25, R25, R0, RZ ;  /* 0x000000001919723e */ /* 0x004fc600048060ff */
[----:B------:R-:W2:Y:S04]  /*20300*/  LDL.LU R0, [R1+0xcb0] ;  /* 0x000cb00001007983 */ /* 0x000ea80000300800 */
[----:B------:R0:W-:Y:S04]  /*20310*/  STL [R1+0x70], R25 ;  /* 0x0000701901007387 */ /* 0x0001e80000100800 */
[----:B0-----:R-:W2:Y:S02]  /*20320*/  LDL.LU R25, [R1+0xcac] ;  /* 0x000cac0001197983 */ /* 0x001ea40000300800 */
[----:B--2---:R-:W-:-:S02]  /*20330*/  F2FP.SATFINITE.E5M2.F32.PACK_AB_MERGE_C R25, R25, R0, RZ ;  /* 0x000000001919723e */ /* 0x004fc400048060ff */
        /* <DEDUP_REMOVED lines=33> */
[----:B------:R0:W-:Y:S04]  /*20550*/  STL [R1], R25 ;  /* 0x0000001901007387 */ /* 0x0001e80000100800 */
        /* <DEDUP_REMOVED lines=14> */
[----:B------:R-:W2:Y:S01]  /*20640*/  LDL.LU R0, [R1+0xc48] ;  /* 0x000c480001007983 */ /* 0x000ea20000300800 */
[----:B---3--:R-:W-:-:S03]  /*20650*/  F2FP.SATFINITE.E5M2.F32.PACK_AB_MERGE_C R24, R24, R26, RZ ;  /* 0x0000001a1818723e */ /* 0x008fc600048060ff */
[----:B------:R0:W-:Y:S01]  /*20660*/  STL [R1+0x18], R25 ;  /* 0x0000181901007387 */ /* 0x0001e20000100800 */
[----:B----4-:R-:W-:Y:S02]  /*20670*/  F2FP.SATFINITE.E5M2.F32.PACK_AB_MERGE_C R20, R20, R21, RZ ;  /* 0x000000151414723e */ /* 0x010fe400048060ff */
[----:B------:R-:W-:Y:S02]  /*20680*/  F2FP.SATFINITE.E5M2.F32.PACK_AB_MERGE_C R18, R18, R19, RZ ;  /* 0x000000131212723e */ /* 0x000fe400048060ff */
[----:B0-----:R-:W-:Y:S02]  /*20690*/  F2FP.SATFINITE.E5M2.F32.PACK_AB_MERGE_C R25, R27, R28, RZ ;  /* 0x0000001c1b19723e */ /* 0x001fe400048060ff */
[----:B------:R-:W-:Y:S02]  /*206a0*/  F2FP.SATFINITE.E5M2.F32.PACK_AB_MERGE_C R14, R14, R15, RZ ;  /* 0x0000000f0e0e723e */ /* 0x000fe400048060ff */
[----:B------:R-:W-:Y:S02]  /*206b0*/  F2FP.SATFINITE.E5M2.F32.PACK_AB_MERGE_C R12, R12, R13, RZ ;  /* 0x0000000d0c0c723e */ /* 0x000fe400048060ff */
[----:B------:R-:W-:-:S02]  /*206c0*/  F2FP.SATFINITE.E5M2.F32.PACK_AB_MERGE_C R28, R4, R5, RZ ;  /* 0x00000005041c723e */ /* 0x000fc400048060ff */
[----:B--2---:R-:W-:-:S05]  /*206d0*/  F2FP.SATFINITE.E5M2.F32.PACK_AB_MERGE_C R0, R29, R0, RZ ;  /* 0x000000001d00723e */ /* 0x004fca00048060ff */
[----:B------:R0:W-:Y:S04]  /*206e0*/  STL [R1+0x2c], R0 ;  /* 0x00002c0001007387 */ /* 0x0001e80000100800 */
[----:B------:R-:W-:Y:S01]  /*206f0*/  STL [R1+0x28], R25 ;  /* 0x0000281901007387 */ /* 0x000fe20000100800 */
[----:B0-----:R-:W-:-:S03]  /*20700*/  F2FP.SATFINITE.E5M2.F32.PACK_AB_MERGE_C R0, R22, R23, RZ ;  /* 0x000000171600723e */ /* 0x001fc600048060ff */
[----:B------:R-:W-:Y:S04]  /*20710*/  STL [R1+0x3c], R24 ;  /* 0x00003c1801007387 */ /* 0x000fe80000100800 */
[----:B------:R0:W-:Y:S01]  /*20720*/  STL [R1+0x38], R0 ;  /* 0x0000380001007387 */ /* 0x0001e20000100800 */
[----:B------:R-:W-:-:S03]  /*20730*/  F2FP.SATFINITE.E5M2.F32.PACK_AB_MERGE_C R22, R8, R9, RZ ;  /* 0x000000090816723e */ /* 0x000fc600048060ff */
[----:B------:R-:W-:Y:S01]  /*20740*/  STL [R1+0x58], R20 ;  /* 0x0000581401007387 */ /* 0x000fe20000100800 */
[----:B0-----:R-:W-:-:S03]  /*20750*/  F2FP.SATFINITE.E5M2.F32.PACK_AB_MERGE_C R0, R16, R17, RZ ;  /* 0x000000111000723e */ /* 0x001fc600048060ff */
[----:B------:R-:W-:Y:S01]  /*20760*/  STL [R1+0x54], R18 ;  /* 0x0000541201007387 */ /* 0x000fe20000100800 */
[----:B------:R-:W-:-:S03]  /*20770*/  F2FP.SATFINITE.E5M2.F32.PACK_AB_MERGE_C R17, R6, R7, RZ ;  /* 0x000000070611723e */ /* 0x000fc600048060ff */
[----:B------:R0:W-:Y:S04]  /*20780*/  STL [R1+0x9c], R0 ;  /* 0x00009c0001007387 */ /* 0x0001e80000100800 */
[----:B------:R-:W-:Y:S01]  /*20790*/  STL [R1+0x98], R14 ;  /* 0x0000980e01007387 */ /* 0x000fe20000100800 */
[----:B0-----:R-:W-:-:S03]  /*207a0*/  F2FP.SATFINITE.E5M2.F32.PACK_AB_MERGE_C R0, R10, R11, RZ ;  /* 0x0000000b0a00723e */ /* 0x001fc600048060ff */
[----:B------:R-:W-:Y:S04]  /*207b0*/  STL [R1+0xdc], R12 ;  /* 0x0000dc0c01007387 */ /* 0x000fe80000100800 */
[----:B------:R-:W-:Y:S04]  /*207c0*/  STL [R1+0xbd0], R22 ;  /* 0x000bd01601007387 */ /* 0x000fe80000100800 */
[----:B------:R-:W-:Y:S04]  /*207d0*/  STL [R1+0xd8], R0 ;  /* 0x0000d80001007387 */ /* 0x000fe80000100800 */
[----:B------:R-:W-:Y:S04]  /*207e0*/  STL [R1+0xbc8], R17 ;  /* 0x000bc81101007387 */ /* 0x000fe80000100800 */
[----:B------:R-:W-:Y:S04]  /*207f0*/  STL [R1+0xbd4], R28 ;  /* 0x000bd41c01007387 */ /* 0x000fe80000100800 */
[----:B------:R-:W2:Y:S04]  /*20800*/  LDL.LU R16, [R1+0x11c] ;  /* 0x00011c0001107983 */ /* 0x000ea80000300800 */
[----:B--2---:R0:W-:Y:S04]  /*20810*/  STL [R1+0xc40], R16 ;  /* 0x000c401001007387 */ /* 0x0041e80000100800 */
[----:B0-----:R-:W2:Y:S04]  /*20820*/  LDL.LU R16, [R1+0x114] ;  /* 0x0001140001107983 */ /* 0x001ea80000300800 */
[----:B------:R-:W3:Y:S04]  /*20830*/  LDL.LU R29, [R1+0x104] ;  /* 0x00010400011d7983 */ /* 0x000ee80000300800 */
[----:B---3--:R0:W-:Y:S04]  /*20840*/  STL [R1+0xc3c], R29 ;  /* 0x000c3c1d01007387 */ /* 0x0081e80000100800 */
[----:B0-----:R-:W3:Y:S04]  /*20850*/  LDL.LU R29, [R1+0x118] ;  /* 0x00011800011d7983 */ /* 0x001ee80000300800 */
[----:B---3--:R0:W-:Y:S04]  /*20860*/  STL [R1+0xc44], R29 ;  /* 0x000c441d01007387 */ /* 0x0081e80000100800 */
[----:B0-----:R-:W2:Y:S04]  /*20870*/  LDL.LU R29, [R1+0x110] ;  /* 0x00011000011d7983 */ /* 0x001ea80000300800 */
[----:B------:R-:W3:Y:S04]  /*20880*/  LDL.LU R19, [R1+0x10c] ;  /* 0x00010c0001137983 */ /* 0x000ee80000300800 */
[----:B---3--:R0:W-:Y:S04]  /*20890*/  STL [R1+0xc38], R19 ;  /* 0x000c381301007387 */ /* 0x0081e80000100800 */
[----:B0-----:R-:W3:Y:S04]  /*208a0*/  LDL.LU R19, [R1+0x100] ;  /* 0x0001000001137983 */ /* 0x001ee80000300800 */
[----:B------:R-:W4:Y:S04]  /*208b0*/  LDL.LU R21, [R1+0xf4] ;  /* 0x0000f40001157983 */ /* 0x000f280000300800 */
[----:B----4-:R0:W-:Y:S04]  /*208c0*/  STL [R1+0xc34], R21 ;  /* 0x000c341501007387 */ /* 0x0101e80000100800 */
[----:B0-----:R-:W4:Y:S04]  /*208d0*/  LDL.LU R21, [R1+0x108] ;  /* 0x0001080001157983 */ /* 0x001f280000300800 */
[----:B------:R-:W2:Y:S04]  /*208e0*/  LDL.LU R18, [R1+0xfc] ;  /* 0x0000fc0001127983 */ /* 0x000ea80000300800 */
[----:B--2---:R0:W-:Y:S04]  /*208f0*/  STL [R1+0xc30], R18 ;  /* 0x000c301201007387 */ /* 0x0041e80000100800 */
        /* <DEDUP_REMOVED lines=9> */
[----:B0-----:R-:W2:Y:S01]  /*20990*/  LDL.LU R17, [R1+0x1b4] ;  /* 0x0001b40001117983 */ /* 0x001ea20000300800 */
[----:B------:R-:W-:-:S03]  /*209a0*/  F2FP.SATFINITE.E5M2.F32.PACK_AB_MERGE_C R27, R2, R3, RZ ;  /* 0x00000003021b723e */ /* 0x000fc600048060ff */
        /* <DEDUP_REMOVED lines=11> */
[----:B------:R-:W4:Y:S04]  /*20a60*/  LDL.LU R26, [R1+0xc8] ;  /* 0x0000c800011a7983 */ /* 0x000f280000300800 */
[----:B----4-:R0:W-:Y:S04]  /*20a70*/  STL [R1+0xc04], R26 ;  /* 0x000c041a01007387 */ /* 0x0101e80000100800 */
[----:B0-----:R-:W4:Y:S04]  /*20a80*/  LDL.LU R26, [R1+0xc0] ;  /* 0x0000c000011a7983 */ /* 0x001f280000300800 */
[----:B----4-:R0:W-:Y:S04]  /*20a90*/  STL [R1+0xc0c], R26 ;  /* 0x000c0c1a01007387 */ /* 0x0101e80000100800 */
[----:B0-----:R-:W4:Y:S04]  /*20aa0*/  LDL.LU R26, [R1+0xe8] ;  /* 0x0000e800011a7983 */ /* 0x001f280000300800 */
[----:B----4-:R0:W-:Y:S04]  /*20ab0*/  STL [R1+0xc14], R26 ;  /* 0x000c141a01007387 */ /* 0x0101e80000100800 */
[----:B0-----:R-:W4:Y:S04]  /*20ac0*/  LDL.LU R26, [R1+0xe0] ;  /* 0x0000e000011a7983 */ /* 0x001f280000300800 */
[----:B------:R-:W4:Y:S04]  /*20ad0*/  LDL.LU R2, [R1+0xcc] ;  /* 0x0000cc0001027983 */ /* 0x000f280000300800 */
[----:B------:R-:W4:Y:S04]  /*20ae0*/  LDL.LU R0, [R1+0xb4] ;  /* 0x0000b40001007983 */ /* 0x000f280000300800 */
        /* <DEDUP_REMOVED lines=27> */
[----:B------:R0:W-:Y:S04]  /*20ca0*/  STL [R1+0xbd8], R27 ;  /* 0x000bd81b01007387 */ /* 0x0001e80000100800 */
[----:B0-----:R-:W2:Y:S01]  /*20cb0*/  LDL.LU R27, [R1+0x210] ;  /* 0x00021000011b7983 */ /* 0x001ea20000300800 */
[----:B------:R-:W-:-:S03]  /*20cc0*/  F2FP.SATFINITE.E5M2.F32.PACK_AB_MERGE_C R16, R16, R29, RZ ;  /* 0x0000001d1010723e */ /* 0x000fc600048060ff */
[----:B--2---:R0:W-:Y:S04]  /*20cd0*/  STL [R1+0xbdc], R27 ;  /* 0x000bdc1b01007387 */ /* 0x0041e80000100800 */
[----:B0-----:R-:W2:Y:S04]  /*20ce0*/  LDL.LU R27, [R1+0x228] ;  /* 0x00022800011b7983 */ /* 0x001ea80000300800 */
[----:B------:R-:W2:Y:S04]  /*20cf0*/  LDL.LU R13, [R1+0x214] ;  /* 0x00021400010d7983 */ /* 0x000ea80000300800 */
[----:B------:R-:W2:Y:S04]  /*20d00*/  LDL.LU R28, [R1+0x218] ;  /* 0x00021800011c7983 */ /* 0x000ea80000300800 */
[----:B------:R-:W2:Y:S04]  /*20d10*/  LDL.LU R14, [R1+0x21c] ;  /* 0x00021c00010e7983 */ /* 0x000ea80000300800 */
[----:B------:R-:W2:Y:S04]  /*20d20*/  LDL.LU R22, [R1+0xa0] ;  /* 0x0000a00001167983 */ /* 0x000ea80000300800 */
[----:B------:R-:W2:Y:S04]  /*20d30*/  LDL.LU R25, [R1+0xa4] ;  /* 0x0000a40001197983 */ /* 0x000ea80000300800 */
[----:B------:R-:W2:Y:S04]  /*20d40*/  LDL.LU R24, [R1+0xa8] ;  /* 0x0000a80001187983 */ /* 0x000ea80000300800 */
[----:B------:R-:W2:Y:S04]  /*20d50*/  LDL.LU R23, [R1+0xac] ;  /* 0x0000ac0001177983 */ /* 0x000ea80000300800 */
[----:B------:R-:W3:Y:S04]  /*20d60*/  LDL.LU R29, [R1+0xc44] ;  /* 0x000c4400011d7983 */ /* 0x000ee80000300800 */
[----:B------:R0:W-:Y:S04]  /*20d70*/  STL [R1+0x8], R16 ;  /* 0x0000081001007387 */ /* 0x0001e80000100800 */
[----:B0-----:R-:W3:Y:S02]  /*20d80*/  LDL.LU R16, [R1+0xc40] ;  /* 0x000c400001107983 */ /* 0x001ee40000300800 */
[----:B---3--:R-:W-:-:S02]  /*20d90*/  F2FP.SATFINITE.E5M2.F32.PACK_AB_MERGE_C R16, R16, R29, RZ ;  /* 0x0000001d1010723e */ /* 0x008fc400048060ff */
[----:B------:R-:W3:Y:S02]  /*20da0*/  LDL.LU R29, [R1+0xc3c] ;  /* 0x000c3c00011d7983 */ /* 0x000ee40000300800 */
[----:B---3--:R-:W-:Y:S02]  /*20db0*/  F2FP.SATFINITE.E5M2.F32.PACK_AB_MERGE_C R29, R29, R19, RZ ;  /* 0x000000131d1d723e */ /* 0x008fe400048060ff */
[----:B------:R-:W3:Y:S02]  /*20dc0*/  LDL.LU R19, [R1+0xc38] ;  /* 0x000c380001137983 */ /* 0x000ee40000300800 */
[----:B---3--:R-:W-:Y:S02]  /*20dd0*/  F2FP.SATFINITE.E5M2.F32.PACK_AB_MERGE_C R19, R19, R21, RZ ;  /* 0x000000151313723e */ /* 0x008fe400048060ff */
[----:B------:R-:W3:Y:S02]  /*20de0*/  LDL.LU R21, [R1+0xc34] ;  /* 0x000c340001157983 */ /* 0x000ee40000300800 */
        /* <DEDUP_REMOVED lines=9> */
[----:B------:R-:W3:Y:S04]  /*20e80*/  LDL.LU R3, [R1+0xc20] ;  /* 0x000c200001037983 */ /* 0x000ee80000300800 */
[----:B------:R0:W-:Y:S04]  /*20e90*/  STL [R1+0x50], R17 ;  /* 0x0000501101007387 */ /* 0x0001e80000100800 */
[----:B0-----:R-:W3:Y:S02]  /*20ea0*/  LDL.LU R17, [R1+0xc1c] ;  /* 0x000c1c0001117983 */ /* 0x001ee40000300800 */
[----:B---3--:R-:W-:-:S02]  /*20eb0*/  F2FP.SATFINITE.E5M2.F32.PACK_AB_MERGE_C R17, R17, R3, RZ ;  /* 0x000000031111723e */ /* 0x008fc400048060ff */
[----:B------:R-:W3:Y:S04]  /*20ec0*/  LDL.LU R3, [R1+0xc18] ;  /* 0x000c180001037983 */ /* 0x000ee80000300800 */
[----:B------:R-:W-:Y:S01]  /*20ed0*/  STL [R1+0x4c], R17 ;  /* 0x00004c1101007387 */ /* 0x000fe20000100800 */
[----:B---3--:R-:W-:-:S03]  /*20ee0*/  F2FP.SATFINITE.E5M2.F32.PACK_AB_MERGE_C R3, R3, R26, RZ ;  /* 0x0000001a0303723e */ /* 0x008fc600048060ff */
[----:B------:R-:W3:Y:S04]  /*20ef0*/  LDL.LU R26, [R1+0xc14] ;  /* 0x000c1400011a7983 */ /* 0x000ee80000300800 */
[----:B------:R0:W-:Y:S04]  /*20f00*/  STL [R1+0x94], R3 ;  /* 0x0000940301007387 */ /* 0x0001e80000100800 */
[----:B0-----:R-:W3:Y:S02]  /*20f10*/  LDL.LU R3, [R1+0xc10] ;  /* 0x000c100001037983 */ /* 0x001ee40000300800 */
[----:B---3--:R-:W-:-:S02]  /*20f20*/  F2FP.SATFINITE.E5M2.F32.PACK_AB_MERGE_C R3, R3, R26, RZ ;  /* 0x0000001a0303723e */ /* 0x008fc400048060ff */
[----:B------:R-:W3:Y:S04]  /*20f30*/  LDL.LU R26, [R1+0xc0c] ;  /* 0x000c0c00011a7983 */ /* 0x000ee80000300800 */
[----:B------:R0:W-:Y:S04]  /*20f40*/  STL [R1+0x90], R3 ;  /* 0x0000900301007387 */ /* 0x0001e80000100800 */
[----:B0-----:R-:W3:Y:S02]  /*20f50*/  LDL.LU R3, [R1+0xc08] ;  /* 0x000c080001037983 */ /* 0x001ee40000300800 */
[----:B---3--:R-:W-:-:S02]  /*20f60*/  F2FP.SATFINITE.E5M2.F32.PACK_AB_MERGE_C R3, R3, R26, RZ ;  /* 0x0000001a0303723e */ /* 0x008fc400048060ff */
[----:B------:R-:W3:Y:S01]  /*20f70*/  LDL.LU R26, [R1+0xc04] ;  /* 0x000c0400011a7983 */ /* 0x000ee20000300800 */
[----:B------:R-:W-:Y:S02]  /*20f80*/  F2FP.SATFINITE.E5M2.F32.PACK_AB_MERGE_C R0, R0, R4, RZ ;  /* 0x000000040000723e */ /* 0x000fe400048060ff */
[----:B---3--:R-:W-:Y:S02]  /*20f90*/  F2FP.SATFINITE.E5M2.F32.PACK_AB_MERGE_C R2, R2, R26, RZ ;  /* 0x0000001a0202723e */ /* 0x008fe400048060ff */
[----:B------:R-:W3:Y:S04]  /*20fa0*/  LDL R26, [R1+0x3c4] ;  /* 0x0003c400011a7983 */ /* 0x000ee80000100800 */
[----:B------:R-:W4:Y:S02]  /*20fb0*/  LDL.LU R4, [R1+0xc00] ;  /* 0x000c000001047983 */ /* 0x000f240000300800 */
[----:B----4-:R-:W-:-:S02]  /*20fc0*/  F2FP.SATFINITE.E5M2.F32.PACK_AB_MERGE_C R4, R4, R5, RZ ;  /* 0x000000050404723e */ /* 0x010fc400048060ff */
[----:B------:R-:W4:Y:S02]  /*20fd0*/  LDL.LU R5, [R1+0xbfc] ;  /* 0x000bfc0001057983 */ /* 0x000f240000300800 */
[----:B----4-:R-:W-:Y:S02]  /*20fe0*/  F2FP.SATFINITE.E5M2.F32.PACK_AB_MERGE_C R5, R5, R6, RZ ;  /* 0x000000060505723e */ /* 0x010fe400048060ff */
[----:B------:R-:W4:Y:S02]  /*20ff0*/  LDL.LU R6, [R1+0xbf8] ;  /* 0x000bf80001067983 */ /* 0x000f240000300800 */
[----:B----4-:R-:W-:Y:S02]  /*21000*/  F2FP.SATFINITE.E5M2.F32.PACK_AB_MERGE_C R6, R6, R7, RZ ;  /* 0x000000070606723e */ /* 0x010fe400048060ff */
        /* <DEDUP_REMOVED lines=10> */
[----:B------:R-:W2:Y:S02]  /*210b0*/  LDL.LU R12, [R1+0xbe0] ;  /* 0x000be000010c7983 */ /* 0x000ea40000300800 */
[----:B--2---:R-:W-:Y:S02]  /*210c0*/  F2FP.SATFINITE.E5M2.F32.PACK_AB_MERGE_C R12, R12, R27, RZ ;  /* 0x0000001b0c0c723e */ /* 0x004fe400048060ff */
[----:B------:R-:W2:Y:S01]  /*210d0*/  LDL.LU R27, [R1+0xbdc] ;  /* 0x000bdc00011b7983 */ /* 0x000ea20000300800 */
[----:B------:R-:W-:Y:S02]  /*210e0*/  F2FP.SATFINITE.E5M2.F32.PACK_AB_MERGE_C R25, R25, R22, RZ ;  /* 0x000000161919723e */ /* 0x000fe400048060ff */
[----:B------:R-:W-:-:S02]  /*210f0*/  F2FP.SATFINITE.E5M2.F32.PACK_AB_MERGE_C R14, R14, R28, RZ ;  /* 0x0000001c0e0e723e */ /* 0x000fc400048060ff */
[----:B------:R-:W-:Y:S01]  /*21100*/  F2FP.SATFINITE.E5M2.F32.PACK_AB_MERGE_C R24, R23, R24, RZ ;  /* 0x000000181718723e */ /* 0x000fe200048060ff */
[----:B---3--:R-:W-:-:S05]  /*21110*/  VIADD R23, R26, 0x3f ;  /* 0x0000003f1a177836 */ /* 0x008fca0000000000 */
[----:B------:R-:W-:Y:S01]  /*21120*/  ISETP.GE.AND P0, PT, R23, UR29, PT ;  /* 0x0000001d17007c0c */ /* 0x000fe2000bf06270 */
[----:B------:R-:W-:Y:S01]  /*21130*/  VIADD R23, R26, 0x2 ;  /* 0x000000021a177836 */ /* 0x000fe20000000000 */
[----:B------:R-:W0:Y:S04]  /*21140*/  S2R R17, SR_TID.X ;  /* 0x0000000000117919 */ /* 0x000e280000002100 */
[----:B------:R-:W-:Y:S01]  /*21150*/  ISETP.GE.AND P3, PT, R23, UR8, PT ;  /* 0x0000000817007c0c */ /* 0x000fe2000bf66270 */
[----:B------:R-:W-:Y:S01]  /*21160*/  ULDC.64 UR8, c[0x0][0x228] ;  /* 0x00008a0000087ab9 */ /* 0x000fe20000000a00 */
[----:B------:R-:W3:Y:S01]  /*21170*/  S2R R23, SR_TID.X ;  /* 0x0000000000177919 */ /* 0x000ee20000002100 */
[----:B--2---:R-:W-:Y:S02]  /*21180*/  F2FP.SATFINITE.E5M2.F32.PACK_AB_MERGE_C R13, R13, R27, RZ ;  /* 0x0000001b0d0d723e */ /* 0x004fe400048060ff */
[----:B------:R-:W2:Y:S04]  /*21190*/  LDL.LU R27, [R1+0xbd8] ;  /* 0x000bd800011b7983 */ /* 0x000ea80000300800 */
[----:B------:R-:W4:Y:S04]  /*211a0*/  LDL.LU R28, [R1+0xbd4] ;  /* 0x000bd400011c7983 */ /* 0x000f280000300800 */
[----:B------:R-:W2:Y:S04]  /*211b0*/  LDL.LU R22, [R1+0xbd0] ;  /* 0x000bd00001167983 */ /* 0x000ea80000300800 */
[----:B------:R1:W-:Y:S04]  /*211c0*/  STL [R1+0x78], R25 ;  /* 0x0000781901007387 */ /* 0x0003e80000100800 */
[----:B-1----:R-:W4:Y:S04]  /*211d0*/  LDL.LU R25, [R1+0xbcc] ;  /* 0x000bcc0001197983 */ /* 0x002f280000300800 */
[----:B------:R1:W-:Y:S01]  /*211e0*/  STL [R1+0x48], R24 ;  /* 0x0000481801007387 */ /* 0x0003e20000100800 */
[----:B0-----:R-:W-:-:S02]  /*211f0*/  IMAD.SHL.U32 R17, R17, 0x10, RZ ;  /* 0x0000001011117824 */ /* 0x001fc400078e00ff */
[----:B---3--:R-:W-:Y:S02]  /*21200*/  IMAD.SHL.U32 R23, R23, 0x20, RZ ;  /* 0x0000002017177824 */ /* 0x008fe400078e00ff */
[----:B-1----:R-:W-:-:S05]  /*21210*/  VIADD R24, R26, 0x1 ;  /* 0x000000011a187836 */ /* 0x002fca0000000000 */
[----:B------:R-:W-:Y:S01]  /*21220*/  ISETP.GE.AND P2, PT, R24, UR4, PT ;  /* 0x0000000418007c0c */ /* 0x000fe2000bf46270 */
[----:B------:R-:W-:Y:S01]  /*21230*/  UMOV UR4, 0x400 ;  /* 0x0000040000047882 */ /* 0x000fe20000000000 */
[----:B------:R-:W-:Y:S01]  /*21240*/  LOP3.LUT R17, R17, 0xf0, RZ, 0xc0, !PT ;  /* 0x000000f011117812 */ /* 0x000fe200078ec0ff */
[----:B------:R-:W-:Y:S01]  /*21250*/  ULEA UR4, UR5, UR4, 0x18 ;  /* 0x0000000405047291 */ /* 0x000fe2000f8ec03f */
[----:B------:R-:W-:-:S05]  /*21260*/  LOP3.LUT R23, R23, 0x200, RZ, 0xc0, !PT ;  /* 0x0000020017177812 */ /* 0x000fca00078ec0ff */
[----:B------:R-:W-:Y:S02]  /*21270*/  IADD3 R23, R23, UR4, R17 ;  /* 0x0000000417177c10 */ /* 0x000fe4000fffe011 */
[----:B--2---:R-:W-:Y:S02]  /*21280*/  LOP3.LUT R26, R22, 0xffff, RZ, 0xc0, !PT ;  /* 0x0000ffff161a7812 */ /* 0x004fe400078ec0ff */
[----:B----4-:R-:W-:Y:S02]  /*21290*/  LOP3.LUT R24, R25, 0xffff, RZ, 0xc0, !PT ;  /* 0x0000ffff19187812 */ /* 0x010fe400078ec0ff */
[--C-:B------:R-:W-:Y:S02]  /*212a0*/  SHF.R.U32.HI R25, RZ, 0x8, R26.reuse ;  /* 0x00000008ff197819 */ /* 0x100fe4000001161a */
[----:B------:R-:W-:Y:S02]  /*212b0*/  PRMT R26, R24, 0x3340, R26 ;  /* 0x00003340181a7816 */ /* 0x000fe4000000001a */
[----:B------:R-:W-:-:S02]  /*212c0*/  SHF.R.U32.HI R22, RZ, 0x8, R24 ;  /* 0x00000008ff167819 */ /* 0x000fc40000011618 */
[----:B------:R-:W2:Y:S01]  /*212d0*/  LDL.LU R24, [R1+0x14] ;  /* 0x0000140001187983 */ /* 0x000ea20000300800 */
[----:B------:R-:W-:-:S03]  /*212e0*/  LOP3.LUT R25, R25, 0xffff, RZ, 0xc0, !PT ;  /* 0x0000ffff19197812 */ /* 0x000fc600078ec0ff */
[----:B------:R0:W-:Y:S01]  /*212f0*/  STL [R1+0xec], R26 ;  /* 0x0000ec1a01007387 */ /* 0x0001e20000100800 */
[----:B------:R-:W-:-:S03]  /*21300*/  LOP3.LUT R22, R22, 0xffff, RZ, 0xc0, !PT ;  /* 0x0000ffff16167812 */ /* 0x000fc600078ec0ff */
[----:B0-----:R-:W3:Y:S04]  /*21310*/  LDL.LU R26, [R1] ;  /* 0x00000000011a7983 */ /* 0x001ee80000300800 */
[----:B------:R-:W4:Y:S01]  /*21320*/  LDL.LU R17, [R1+0xbc8] ;  /* 0x000bc80001117983 */ /* 0x000f220000300800 */
[----:B------:R-:W-:-:S03]  /*21330*/  PRMT R22, R22, 0x3340, R25 ;  /* 0x0000334016167816 */ /* 0x000fc60000000019 */
[----:B------:R-:W4:Y:S04]  /*21340*/  LDL.LU R25, [R1+0x4] ;  /* 0x0000040001197983 */ /* 0x000f280000300800 */
[----:B------:R3:W-:Y:S01]  /*21350*/  STL [R1+0xbc], R22 ;  /* 0x0000bc1601007387 */ /* 0x0007e20000100800 */
[----:B------:R-:W-:Y:S02]  /*21360*/  LOP3.LUT R3, R3, 0xffff, RZ, 0xc0, !PT ;  /* 0x0000ffff03037812 */ /* 0x000fe400078ec0ff */
[----:B------:R-:W-:Y:S02]  /*21370*/  LOP3.LUT R2, R2, 0xffff, RZ, 0xc0, !PT ;  /* 0x0000ffff02027812 */ /* 0x000fe400078ec0ff */
[----:B--2---:R-:W-:Y:S02]  /*21380*/  LOP3.LUT R24, R24, 0xffff, RZ, 0xc0, !PT ;  /* 0x0000ffff18187812 */ /* 0x004fe400078ec0ff */
[----:B---3--:R-:W-:-:S02]  /*21390*/  LOP3.LUT R22, R26, 0xffff, RZ, 0xc0, !PT ;  /* 0x0000ffff1a167812 */ /* 0x008fc400078ec0ff */
[----:B----4-:R-:W-:Y:S02]  /*213a0*/  LOP3.LUT R17, R17, 0xffff, RZ, 0xc0, !PT ;  /* 0x0000ffff11117812 */ /* 0x010fe400078ec0ff */
[----:B------:R-:W-:Y:S02]  /*213b0*/  SHF.R.U32.HI R26, RZ, 0x8, R24 ;  /* 0x00000008ff1a7819 */ /* 0x000fe40000011618 */
[----:B------:R-:W-:Y:S02]  /*213c0*/  PRMT R24, R24, 0x3340, R17 ;  /* 0x0000334018187816 */ /* 0x000fe40000000011 */
[----:B------:R-:W-:-:S03]  /*213d0*/  LOP3.LUT R25, R25, 0xffff, RZ, 0xc0, !PT ;  /* 0x0000ffff19197812 */ /* 0x000fc600078ec0ff */
[----:B------:R0:W-:Y:S02]  /*213e0*/  STL [R1+0xe8], R24 ;  /* 0x0000e81801007387 */ /* 0x0001e40000100800 */
[----:B0-----:R-:W-:Y:S02]  /*213f0*/  SHF.R.U32.HI R24, RZ, 0x8, R17 ;  /* 0x00000008ff187819 */ /* 0x001fe40000011611 */
[----:B------:R-:W-:Y:S02]  /*21400*/  SHF.R.U32.HI R17, RZ, 0x8, R25 ;  /* 0x00000008ff117819 */ /* 0x000fe40000011619 */
[----:B------:R-:W-:-:S05]  /*21410*/  PRMT R25, R25, 0x3340, R3 ;  /* 0x0000334019197816 */ /* 0x000fca0000000003 */
[----:B------:R0:W-:Y:S01]  /*21420*/  STL [R1+0xe4], R25 ;  /* 0x0000e41901007387 */ /* 0x0001e20000100800 */
[----:B------:R-:W-:Y:S02]  /*21430*/  LOP3.LUT R26, R26, 0xffff, RZ, 0xc0, !PT ;  /* 0x0000ffff1a1a7812 */ /* 0x000fe400078ec0ff */
[----:B------:R-:W-:Y:S02]  /*21440*/  LOP3.LUT R24, R24, 0xffff, RZ, 0xc0, !PT ;  /* 0x0000ffff18187812 */ /* 0x000fe400078ec0ff */
[----:B0-----:R-:W-:Y:S02]  /*21450*/  SHF.R.U32.HI R25, RZ, 0x8, R3 ;  /* 0x00000008ff197819 */ /* 0x001fe40000011603 */
[----:B------:R-:W-:Y:S02]  /*21460*/  SHF.R.U32.HI R3, RZ, 0x8, R22 ;  /* 0x00000008ff037819 */ /* 0x000fe40000011616 */
[----:B------:R-:W-:Y:S02]  /*21470*/  PRMT R22, R22, 0x3340, R2 ;  /* 0x0000334016167816 */ /* 0x000fe40000000002 */
[----:B------:R-:W-:-:S02]  /*21480*/  PRMT R24, R26, 0x3340, R24 ;  /* 0x000033401a187816 */ /* 0x000fc40000000018 */
[----:B------:R-:W-:Y:S01]  /*21490*/  LOP3.LUT R17, R17, 0xffff, RZ, 0xc0, !PT ;  /* 0x0000ffff11117812 */ /* 0x000fe200078ec0ff */
[----:B------:R0:W-:Y:S01]  /*214a0*/  STL [R1+0xe0], R22 ;  /* 0x0000e01601007387 */ /* 0x0001e20000100800 */
[----:B------:R-:W-:-:S04]  /*214b0*/  LOP3.LUT R25, R25, 0xffff, RZ, 0xc0, !PT ;  /* 0x0000ffff19197812 */ /* 0x000fc800078ec0ff */
[----:B------:R-:W-:Y:S01]  /*214c0*/  PRMT R25, R17, 0x3340, R25 ;  /* 0x0000334011197816 */ /* 0x000fe20000000019 */
[----:B0-----:R-:W2:Y:S04]  /*214d0*/  LDL.LU R22, [R1+0xb64] ;  /* 0x000b640001167983 */ /* 0x001ea80000300800 */
[----:B------:R-:W3:Y:S04]  /*214e0*/  LDL.LU R26, [R1+0x10] ;  /* 0x00001000011a7983 */ /* 0x000ee80000300800 */
[----:B------:R0:W-:Y:S04]  /*214f0*/  STL [R1+0xa8], R24 ;  /* 0x0000a81801007387 */ /* 0x0001e80000100800 */
[----:B0-----:R-:W4:Y:S04]  /*21500*/  LDL.LU R24, [R1+0xc] ;  /* 0x00000c0001187983 */ /* 0x001f280000300800 */
[----:B------:R-:W3:Y:S04]  /*21510*/  LDL.LU R17, [R1+0x24] ;  /* 0x0000240001117983 */ /* 0x000ee80000300800 */
[----:B------:R0:W-:Y:S04]  /*21520*/  STL [R1+0xa4], R25 ;  /* 0x0000a41901007387 */ /* 0x0001e80000100800 */
[----:B0-----:R-:W4:Y:S01]  /*21530*/  LDL.LU R25, [R1+0x20] ;  /* 0x0000200001197983 */ /* 0x001f220000300800 */
[----:B------:R-:W-:-:S02]  /*21540*/  SHF.R.U32.HI R2, RZ, 0x8, R2 ;  /* 0x00000008ff027819 */ /* 0x000fc40000011602 */
[----:B------:R-:W-:Y:S02]  /*21550*/  LOP3.LUT R3, R3, 0xffff, RZ, 0xc0, !PT ;  /* 0x0000ffff03037812 */ /* 0x000fe400078ec0ff */
[----:B------:R-:W-:-:S04]  /*21560*/  LOP3.LUT R2, R2, 0xffff, RZ, 0xc0, !PT ;  /* 0x0000ffff02027812 */ /* 0x000fc800078ec0ff */
[----:B------:R-:W-:Y:S02]  /*21570*/  PRMT R2, R3, 0x3340, R2 ;  /* 0x0000334003027816 */ /* 0x000fe40000000002 */
[----:B------:R-:W-:Y:S02]  /*21580*/  LOP3.LUT R28, R28, 0xffff, RZ, 0xc0, !PT ;  /* 0x0000ffff1c1c7812 */ /* 0x000fe400078ec0ff */
[----:B------:R-:W-:Y:S02]  /*21590*/  LOP3.LUT R27, R27, 0xffff, RZ, 0xc0, !PT ;  /* 0x0000ffff1b1b7812 */ /* 0x000fe400078ec0ff */
[----:B------:R-:W-:Y:S02]  /*215a0*/  LOP3.LUT R0, R0, 0xffff, RZ, 0xc0, !PT ;  /* 0x0000ffff00007812 */ /* 0x000fe400078ec0ff */
[----:B------:R-:W-:Y:S02]  /*215b0*/  LOP3.LUT R4, R4, 0xffff, RZ, 0xc0, !PT ;  /* 0x0000ffff04047812 */ /* 0x000fe400078ec0ff */
[----:B--2---:R-:W-:-:S05]  /*215c0*/  LOP3.LUT R22, R22, 0x100, RZ, 0xc0, !PT ;  /* 0x0000010016167812 */ /* 0x004fca00078ec0ff */
[----:B------:R-:W-:-:S05]  /*215d0*/  IMAD.IADD R3, R22, 0x1, R23 ;  /* 0x0000000116037824 */ /* 0x000fca00078e0217 */
[----:B------:R0:W-:Y:S04]  /*215e0*/  STL [R1+0xbb8], R3 ;  /* 0x000bb80301007387 */ /* 0x0001e80000100800 */
[----:B------:R1:W-:Y:S04]  /*215f0*/  STL [R1+0xa0], R2 ;  /* 0x0000a00201007387 */ /* 0x0003e80000100800 */
[----:B0-----:R-:W2:Y:S01]  /*21600*/  LDL.LU R3, [R1+0x1c] ;  /* 0x00001c0001037983 */ /* 0x001ea20000300800 */
[----:B---3--:R-:W-:Y:S02]  /*21610*/  LOP3.LUT R23, R17, 0xffff, RZ, 0xc0, !PT ;  /* 0x0000ffff11177812 */ /* 0x008fe400078ec0ff */
[----:B----4-:R-:W-:-:S02]  /*21620*/  LOP3.LUT R17, R24, 0xffff, RZ, 0xc0, !PT ;  /* 0x0000ffff18117812 */ /* 0x010fc400078ec0ff */
[----:B------:R-:W-:Y:S02]  /*21630*/  SHF.R.U32.HI R24, RZ, 0x8, R23 ;  /* 0x00000008ff187819 */ /* 0x000fe40000011617 */
[----:B------:R-:W-:Y:S02]  /*21640*/  PRMT R23, R23, 0x3340, R28 ;  /* 0x0000334017177816 */ /* 0x000fe4000000001c */
[----:B-1----:R-:W-:Y:S02]  /*21650*/  LOP3.LUT R2, R26, 0xffff, RZ, 0xc0, !PT ;  /* 0x0000ffff1a027812 */ /* 0x002fe400078ec0ff */
[----:B------:R-:W-:Y:S02]  /*21660*/  LOP3.LUT R22, R25, 0xffff, RZ, 0xc0, !PT ;  /* 0x0000ffff19167812 */ /* 0x000fe400078ec0ff */
[----:B------:R-:W3:Y:S04]  /*21670*/  LDL.LU R25, [R1+0x18] ;  /* 0x0000180001197983 */ /* 0x000ee80000300800 */
[----:B------:R-:W4:Y:S04]  /*21680*/  LDL.LU R26, [R1+0x8] ;  /* 0x00000800011a7983 */ /* 0x000f280000300800 */
[----:B------:R0:W-:Y:S02]  /*21690*/  STL [R1+0xcc], R23 ;  /* 0x0000cc1701007387 */ /* 0x0001e40000100800 */
[----:B0-----:R-:W-:-:S02]  /*216a0*/  SHF.R.U32.HI R23, RZ, 0x8, R22 ;  /* 0x00000008ff177819 */ /* 0x001fc40000011616 */
[----:B------:R-:W-:-:S05]  /*216b0*/  PRMT R22, R22, 0x3340, R27 ;  /* 0x0000334016167816 */ /* 0x000fca000000001b */
[----:B------:R0:W-:Y:S01]  /*216c0*/  STL [R1+0xc8], R22 ;  /* 0x0000c81601007387 */ /* 0x0001e20000100800 */
[----:B------:R-:W-:Y:S02]  /*216d0*/  SHF.R.U32.HI R28, RZ, 0x8, R28 ;  /* 0x00000008ff1c7819 */ /* 0x000fe4000001161c */
[----:B0-----:R-:W-:Y:S02]  /*216e0*/  SHF.R.U32.HI R22, RZ, 0x8, R2 ;  /* 0x00000008ff167819 */ /* 0x001fe40000011602 */
[----:B------:R-:W-:Y:S02]  /*216f0*/  PRMT R2, R2, 0x3340, R0 ;  /* 0x0000334002027816 */ /* 0x000fe40000000000 */
[----:B------:R-:W-:-:S03]  /*21700*/  LOP3.LUT R28, R28, 0xffff, RZ, 0xc0, !PT ;  /* 0x0000ffff1c1c7812 */ /* 0x000fc600078ec0ff */
[----:B------:R0:W-:Y:S01]  /*21710*/  STL [R1+0xc4], R2 ;  /* 0x0000c40201007387 */ /* 0x0001e20000100800 */
[----:B------:R-:W-:Y:S02]  /*21720*/  LOP3.LUT R24, R24, 0xffff, RZ, 0xc0, !PT ;  /* 0x0000ffff18187812 */ /* 0x000fe400078ec0ff */
[----:B0-----:R-:W-:Y:S02]  /*21730*/  SHF.R.U32.HI R2, RZ, 0x8, R17 ;  /* 0x00000008ff027819 */ /* 0x001fe40000011611 */
[----:B------:R-:W-:Y:S02]  /*21740*/  PRMT R17, R17, 0x3340, R4 ;  /* 0x0000334011117816 */ /* 0x000fe40000000004 */
[----:B------:R-:W-:-:S03]  /*21750*/  PRMT R24, R24, 0x3340, R28 ;  /* 0x0000334018187816 */ /* 0x000fc6000000001c */
[----:B------:R0:W-:Y:S04]  /*21760*/  STL [R1+0xc0], R17 ;  /* 0x0000c01101007387 */ /* 0x0001e80000100800 */
[----:B0-----:R-:W3:Y:S04]  /*21770*/  LDL.LU R17, [R1+0x30] ;  /* 0x0000300001117983 */ /* 0x001ee80000300800 */
[----:B------:R-:W4:Y:S01]  /*21780*/  LDL.LU R28, [R1+0x34] ;  /* 0x00003400011c7983 */ /* 0x000f220000300800 */
[----:B------:R-:W-:Y:S02]  /*21790*/  SHF.R.U32.HI R27, RZ, 0x8, R27 ;  /* 0x00000008ff1b7819 */ /* 0x000fe4000001161b */
[----:B------:R-:W-:-:S02]  /*217a0*/  SHF.R.U32.HI R0, RZ, 0x8, R0 ;  /* 0x00000008ff007819 */ /* 0x000fc40000011600 */
[----:B------:R-:W-:Y:S02]  /*217b0*/  SHF.R.U32.HI R4, RZ, 0x8, R4 ;  /* 0x00000008ff047819 */ /* 0x000fe40000011604 */
[----:B------:R-:W-:Y:S02]  /*217c0*/  LOP3.LUT R23, R23, 0xffff, RZ, 0xc0, !PT ;  /* 0x0000ffff17177812 */ /* 0x000fe400078ec0ff */
[----:B------:R-:W-:Y:S02]  /*217d0*/  LOP3.LUT R27, R27, 0xffff, RZ, 0xc0, !PT ;  /* 0x0000ffff1b1b7812 */ /* 0x000fe400078ec0ff */
[----:B------:R-:W-:Y:S02]  /*217e0*/  LOP3.LUT R22, R22, 0xffff, RZ, 0xc0, !PT ;  /* 0x0000ffff16167812 */ /* 0x000fe400078ec0ff */
[----:B------:R-:W-:Y:S02]  /*217f0*/  LOP3.LUT R0, R0, 0xffff, RZ, 0xc0, !PT ;  /* 0x0000ffff00007812 */ /* 0x000fe400078ec0ff */
[----:B------:R-:W-:-:S02]  /*21800*/  LOP3.LUT R2, R2, 0xffff, RZ, 0xc0, !PT ;  /* 0x0000ffff02027812 */ /* 0x000fc400078ec0ff */
[----:B------:R-:W-:Y:S02]  /*21810*/  LOP3.LUT R4, R4, 0xffff, RZ, 0xc0, !PT ;  /* 0x0000ffff04047812 */ /* 0x000fe400078ec0ff */
[----:B------:R-:W-:Y:S02]  /*21820*/  PRMT R23, R23, 0x3340, R27 ;  /* 0x0000334017177816 */ /* 0x000fe4000000001b */
[----:B------:R-:W-:Y:S02]  /*21830*/  PRMT R0, R22, 0x3340, R0 ;  /* 0x0000334016007816 */ /* 0x000fe40000000000 */
[----:B------:R-:W-:Y:S01]  /*21840*/  PRMT R4, R2, 0x3340, R4 ;  /* 0x0000334002047816 */ /* 0x000fe20000000004 */
[----:B------:R-:W-:Y:S04]  /*21850*/  STL [R1+0x84], R24 ;  /* 0x0000841801007387 */ /* 0x000fe80000100800 */
[----:B------:R-:W-:Y:S04]  /*21860*/  STL [R1+0x80], R23 ;  /* 0x0000801701007387 */ /* 0x000fe80000100800 */
[----:B------:R-:W-:Y:S04]  /*21870*/  STL [R1+0x14], R0 ;  /* 0x0000140001007387 */ /* 0x000fe80000100800 */
[----:B------:R2:W-:Y:S02]  /*21880*/  STL [R1+0x10], R4 ;  /* 0x0000100401007387 */ /* 0x0005e40000100800 */
[----:B--2---:R-:W-:-:S02]  /*21890*/  LOP3.LUT R4, R3, 0xffff, RZ, 0xc0, !PT ;  /* 0x0000ffff03047812 */ /* 0x004fc400078ec0ff */
[----:B----4-:R-:W-:Y:S02]  /*218a0*/  LOP3.LUT R2, R28, 0xffff, RZ, 0xc0, !PT ;  /* 0x0000ffff1c027812 */ /* 0x010fe400078ec0ff */
[----:B------:R-:W2:Y:S04]  /*218b0*/  LDL.LU R28, [R1+0x44] ;  /* 0x00004400011c7983 */ /* 0x000ea80000300800 */
[----:B------:R-:W4:Y:S01]  /*218c0*/  LDL.LU R3, [R1+0x40] ;  /* 0x0000400001037983 */ /* 0x000f220000300800 */
[----:B---3--:R-:W-:Y:S02]  /*218d0*/  LOP3.LUT R0, R17, 0xffff, RZ, 0xc0, !PT ;  /* 0x0000ffff11007812 */ /* 0x008fe400078ec0ff */
[----:B------:R-:W-:Y:S02]  /*218e0*/  LOP3.LUT R17, R25, 0xffff, RZ, 0xc0, !PT ;  /* 0x0000ffff19117812 */ /* 0x000fe400078ec0ff */
[----:B------:R-:W3:Y:S01]  /*218f0*/  LDL.LU R25, [R1+0x2c] ;  /* 0x00002c0001197983 */ /* 0x000ee20000300800 */
[----:B------:R-:W-:-:S03]  /*21900*/  LOP3.LUT R22, R26, 0xffff, RZ, 0xc0, !PT ;  /* 0x0000ffff1a167812 */ /* 0x000fc600078ec0ff */
[----:B------:R-:W3:Y:S01]  /*21910*/  LDL.LU R26, [R1+0x28] ;  /* 0x00002800011a7983 */ /* 0x000ee20000300800 */
[----:B------:R-:W-:Y:S02]  /*21920*/  PRMT R24, R2, 0x3340, R22 ;  /* 0x0000334002187816 */ /* 0x000fe40000000016 */
[----:B------:R-:W-:-:S03]  /*21930*/  LOP3.LUT R16, R16, 0xffff, RZ, 0xc0, !PT ;  /* 0x0000ffff10107812 */ /* 0x000fc600078ec0ff */
[----:B------:R0:W-:Y:S01]  /*21940*/  STL [R1+0xb8], R24 ;  /* 0x0000b81801007387 */ /* 0x0001e20000100800 */
[----:B------:R-:W-:Y:S02]  /*21950*/  LOP3.LUT R5, R5, 0xffff, RZ, 0xc0, !PT ;  /* 0x0000ffff05057812 */ /* 0x000fe400078ec0ff */
[----:B0-----:R-:W-:Y:S02]  /*21960*/  PRMT R24, R0, 0x3340, R16 ;  /* 0x0000334000187816 */ /* 0x001fe40000000010 */
[----:B------:R-:W-:-:S03]  /*21970*/  LOP3.LUT R6, R6, 0xffff, RZ, 0xc0, !PT ;  /* 0x0000ffff06067812 */ /* 0x000fc600078ec0ff */
[----:B------:R0:W-:Y:S01]  /*21980*/  STL [R1+0xb4], R24 ;  /* 0x0000b41801007387 */ /* 0x0001e20000100800 */
[----:B------:R-:W-:Y:S02]  /*21990*/  SHF.R.U32.HI R23, RZ, 0x8, R2 ;  /* 0x00000008ff177819 */ /* 0x000fe40000011602 */
[----:B------:R-:W-:Y:S02]  /*219a0*/  SHF.R.U32.HI R22, RZ, 0x8, R22 ;  /* 0x00000008ff167819 */ /* 0x000fe40000011616 */
[----:B------:R-:W-:Y:S02]  /*219b0*/  SHF.R.U32.HI R2, RZ, 0x8, R0 ;  /* 0x00000008ff027819 */ /* 0x000fe40000011600 */
[--C-:B0-----:R-:W-:Y:S02]  /*219c0*/  PRMT R24, R4, 0x3340, R5.reuse ;  /* 0x0000334004187816 */ /* 0x101fe40000000005 */
[----:B------:R-:W-:Y:S02]  /*219d0*/  SHF.R.U32.HI R16, RZ, 0x8, R16 ;  /* 0x00000008ff107819 */ /* 0x000fe40000011610 */
[----:B------:R-:W-:Y:S01]  /*219e0*/  SHF.R.U32.HI R0, RZ, 0x8, R4 ;  /* 0x00000008ff007819 */ /* 0x000fe20000011604 */
[----:B------:R0:W-:Y:S01]  /*219f0*/  STL [R1+0xb0], R24 ;  /* 0x0000b01801007387 */ /* 0x0001e20000100800 */
[----:B------:R-:W-:-:S02]  /*21a00*/  SHF.R.U32.HI R5, RZ, 0x8, R5 ;  /* 0x00000008ff057819 */ /* 0x000fc40000011605 */
[----:B------:R-:W-:Y:S02]  /*21a10*/  SHF.R.U32.HI R4, RZ, 0x8, R17 ;  /* 0x00000008ff047819 */ /* 0x000fe40000011611 */
[----:B------:R-:W-:Y:S02]  /*21a20*/  LOP3.LUT R22, R22, 0xffff, RZ, 0xc0, !PT ;  /* 0x0000ffff16167812 */ /* 0x000fe400078ec0ff */
[----:B------:R-:W-:Y:S02]  /*21a30*/  LOP3.LUT R2, R2, 0xffff, RZ, 0xc0, !PT ;  /* 0x0000ffff02027812 */ /* 0x000fe400078ec0ff */
[----:B0-----:R-:W-:Y:S02]  /*21a40*/  PRMT R24, R17, 0x3340, R6 ;  /* 0x0000334011187816 */ /* 0x001fe40000000006 */
[----:B------:R-:W-:Y:S02]  /*21a50*/  LOP3.LUT R17, R23, 0xffff, RZ, 0xc0, !PT ;  /* 0x0000ffff17117812 */ /* 0x000fe400078ec0ff */
[----:B------:R-:W-:-:S02]  /*21a60*/  LOP3.LUT R16, R16, 0xffff, RZ, 0xc0, !PT ;  /* 0x0000ffff10107812 */ /* 0x000fc400078ec0ff */
[----:B------:R-:W-:Y:S02]  /*21a70*/  LOP3.LUT R0, R0, 0xffff, RZ, 0xc0, !PT ;  /* 0x0000ffff00007812 */ /* 0x000fe400078ec0ff */
[----:B------:R-:W-:Y:S02]  /*21a80*/  LOP3.LUT R5, R5, 0xffff, RZ, 0xc0, !PT ;  /* 0x0000ffff05057812 */ /* 0x000fe400078ec0ff */
[----:B------:R-:W-:Y:S02]  /*21a90*/  SHF.R.U32.HI R6, RZ, 0x8, R6 ;  /* 0x00000008ff067819 */ /* 0x000fe40000011606 */
[----:B------:R-:W-:Y:S02]  /*21aa0*/  PRMT R17, R17, 0x3340, R22 ;  /* 0x0000334011117816 */ /* 0x000fe40000000016 */
[----:B------:R-:W-:Y:S02]  /*21ab0*/  PRMT R16, R2, 0x3340, R16 ;  /* 0x0000334002107816 */ /* 0x000fe40000000010 */
[----:B------:R-:W-:Y:S01]  /*21ac0*/  PRMT R2, R0, 0x3340, R5 ;  /* 0x0000334000027816 */ /* 0x000fe20000000005 */
[----:B------:R-:W-:Y:S01]  /*21ad0*/  STL [R1+0xac], R24 ;  /* 0x0000ac1801007387 */ /* 0x000fe20000100800 */
[----:B------:R-:W-:-:S02]  /*21ae0*/  LOP3.LUT R4, R4, 0xffff, RZ, 0xc0, !PT ;  /* 0x0000ffff04047812 */ /* 0x000fc400078ec0ff */
[----:B------:R-:W-:Y:S01]  /*21af0*/  LOP3.LUT R6, R6, 0xffff, RZ, 0xc0, !PT ;  /* 0x0000ffff06067812 */ /* 0x000fe200078ec0ff */
[----:B------:R-:W-:Y:S03]  /*21b00*/  STL [R1+0xbbc], R17 ;  /* 0x000bbc1101007387 */ /* 0x000fe60000100800 */
[----:B------:R-:W-:Y:S01]  /*21b10*/  PRMT R0, R4, 0x3340, R6 ;  /* 0x0000334004007816 */ /* 0x000fe20000000006 */
[----:B------:R-:W-:Y:S04]  /*21b20*/  STL [R1+0xbc0], R16 ;  /* 0x000bc01001007387 */ /* 0x000fe80000100800 */
[----:B------:R0:W-:Y:S01]  /*21b30*/  STL [R1+0xbc4], R2 ;  /* 0x000bc40201007387 */ /* 0x0001e20000100800 */
[----:B--2---:R-:W-:-:S03]  /*21b40*/  LOP3.LUT R5, R28, 0xffff, RZ, 0xc0, !PT ;  /* 0x0000ffff1c057812 */ /* 0x004fc600078ec0ff */
[----:B------:R-:W2:Y:S01]  /*21b50*/  LDL.LU R28, [R1+0x70] ;  /* 0x00007000011c7983 */ /* 0x000ea20000300800 */
[----:B----4-:R-:W-:-:S03]  /*21b60*/  LOP3.LUT R4, R3, 0xffff, RZ, 0xc0, !PT ;  /* 0x0000ffff03047812 */ /* 0x010fc600078ec0ff */
[----:B------:R-:W4:Y:S01]  /*21b70*/  LDL.LU R3, [R1+0x5c] ;  /* 0x00005c0001037983 */ /* 0x000f220000300800 */
[----:B---3--:R-:W-:-:S03]  /*21b80*/  LOP3.LUT R6, R25, 0xffff, RZ, 0xc0, !PT ;  /* 0x0000ffff19067812 */ /* 0x008fc600078ec0ff */
[----:B------:R-:W3:Y:S01]  /*21b90*/  LDL.LU R25, [R1+0x3c] ;  /* 0x00003c0001197983 */ /* 0x000ee20000300800 */
[----:B------:R-:W-:Y:S02]  /*21ba0*/  LOP3.LUT R29, R29, 0xffff, RZ, 0xc0, !PT ;  /* 0x0000ffff1d1d7812 */ /* 0x000fe400078ec0ff */
[----:B------:R-:W-:Y:S02]  /*21bb0*/  LOP3.LUT R22, R26, 0xffff, RZ, 0xc0, !PT ;  /* 0x0000ffff1a167812 */ /* 0x000fe400078ec0ff */
[----:B------:R-:W3:Y:S01]  /*21bc0*/  LDL.LU R26, [R1+0x38] ;  /* 0x00003800011a7983 */ /* 0x000ee20000300800 */
[----:B0-----:R-:W-:Y:S02]  /*21bd0*/  PRMT R2, R5, 0x3340, R29 ;  /* 0x0000334005027816 */ /* 0x001fe4000000001d */
        /* <DEDUP_REMOVED lines=8> */
[----:B0-----:R-:W-:Y:S02]  /*21c60*/  PRMT R2, R6, 0x3340, R7 ;  /* 0x0000334006027816 */ /* 0x001fe40000000007 */
[----:B------:R-:W-:-:S03]  /*21c70*/  SHF.R.U32.HI R19, RZ, 0x8, R19 ;  /* 0x00000008ff137819 */ /* 0x000fc60000011613 */
[----:B------:R0:W-:Y:S01]  /*21c80*/  STL [R1+0x1c], R2 ;  /* 0x00001c0201007387 */ /* 0x0001e20000100800 */
[----:B------:R-:W-:Y:S02]  /*21c90*/  SHF.R.U32.HI R4, RZ, 0x8, R6 ;  /* 0x00000008ff047819 */ /* 0x000fe40000011606 */
[----:B------:R-:W-:Y:S02]  /*21ca0*/  SHF.R.U32.HI R7, RZ, 0x8, R7 ;  /* 0x00000008ff077819 */ /* 0x000fe40000011607 */
[----:B------:R-:W-:Y:S02]  /*21cb0*/  SHF.R.U32.HI R6, RZ, 0x8, R22 ;  /* 0x00000008ff067819 */ /* 0x000fe40000011616 */
[--C-:B0-----:R-:W-:Y:S02]  /*21cc0*/  PRMT R2, R22, 0x3340, R8.reuse ;  /* 0x0000334016027816 */ /* 0x101fe40000000008 */
[----:B------:R-:W-:Y:S02]  /*21cd0*/  SHF.R.U32.HI R8, RZ, 0x8, R8 ;  /* 0x00000008ff087819 */ /* 0x000fe40000011608 */
[----:B------:R-:W-:Y:S01]  /*21ce0*/  LOP3.LUT R5, R5, 0xffff, RZ, 0xc0, !PT ;  /* 0x0000ffff05057812 */ /* 0x000fe200078ec0ff */
[----:B------:R0:W-:Y:S01]  /*21cf0*/  STL [R1+0x18], R2 ;  /* 0x0000180201007387 */ /* 0x0001e20000100800 */
[----:B------:R-:W-:-:S02]  /*21d00*/  LOP3.LUT R19, R19, 0xffff, RZ, 0xc0, !PT ;  /* 0x0000ffff13137812 */ /* 0x000fc400078ec0ff */
[----:B------:R-:W-:Y:S01]  /*21d10*/  LOP3.LUT R22, R4, 0xffff, RZ, 0xc0, !PT ;  /* 0x0000ffff04167812 */ /* 0x000fe200078ec0ff */
[----:B------:R-:W3:Y:S01]  /*21d20*/  LDL.LU R16, [R1+0xd4] ;  /* 0x0000d40001107983 */ /* 0x000ee20000300800 */
[----:B------:R-:W-:Y:S02]  /*21d30*/  LOP3.LUT R7, R7, 0xffff, RZ, 0xc0, !PT ;  /* 0x0000ffff07077812 */ /* 0x000fe400078ec0ff */
[----:B------:R-:W-:Y:S01]  /*21d40*/  LOP3.LUT R24, R6, 0xffff, RZ, 0xc0, !PT ;  /* 0x0000ffff06187812 */ /* 0x000fe200078ec0ff */
[----:B------:R-:W3:Y:S01]  /*21d50*/  LDL.LU R17, [R1+0xd0] ;  /* 0x0000d00001117983 */ /* 0x000ee20000300800 */
[----:B------:R-:W-:Y:S02]  /*21d60*/  LOP3.LUT R8, R8, 0xffff, RZ, 0xc0, !PT ;  /* 0x0000ffff08087812 */ /* 0x000fe400078ec0ff */
[----:B------:R-:W-:Y:S02]  /*21d70*/  PRMT R5, R5, 0x3340, R19 ;  /* 0x0000334005057816 */ /* 0x000fe40000000013 */
[----:B------:R-:W-:-:S02]  /*21d80*/  PRMT R6, R22, 0x3340, R7 ;  /* 0x0000334016067816 */ /* 0x000fc40000000007 */
[----:B------:R-:W-:Y:S02]  /*21d90*/  PRMT R7, R24, 0x3340, R8 ;  /* 0x0000334018077816 */ /* 0x000fe40000000008 */
[----:B--2---:R-:W-:Y:S02]  /*21da0*/  LOP3.LUT R19, R28, 0xffff, RZ, 0xc0, !PT ;  /* 0x0000ffff1c137812 */ /* 0x004fe400078ec0ff */
[----:B------:R-:W2:Y:S01]  /*21db0*/  LDL.LU R28, [R1+0x58] ;  /* 0x00005800011c7983 */ /* 0x000ea20000300800 */
[----:B----4-:R-:W-:-:S03]  /*21dc0*/  LOP3.LUT R8, R3, 0xffff, RZ, 0xc0, !PT ;  /* 0x0000ffff03087812 */ /* 0x010fc600078ec0ff */
[----:B------:R-:W4:Y:S01]  /*21dd0*/  LDL.LU R3, [R1+0x54] ;  /* 0x0000540001037983 */ /* 0x000f220000300800 */
[----:B------:R-:W-:Y:S02]  /*21de0*/  LOP3.LUT R21, R21, 0xffff, RZ, 0xc0, !PT ;  /* 0x0000ffff15157812 */ /* 0x000fe400078ec0ff */
[----:B------:R-:W-:Y:S02]  /*21df0*/  LOP3.LUT R18, R18, 0xffff, RZ, 0xc0, !PT ;  /* 0x0000ffff12127812 */ /* 0x000fe400078ec0ff */
[----:B0-----:R-:W-:Y:S02]  /*21e00*/  PRMT R2, R19, 0x3340, R21 ;  /* 0x0000334013027816 */ /* 0x001fe40000000015 */
[----:B------:R-:W-:-:S03]  /*21e10*/  SHF.R.U32.HI R29, RZ, 0x8, R29 ;  /* 0x00000008ff1d7819 */ /* 0x000fc6000001161d */
[----:B------:R0:W-:Y:S01]  /*21e20*/  STL [R1+0x7c], R2 ;  /* 0x00007c0201007387 */ /* 0x0001e20000100800 */
[----:B---3--:R-:W-:Y:S02]  /*21e30*/  LOP3.LUT R22, R25, 0xffff, RZ, 0xc0, !PT ;  /* 0x0000ffff19167812 */ /* 0x008fe400078ec0ff */
[----:B------:R-:W-:Y:S02]  /*21e40*/  LOP3.LUT R9, R9, 0xffff, RZ, 0xc0, !PT ;  /* 0x0000ffff09097812 */ /* 0x000fe400078ec0ff */
[----:B------:R-:W-:Y:S02]  /*21e50*/  LOP3.LUT R23, R23, 0xffff, RZ, 0xc0, !PT ;  /* 0x0000ffff17177812 */ /* 0x000fe400078ec0ff */
[----:B------:R-:W-:Y:S02]  /*21e60*/  LOP3.LUT R29, R29, 0xffff, RZ, 0xc0, !PT ;  /* 0x0000ffff1d1d7812 */ /* 0x000fe400078ec0ff */
[----:B0-----:R-:W-:Y:S02]  /*21e70*/  PRMT R2, R8, 0x3340, R18 ;  /* 0x0000334008027816 */ /* 0x001fe40000000012 */
[----:B------:R-:W-:-:S03]  /*21e80*/  PRMT R4, R23, 0x3340, R29 ;  /* 0x0000334017047816 */ /* 0x000fc6000000001d */
[----:B------:R0:W-:Y:S01]  /*21e90*/  STL [R1+0x74], R2 ;  /* 0x0000740201007387 */ /* 0x0001e20000100800 */
[----:B------:R-:W-:Y:S02]  /*21ea0*/  LOP3.LUT R23, R26, 0xffff, RZ, 0xc0, !PT ;  /* 0x0000ffff1a177812 */ /* 0x000fe400078ec0ff */
[----:B------:R-:W-:Y:S02]  /*21eb0*/  LOP3.LUT R10, R10, 0xffff, RZ, 0xc0, !PT ;  /* 0x0000ffff0a0a7812 */ /* 0x000fe400078ec0ff */
[----:B------:R-:W-:Y:S02]  /*21ec0*/  SHF.R.U32.HI R24, RZ, 0x8, R19 ;  /* 0x00000008ff187819 */ /* 0x000fe40000011613 */
[--C-:B0-----:R-:W-:Y:S02]  /*21ed0*/  PRMT R2, R22, 0x3340, R9.reuse ;  /* 0x0000334016027816 */ /* 0x101fe40000000009 */
[----:B------:R-:W-:Y:S02]  /*21ee0*/  SHF.R.U32.HI R19, RZ, 0x8, R8 ;  /* 0x00000008ff137819 */ /* 0x000fe40000011608 */
[----:B------:R-:W-:Y:S01]  /*21ef0*/  SHF.R.U32.HI R8, RZ, 0x8, R22 ;  /* 0x00000008ff087819 */ /* 0x000fe20000011616 */
[----:B------:R0:W-:Y:S01]  /*21f00*/  STL [R1+0x70], R2 ;  /* 0x0000700201007387 */ /* 0x0001e20000100800 */
[----:B------:R-:W-:-:S02]  /*21f10*/  SHF.R.U32.HI R22, RZ, 0x8, R9 ;  /* 0x00000008ff167819 */ /* 0x000fc40000011609 */
[----:B------:R-:W-:Y:S02]  /*21f20*/  SHF.R.U32.HI R9, RZ, 0x8, R23 ;  /* 0x00000008ff097819 */ /* 0x000fe40000011617 */
[----:B------:R-:W-:Y:S02]  /*21f30*/  SHF.R.U32.HI R21, RZ, 0x8, R21 ;  /* 0x00000008ff157819 */ /* 0x000fe40000011615 */
[----:B------:R-:W-:Y:S02]  /*21f40*/  SHF.R.U32.HI R18, RZ, 0x8, R18 ;  /* 0x00000008ff127819 */ /* 0x000fe40000011612 */
[--C-:B0-----:R-:W-:Y:S02]  /*21f50*/  PRMT R2, R23, 0x3340, R10.reuse ;  /* 0x0000334017027816 */ /* 0x101fe4000000000a */
[----:B------:R-:W-:Y:S02]  /*21f60*/  SHF.R.U32.HI R10, RZ, 0x8, R10 ;  /* 0x00000008ff0a7819 */ /* 0x000fe4000001160a */
[----:B------:R-:W-:-:S02]  /*21f70*/  LOP3.LUT R8, R8, 0xffff, RZ, 0xc0, !PT ;  /* 0x0000ffff08087812 */ /* 0x000fc400078ec0ff */
[----:B------:R-:W-:Y:S02]  /*21f80*/  LOP3.LUT R22, R22, 0xffff, RZ, 0xc0, !PT ;  /* 0x0000ffff16167812 */ /* 0x000fe400078ec0ff */
        /* <DEDUP_REMOVED lines=8> */
[----:B------:R-:W-:Y:S02]  /*22010*/  PRMT R24, R24, 0x3340, R21 ;  /* 0x0000334018187816 */ /* 0x000fe40000000015 */
[----:B------:R-:W-:Y:S01]  /*22020*/  PRMT R25, R19, 0x3340, R18 ;  /* 0x0000334013197816 */ /* 0x000fe20000000012 */
[----:B------:R0:W-:Y:S04]  /*22030*/  STL [R1+0x6c], R2 ;  /* 0x00006c0201007387 */ /* 0x0001e80000100800 */
[----:B------:R-:W-:Y:S04]  /*22040*/  STL.64 [R1+0xbb0], R26 ;  /* 0x000bb01a01007387 */ /* 0x000fe80000100a00 */
[----:B------:R-:W-:Y:S04]  /*22050*/  STL.64 [R1+0xba8], R24 ;  /* 0x000ba81801007387 */ /* 0x000fe80000100a00 */
[----:B------:R-:W3:Y:S04]  /*22060*/  LDL.LU R21, [R1+0x1a4] ;  /* 0x0001a40001157983 */ /* 0x000ee80000300800 */
[----:B------:R-:W3:Y:S04]  /*22070*/  LDL.LU R23, [R1+0x1a0] ;  /* 0x0001a00001177983 */ /* 0x000ee80000300800 */
[----:B0-----:R-:W3:Y:S01]  /*22080*/  LDL.LU R2, [R1+0x9c] ;  /* 0x00009c0001027983 */ /* 0x001ee20000300800 */
[----:B------:R-:W-:-:S03]  /*22090*/  LOP3.LUT R18, R16, 0xffff, RZ, 0xc0, !PT ;  /* 0x0000ffff10127812 */ /* 0x000fc600078ec0ff */
[----:B------:R-:W3:Y:S01]  /*220a0*/  LDL.LU R16, [R1+0x98] ;  /* 0x0000980001107983 */ /* 0x000ee20000300800 */
[----:B------:R-:W-:-:S03]  /*220b0*/  LOP3.LUT R10, R17, 0xffff, RZ, 0xc0, !PT ;  /* 0x0000ffff110a7812 */ /* 0x000fc600078ec0ff */
[----:B------:R-:W3:Y:S01]  /*220c0*/  LDL.LU R17, [R1+0x50] ;  /* 0x0000500001117983 */ /* 0x000ee20000300800 */
[----:B----4-:R-:W-:-:S03]  /*220d0*/  LOP3.LUT R9, R3, 0xffff, RZ, 0xc0, !PT ;  /* 0x0000ffff03097812 */ /* 0x010fc600078ec0ff */
[----:B------:R-:W4:Y:S01]  /*220e0*/  LDL.LU R3, [R1+0x4c] ;  /* 0x00004c0001037983 */ /* 0x000f220000300800 */
[----:B------:R-:W-:Y:S02]  /*220f0*/  LOP3.LUT R20, R20, 0xffff, RZ, 0xc0, !PT ;  /* 0x0000ffff14147812 */ /* 0x000fe400078ec0ff */
[----:B------:R-:W-:Y:S02]  /*22100*/  LOP3.LUT R15, R15, 0xffff, RZ, 0xc0, !PT ;  /* 0x0000ffff0f0f7812 */ /* 0x000fe400078ec0ff */
[----:B------:R-:W-:Y:S02]  /*22110*/  PRMT R22, R18, 0x3340, R20 ;  /* 0x0000334012167816 */ /* 0x000fe40000000014 */
[----:B--2---:R-:W-:-:S03]  /*22120*/  LOP3.LUT R8, R28, 0xffff, RZ, 0xc0, !PT ;  /* 0x0000ffff1c087812 */ /* 0x004fc600078ec0ff */
[----:B------:R0:W-:Y:S01]  /*22130*/  STL [R1+0x68], R22 ;  /* 0x0000681601007387 */ /* 0x0001e20000100800 */
[----:B------:R-:W-:Y:S02]  /*22140*/  LOP3.LUT R11, R11, 0xffff, RZ, 0xc0, !PT ;  /* 0x0000ffff0b0b7812 */ /* 0x000fe400078ec0ff */
[----:B------:R-:W-:Y:S02]  /*22150*/  LOP3.LUT R12, R12, 0xffff, RZ, 0xc0, !PT ;  /* 0x0000ffff0c0c7812 */ /* 0x000fe400078ec0ff */
[----:B------:R-:W-:Y:S02]  /*22160*/  SHF.R.U32.HI R19, RZ, 0x8, R18 ;  /* 0x00000008ff137819 */ /* 0x000fe40000011612 */
[----:B0-----:R-:W-:Y:S02]  /*22170*/  PRMT R22, R10, 0x3340, R15 ;  /* 0x000033400a167816 */ /* 0x001fe4000000000f */
[----:B------:R-:W-:Y:S02]  /*22180*/  SHF.R.U32.HI R18, RZ, 0x8, R10 ;  /* 0x00000008ff127819 */ /* 0x000fe4000001160a */
[----:B------:R-:W-:Y:S01]  /*22190*/  SHF.R.U32.HI R10, RZ, 0x8, R8 ;  /* 0x00000008ff0a7819 */ /* 0x000fe20000011608 */
[----:B------:R0:W-:Y:S03]  /*221a0*/  STL [R1+0x64], R22 ;  /* 0x0000641601007387 */ /* 0x0001e60000100800 */
[----:B------:R-:W-:-:S02]  /*221b0*/  LOP3.LUT R10, R10, 0xffff, RZ, 0xc0, !PT ;  /* 0x0000ffff0a0a7812 */ /* 0x000fc400078ec0ff */
[----:B0-----:R-:W-:Y:S02]  /*221c0*/  PRMT R22, R8, 0x3340, R11 ;  /* 0x0000334008167816 */ /* 0x001fe4000000000b */
[----:B------:R-:W-:Y:S02]  /*221d0*/  SHF.R.U32.HI R8, RZ, 0x8, R9 ;  /* 0x00000008ff087819 */ /* 0x000fe40000011609 */
[----:B------:R-:W-:Y:S02]  /*221e0*/  SHF.R.U32.HI R11, RZ, 0x8, R11 ;  /* 0x00000008ff0b7819 */ /* 0x000fe4000001160b */
[--C-:B------:R-:W-:Y:S02]  /*221f0*/  PRMT R9, R9, 0x3340, R12.reuse ;  /* 0x0000334009097816 */ /* 0x100fe4000000000c */
[----:B------:R-:W-:Y:S02]  /*22200*/  SHF.R.U32.HI R12, RZ, 0x8, R12 ;  /* 0x00000008ff0c7819 */ /* 0x000fe4000001160c */
[----:B------:R-:W-:Y:S01]  /*22210*/  LOP3.LUT R11, R11, 0xffff, RZ, 0xc0, !PT ;  /* 0x0000ffff0b0b7812 */ /* 0x000fe200078ec0ff */
[----:B------:R-:W-:Y:S01]  /*22220*/  STL [R1+0x60], R22 ;  /* 0x0000601601007387 */ /* 0x000fe20000100800 */
[----:B------:R-:W-:-:S02]  /*22230*/  LOP3.LUT R8, R8, 0xffff, RZ, 0xc0, !PT ;  /* 0x0000ffff08087812 */ /* 0x000fc400078ec0ff */
[----:B------:R-:W-:Y:S01]  /*22240*/  LOP3.LUT R12, R12, 0xffff, RZ, 0xc0, !PT ;  /* 0x0000ffff0c0c7812 */ /* 0x000fe200078ec0ff */
[----:B------:R0:W-:Y:S03]  /*22250*/  STL [R1+0x5c], R9 ;  /* 0x00005c0901007387 */ /* 0x0001e60000100800 */
[----:B------:R-:W-:Y:S02]  /*22260*/  PRMT R8, R8, 0x3340, R12 ;  /* 0x0000334008087816 */ /* 0x000fe4000000000c */
[----:B0-----:R-:W-:-:S05]  /*22270*/  PRMT R9, R10, 0x3340, R11 ;  /* 0x000033400a097816 */ /* 0x001fca000000000b */
[----:B------:R0:W-:Y:S04]  /*22280*/  STL [R1+0x2c], R9 ;  /* 0x00002c0901007387 */ /* 0x0001e80000100800 */
[----:B------:R1:W-:Y:S01]  /*22290*/  STL [R1+0x38], R8 ;  /* 0x0000380801007387 */ /* 0x0003e20000100800 */
[----:B------:R-:W-:-:S03]  /*222a0*/  SHF.R.U32.HI R15, RZ, 0x8, R15 ;  /* 0x00000008ff0f7819 */ /* 0x000fc6000001160f */
[----:B------:R-:W2:Y:S04]  /*222b0*/  LDL.LU R27, [R1+0x194] ;  /* 0x00019400011b7983 */ /* 0x000ea80000300800 */
[----:B------:R-:W2:Y:S01]  /*222c0*/  LDL.LU R22, [R1+0x190] ;  /* 0x0001900001167983 */ /* 0x000ea20000300800 */
[----:B------:R-:W-:Y:S02]  /*222d0*/  LOP3.LUT R18, R18, 0xffff, RZ, 0xc0, !PT ;  /* 0x0000ffff12127812 */ /* 0x000fe400078ec0ff */
[----:B------:R-:W-:Y:S02]  /*222e0*/  LOP3.LUT R15, R15, 0xffff, RZ, 0xc0, !PT ;  /* 0x0000ffff0f0f7812 */ /* 0x000fe400078ec0ff */
[----:B---3--:R-:W-:Y:S02]  /*222f0*/  LOP3.LUT R12, R21, 0xffff, RZ, 0xc0, !PT ;  /* 0x0000ffff150c7812 */ /* 0x008fe400078ec0ff */
[----:B------:R-:W3:Y:S01]  /*22300*/  LDL.LU R21, [R1+0xdc] ;  /* 0x0000dc0001157983 */ /* 0x000ee20000300800 */
[----:B------:R-:W-:-:S03]  /*22310*/  LOP3.LUT R10, R23, 0xffff, RZ, 0xc0, !PT ;  /* 0x0000ffff170a7812 */ /* 0x000fc600078ec0ff */
[----:B------:R-:W3:Y:S01]  /*22320*/  LDL.LU R23, [R1+0xd8] ;  /* 0x0000d80001177983 */ /* 0x000ee20000300800 */
[----:B0-----:R-:W-:-:S03]  /*22330*/  LOP3.LUT R9, R2, 0xffff, RZ, 0xc0, !PT ;  /* 0x0000ffff02097812 */ /* 0x001fc600078ec0ff */
[----:B------:R-:W3:Y:S01]  /*22340*/  LDL.LU R2, [R1+0x94] ;  /* 0x0000940001027983 */ /* 0x000ee20000300800 */
[----:B-1----:R-:W-:-:S03]  /*22350*/  LOP3.LUT R8, R16, 0xffff, RZ, 0xc0, !PT ;  /* 0x0000ffff10087812 */ /* 0x002fc600078ec0ff */
[----:B------:R-:W3:Y:S01]  /*22360*/  LDL.LU R16, [R1+0x90] ;  /* 0x0000900001107983 */ /* 0x000ee20000300800 */
[----:B------:R-:W-:Y:S02]  /*22370*/  PRMT R29, R18, 0x3340, R15 ;  /* 0x00003340121d7816 */ /* 0x000fe4000000000f */
[----:B------:R-:W-:Y:S02]  /*22380*/  LOP3.LUT R18, R17, 0xffff, RZ, 0xc0, !PT ;  /* 0x0000ffff11127812 */ /* 0x000fe400078ec0ff */
[----:B------:R-:W3:Y:S01]  /*22390*/  LDL.LU R17, [R1+0x78] ;  /* 0x0000780001117983 */ /* 0x000ee20000300800 */
[----:B----4-:R-:W-:-:S03]  /*223a0*/  LOP3.LUT R11, R3, 0xffff, RZ, 0xc0, !PT ;  /* 0x0000ffff030b7812 */ /* 0x010fc600078ec0ff */
[----:B------:R-:W4:Y:S01]  /*223b0*/  LDL.LU R3, [R1+0x48] ;  /* 0x0000480001037983 */ /* 0x000f220000300800 */
[----:B------:R-:W-:Y:S02]  /*223c0*/  SHF.R.U32.HI R20, RZ, 0x8, R20 ;  /* 0x00000008ff147819 */ /* 0x000fe40000011614 */
[----:B------:R-:W-:Y:S02]  /*223d0*/  LOP3.LUT R19, R19, 0xffff, RZ, 0xc0, !PT ;  /* 0x0000ffff13137812 */ /* 0x000fe400078ec0ff */
[----:B------:R-:W-:-:S04]  /*223e0*/  LOP3.LUT R20, R20, 0xffff, RZ, 0xc0, !PT ;  /* 0x0000ffff14147812 */ /* 0x000fc800078ec0ff */
[----:B------:R-:W-:Y:S02]  /*223f0*/  PRMT R28, R19, 0x3340, R20 ;  /* 0x00003340131c7816 */ /* 0x000fe40000000014 */
[----:B------:R-:W-:Y:S02]  /*22400*/  PRMT R19, R12, 0x3340, R18 ;  /* 0x000033400c137816 */ /* 0x000fe40000000012 */
[----:B------:R-:W-:-:S03]  /*22410*/  LOP3.LUT R13, R13, 0xffff, RZ, 0xc0, !PT ;  /* 0x0000ffff0d0d7812 */ /* 0x000fc600078ec0ff */
[----:B------:R0:W-:Y:S01]  /*22420*/  STL [R1+0x58], R19 ;  /* 0x0000581301007387 */ /* 0x0001e20000100800 */
[----:B------:R-:W-:Y:S02]  /*22430*/  LOP3.LUT R14, R14, 0xffff, RZ, 0xc0, !PT ;  /* 0x0000ffff0e0e7812 */ /* 0x000fe400078ec0ff */
[----:B------:R-:W-:Y:S02]  /*22440*/  SHF.R.U32.HI R15, RZ, 0x8, R12 ;  /* 0x00000008ff0f7819 */ /* 0x000fe4000001160c */
[----:B------:R-:W-:Y:S02]  /*22450*/  SHF.R.U32.HI R12, RZ, 0x8, R10 ;  /* 0x00000008ff0c7819 */ /* 0x000fe4000001160a */
[----:B0-----:R-:W-:Y:S02]  /*22460*/  PRMT R19, R10, 0x3340, R11 ;  /* 0x000033400a137816 */ /* 0x001fe4000000000b */
[----:B------:R-:W-:Y:S02]  /*22470*/  SHF.R.U32.HI R18, RZ, 0x8, R18 ;  /* 0x00000008ff127819 */ /* 0x000fe40000011612 */
[----:B------:R-:W-:Y:S01]  /*22480*/  SHF.R.U32.HI R10, RZ, 0x8, R9 ;  /* 0x00000008ff0a7819 */ /* 0x000fe20000011609 */
[----:B------:R0:W-:Y:S01]  /*22490*/  STL [R1+0x54], R19 ;  /* 0x0000541301007387 */ /* 0x0001e20000100800 */
[----:B------:R-:W-:-:S02]  /*224a0*/  SHF.R.U32.HI R11, RZ, 0x8, R11 ;  /* 0x00000008ff0b7819 */ /* 0x000fc4000001160b */
[----:B------:R-:W-:Y:S02]  /*224b0*/  LOP3.LUT R15, R15, 0xffff, RZ, 0xc0, !PT ;  /* 0x0000ffff0f0f7812 */ /* 0x000fe400078ec0ff */
[----:B------:R-:W-:Y:S02]  /*224c0*/  LOP3.LUT R18, R18, 0xffff, RZ, 0xc0, !PT ;  /* 0x0000ffff12127812 */ /* 0x000fe400078ec0ff */
[--C-:B0-----:R-:W-:Y:S02]  /*224d0*/  PRMT R19, R9, 0x3340, R13.reuse ;  /* 0x0000334009137816 */ /* 0x101fe4000000000d */
[----:B------:R-:W-:Y:S02]  /*224e0*/  SHF.R.U32.HI R9, RZ, 0x8, R8 ;  /* 0x00000008ff097819 */ /* 0x000fe40000011608 */
[--C-:B------:R-:W-:Y:S02]  /*224f0*/  PRMT R8, R8, 0x3340, R14.reuse ;  /* 0x0000334008087816 */ /* 0x100fe4000000000e */
[----:B------:R-:W-:Y:S01]  /*22500*/  SHF.R.U32.HI R13, RZ, 0x8, R13 ;  /* 0x00000008ff0d7819 */ /* 0x000fe2000001160d */
[----:B------:R-:W-:Y:S01]  /*22510*/  STL [R1+0x50], R19 ;  /* 0x0000501301007387 */ /* 0x000fe20000100800 */
[----:B------:R-:W-:-:S02]  /*22520*/  SHF.R.U32.HI R14, RZ, 0x8, R14 ;  /* 0x00000008ff0e7819 */ /* 0x000fc4000001160e */
[----:B------:R-:W-:Y:S01]  /*22530*/  LOP3.LUT R12, R12, 0xffff, RZ, 0xc0, !PT ;  /* 0x0000ffff0c0c7812 */ /* 0x000fe200078ec0ff */
[----:B------:R0:W-:Y:S01]  /*22540*/  STL [R1+0x4c], R8 ;  /* 0x00004c0801007387 */ /* 0x0001e20000100800 */
[----:B------:R-:W-:Y:S02]  /*22550*/  LOP3.LUT R11, R11, 0xffff, RZ, 0xc0, !PT ;  /* 0x0000ffff0b0b7812 */ /* 0x000fe400078ec0ff */
[----:B------:R-:W-:Y:S02]  /*22560*/  LOP3.LUT R10, R10, 0xffff, RZ, 0xc0, !PT ;  /* 0x0000ffff0a0a7812 */ /* 0x000fe400078ec0ff */
[----:B------:R-:W-:Y:S02]  /*22570*/  LOP3.LUT R13, R13, 0xffff, RZ, 0xc0, !PT ;  /* 0x0000ffff0d0d7812 */ /* 0x000fe400078ec0ff */
[----:B------:R-:W-:Y:S02]  /*22580*/  LOP3.LUT R9, R9, 0xffff, RZ, 0xc0, !PT ;  /* 0x0000ffff09097812 */ /* 0x000fe400078ec0ff */
[----:B0-----:R-:W-:-:S02]  /*22590*/  PRMT R8, R15, 0x3340, R18 ;  /* 0x000033400f087816 */ /* 0x001fc40000000012 */
[----:B------:R-:W-:Y:S02]  /*225a0*/  LOP3.LUT R14, R14, 0xffff, RZ, 0xc0, !PT ;  /* 0x0000ffff0e0e7812 */ /* 0x000fe400078ec0ff */
[----:B------:R-:W-:Y:S02]  /*225b0*/  PRMT R11, R12, 0x3340, R11 ;  /* 0x000033400c0b7816 */ /* 0x000fe4000000000b */
[----:B------:R-:W-:Y:S01]  /*225c0*/  PRMT R10, R10, 0x3340, R13 ;  /* 0x000033400a0a7816 */ /* 0x000fe2000000000d */
[----:B------:R0:W-:Y:S01]  /*225d0*/  STL [R1], R8 ;  /* 0x0000000801007387 */ /* 0x0001e20000100800 */
[----:B--2---:R-:W-:-:S03]  /*225e0*/  LOP3.LUT R12, R27, 0xffff, RZ, 0xc0, !PT ;  /* 0x0000ffff1b0c7812 */ /* 0x004fc600078ec0ff */
[----:B------:R-:W-:Y:S04]  /*225f0*/  STL [R1+0x4], R11 ;  /* 0x0000040b01007387 */ /* 0x000fe80000100800 */
[----:B------:R1:W-:Y:S01]  /*22600*/  STL [R1+0x20], R10 ;  /* 0x0000200a01007387 */ /* 0x0003e20000100800 */
[----:B0-----:R-:W-:-:S05]  /*22610*/  PRMT R8, R9, 0x3340, R14 ;  /* 0x0000334009087816 */ /* 0x001fca000000000e */
[----:B------:R0:W-:Y:S01]  /*22620*/  STL [R1+0x24], R8 ;  /* 0x0000240801007387 */ /* 0x0001e20000100800 */
[----:B-1----:R-:W-:Y:S02]  /*22630*/  LOP3.LUT R10, R22, 0xffff, RZ, 0xc0, !PT ;  /* 0x0000ffff160a7812 */ /* 0x002fe400078ec0ff */
[----:B---3--:R-:W-:-:S04]  /*22640*/  LOP3.LUT R15, R2, 0xffff, RZ, 0xc0, !PT ;  /* 0x0000ffff020f7812 */ /* 0x008fc800078ec0ff */
[--C-:B------:R-:W-:Y:S02]  /*22650*/  PRMT R2, R12, 0x3340, R15.reuse ;  /* 0x000033400c027816 */ /* 0x100fe4000000000f */
[----:B------:R-:W-:Y:S02]  /*22660*/  LOP3.LUT R13, R16, 0xffff, RZ, 0xc0, !PT ;  /* 0x0000ffff100d7812 */ /* 0x000fe400078ec0ff */
[----:B0-----:R-:W-:Y:S01]  /*22670*/  LOP3.LUT R8, R21, 0xffff, RZ, 0xc0, !PT ;  /* 0x0000ffff15087812 */ /* 0x001fe200078ec0ff */
[----:B------:R0:W-:Y:S01]  /*22680*/  STL [R1+0x3c], R2 ;  /* 0x00003c0201007387 */ /* 0x0001e20000100800 */
[----:B------:R-:W-:Y:S02]  /*22690*/  LOP3.LUT R11, R17, 0xffff, RZ, 0xc0, !PT ;  /* 0x0000ffff110b7812 */ /* 0x000fe400078ec0ff */
[----:B------:R-:W-:Y:S02]  /*226a0*/  SHF.R.U32.HI R14, RZ, 0x8, R12 ;  /* 0x00000008ff0e7819 */ /* 0x000fe4000001160c */
[----:B------:R-:W-:-:S02]  /*226b0*/  SHF.R.U32.HI R15, RZ, 0x8, R15 ;  /* 0x00000008ff0f7819 */ /* 0x000fc4000001160f */
[----:B0-----:R-:W-:Y:S02]  /*226c0*/  PRMT R2, R10, 0x3340, R13 ;  /* 0x000033400a027816 */ /* 0x001fe4000000000d */
[----:B------:R-:W-:-:S03]  /*226d0*/  LOP3.LUT R9, R23, 0xffff, RZ, 0xc0, !PT ;  /* 0x0000ffff17097812 */ /* 0x000fc600078ec0ff */
[----:B------:R0:W-:Y:S01]  /*226e0*/  STL [R1+0x48], R2 ;  /* 0x0000480201007387 */ /* 0x0001e20000100800 */
[----:B------:R-:W-:Y:S02]  /*226f0*/  SHF.R.U32.HI R12, RZ, 0x8, R10 ;  /* 0x00000008ff0c7819 */ /* 0x000fe4000001160a */
[----:B------:R-:W-:Y:S02]  /*22700*/  LOP3.LUT R14, R14, 0xffff, RZ, 0xc0, !PT ;  /* 0x0000ffff0e0e7812 */ /* 0x000fe400078ec0ff */
[----:B------:R-:W-:Y:S01]  /*22710*/  LOP3.LUT R15, R15, 0xffff, RZ, 0xc0, !PT ;  /* 0x0000ffff0f0f7812 */ /* 0x000fe200078ec0ff */
[----:B0-----:R-:W2:Y:S01]  /*22720*/  LDL.LU R2, [R1+0xbc] ;  /* 0x0000bc0001027983 */ /* 0x001ea20000300800 */
[----:B------:R-:W-:-:S03]  /*22730*/  SHF.R.U32.HI R10, RZ, 0x8, R8 ;  /* 0x00000008ff0a7819 */ /* 0x000fc60000011608 */
[----:B------:R-:W3:Y:S01]  /*22740*/  LDL.LU R16, [R1+0xa8] ;  /* 0x0000a80001107983 */ /* 0x000ee20000300800 */
[----:B------:R-:W-:Y:S02]  /*22750*/  SHF.R.U32.HI R13, RZ, 0x8, R13 ;  /* 0x00000008ff0d7819 */ /* 0x000fe4000001160d */
[----:B------:R-:W-:Y:S02]  /*22760*/  LOP3.LUT R12, R12, 0xffff, RZ, 0xc0, !PT ;  /* 0x0000ffff0c0c7812 */ /* 0x000fe400078ec0ff */
[----:B------:R-:W-:Y:S02]  /*22770*/  LOP3.LUT R13, R13, 0xffff, RZ, 0xc0, !PT ;  /* 0x0000ffff0d0d7812 */ /* 0x000fe400078ec0ff */
[----:B----4-:R-:W-:Y:S02]  /*22780*/  LOP3.LUT R18, R3, 0xffff, RZ, 0xc0, !PT ;  /* 0x0000ffff03127812 */ /* 0x010fe400078ec0ff */
[----:B------:R-:W-:Y:S02]  /*22790*/  PRMT R3, R8, 0x3340, R11 ;  /* 0x0000334008037816 */ /* 0x000fe4000000000b */
[----:B------:R-:W-:-:S03]  /*227a0*/  PRMT R19, R9, 0x3340, R18 ;  /* 0x0000334009137816 */ /* 0x000fc60000000012 */
[----:B------:R0:W-:Y:S01]  /*227b0*/  STL [R1+0x44], R3 ;  /* 0x0000440301007387 */ /* 0x0001e20000100800 */
[----:B------:R-:W-:-:S03]  /*227c0*/  SHF.R.U32.HI R8, RZ, 0x8, R9 ;  /* 0x00000008ff087819 */ /* 0x000fc60000011609 */
[----:B------:R-:W4:Y:S01]  /*227d0*/  LDL.LU R17, [R1+0xa4] ;  /* 0x0000a40001117983 */ /* 0x000f220000300800 */
[----:B------:R-:W-:Y:S02]  /*227e0*/  SHF.R.U32.HI R9, RZ, 0x8, R18 ;  /* 0x00000008ff097819 */ /* 0x000fe40000011612 */
[----:B------:R-:W-:Y:S01]  /*227f0*/  PRMT R18, R14, 0x3340, R15 ;  /* 0x000033400e127816 */ /* 0x000fe2000000000f */
[----:B0-----:R-:W2:Y:S04]  /*22800*/  LDL.LU R3, [R1+0xa0] ;  /* 0x0000a00001037983 */ /* 0x001ea80000300800 */
[----:B------:R-:W3:Y:S04]  /*22810*/  LDL.LU R20, [R1+0x14] ;  /* 0x0000140001147983 */ /* 0x000ee80000300800 */
[----:B------:R-:W3:Y:S04]  /*22820*/  LDL.LU R22, [R1+0xc4] ;  /* 0x0000c40001167983 */ /* 0x000ee80000300800 */
[----:B------:R-:W3:Y:S04]  /*22830*/  LDL.LU R21, [R1+0x10] ;  /* 0x0000100001157983 */ /* 0x000ee80000300800 */
[----:B------:R-:W3:Y:S04]  /*22840*/  LDL.LU R23, [R1+0xc0] ;  /* 0x0000c00001177983 */ /* 0x000ee80000300800 */
[----:B------:R-:W-:Y:S04]  /*22850*/  STL [R1+0x40], R19 ;  /* 0x0000401301007387 */ /* 0x000fe80000100800 */
[----:B------:R-:W4:Y:S04]  /*22860*/  LDL.LU R14, [R1+0xe4] ;  /* 0x0000e400010e7983 */ /* 0x000f280000300800 */
[----:B------:R-:W2:Y:S04]  /*22870*/  LDL.LU R15, [R1+0xe0] ;  /* 0x0000e000010f7983 */ /* 0x000ea80000300800 */
[----:B------:R0:W-:Y:S02]  /*22880*/  STL [R1+0x8], R18 ;  /* 0x0000081201007387 */ /* 0x0001e40000100800 */
[----:B0-----:R-:W-:-:S02]  /*22890*/  PRMT R18, R12, 0x3340, R13 ;  /* 0x000033400c127816 */ /* 0x001fc4000000000d */
[----:B------:R-:W3:Y:S04]  /*228a0*/  LDL.LU R12, [R1+0xec] ;  /* 0x0000ec00010c7983 */ /* 0x000ee80000300800 */
[----:B------:R-:W3:Y:S01]  /*228b0*/  LDL.LU R13, [R1+0xe8] ;  /* 0x0000e800010d7983 */ /* 0x000ee20000300800 */
[----:B------:R-:W-:Y:S02]  /*228c0*/  SHF.R.U32.HI R11, RZ, 0x8, R11 ;  /* 0x00000008ff0b7819 */ /* 0x000fe4000001160b */
[----:B------:R-:W-:Y:S02]  /*228d0*/  LOP3.LUT R10, R10, 0xffff, RZ, 0xc0, !PT ;  /* 0x0000ffff0a0a7812 */ /* 0x000fe400078ec0ff */
[----:B------:R-:W-:Y:S01]  /*228e0*/  LOP3.LUT R11, R11, 0xffff, RZ, 0xc0, !PT ;  /* 0x0000ffff0b0b7812 */ /* 0x000fe200078ec0ff */
[----:B------:R0:W-:Y:S01]  /*228f0*/  STL [R1+0xc], R18 ;  /* 0x00000c1201007387 */ /* 0x0001e20000100800 */
[----:B------:R-:W-:-:S02]  /*22900*/  LOP3.LUT R8, R8, 0xffff, RZ, 0xc0, !PT ;  /* 0x0000ffff08087812 */ /* 0x000fc400078ec0ff */
[----:B------:R-:W-:Y:S02]  /*22910*/  LOP3.LUT R9, R9, 0xffff, RZ, 0xc0, !PT ;  /* 0x0000ffff09097812 */ /* 0x000fe400078ec0ff */
[----:B0-----:R-:W-:Y:S02]  /*22920*/  PRMT R18, R10, 0x3340, R11 ;  /* 0x000033400a127816 */ /* 0x001fe4000000000b */
[----:B------:R-:W3:Y:S04]  /*22930*/  LDL.LU R11, [R1+0x84] ;  /* 0x00008400010b7983 */ /* 0x000ee80000300800 */
[----:B------:R-:W3:Y:S04]  /*22940*/  LDL.LU R10, [R1+0xc8] ;  /* 0x0000c800010a7983 */ /* 0x000ee80000300800 */
[----:B------:R0:W-:Y:S01]  /*22950*/  STL [R1+0x28], R18 ;  /* 0x0000281201007387 */ /* 0x0001e20000100800 */
[----:B------:R-:W-:-:S03]  /*22960*/  PRMT R9, R8, 0x3340, R9 ;  /* 0x0000334008097816 */ /* 0x000fc60000000009 */
[----:B0-----:R-:W3:Y:S04]  /*22970*/  LDL.LU R18, [R1+0xb0] ;  /* 0x0000b00001127983 */ /* 0x001ee80000300800 */
[----:B------:R-:W3:Y:S04]  /*22980*/  LDL.LU R19, [R1+0xac] ;  /* 0x0000ac0001137983 */ /* 0x000ee80000300800 */
[----:B------:R-:W3:Y:S04]  /*22990*/  LDL.LU R24, [R1+0x8c] ;  /* 0x00008c0001187983 */ /* 0x000ee80000300800 */
[----:B------:R-:W3:Y:S04]  /*229a0*/  LDL.LU R25, [R1+0x88] ;  /* 0x0000880001197983 */ /* 0x000ee80000300800 */
[----:B------:R-:W3:Y:S04]  /*229b0*/  LDL.LU R26, [R1+0x1c] ;  /* 0x00001c00011a7983 */ /* 0x000ee80000300800 */
[----:B------:R-:W3:Y:S04]  /*229c0*/  LDL.LU R27, [R1+0x18] ;  /* 0x00001800011b7983 */ /* 0x000ee80000300800 */
[----:B------:R-:W3:Y:S04]  /*229d0*/  LDL.LU R8, [R1+0xcc] ;  /* 0x0000cc0001087983 */ /* 0x000ee80000300800 */
[----:B------:R0:W-:Y:S04]  /*229e0*/  STL [R1+0x34], R9 ;  /* 0x0000340901007387 */ /* 0x0001e80000100800 */
[----:B0-----:R-:W3:Y:S01]  /*229f0*/  LDL.LU R9, [R1+0x80] ;  /* 0x0000800001097983 */ /* 0x001ee20000300800 */
[----:B----4-:R-:W-:-:S02]  /*22a00*/  PRMT R14, R14, 0x5410, R17 ;  /* 0x000054100e0e7816 */ /* 0x010fc40000000011 */
[----:B--2---:R-:W-:Y:S02]  /*22a10*/  PRMT R15, R15, 0x5410, R3 ;  /* 0x000054100f0f7816 */ /* 0x004fe40000000003 */
[----:B---3--:R-:W-:Y:S02]  /*22a20*/  PRMT R12, R12, 0x5410, R2 ;  /* 0x000054100c0c7816 */ /* 0x008fe40000000002 */
[----:B------:R-:W2:Y:S01]  /*22a30*/  LDL.LU R2, [R1+0xbc4] ;  /* 0x000bc40001027983 */ /* 0x000ea20000300800 */
[----:B------:R-:W-:-:S03]  /*22a40*/  PRMT R13, R13, 0x5410, R16 ;  /* 0x000054100d0d7816 */ /* 0x000fc60000000010 */
[----:B------:R-:W3:Y:S04]  /*22a50*/  LDL.LU R16, [R1+0xbc0] ;  /* 0x000bc00001107983 */ /* 0x000ee80000300800 */
[----:B------:R-:W4:Y:S04]  /*22a60*/  LDL.LU R17, [R1+0xbbc] ;  /* 0x000bbc0001117983 */ /* 0x000f280000300800 */
[----:B------:R-:W2:Y:S01]  /*22a70*/  LDL.LU R3, [R1+0xbb8] ;  /* 0x000bb80001037983 */ /* 0x000ea20000300800 */
[----:B------:R-:W-:Y:S02]  /*22a80*/  PRMT R8, R8, 0x5410, R11 ;  /* 0x0000541008087816 */ /* 0x000fe4000000000b */
[----:B------:R-:W0:Y:S01]  /*22a90*/  S2R R11, SR_TID.X ;  /* 0x00000000000b7919 */ /* 0x000e220000002100 */
[----:B------:R-:W-:-:S02]  /*22aa0*/  PRMT R9, R10, 0x5410, R9 ;  /* 0x000054100a097816 */ /* 0x000fc40000000009 */
[----:B------:R-:W-:Y:S02]  /*22ab0*/  PRMT R10, R22, 0x5410, R20 ;  /* 0x00005410160a7816 */ /* 0x000fe40000000014 */
[----:B0-----:R-:W-:-:S04]  /*22ac0*/  LOP3.LUT R11, R11, 0x3f, RZ, 0xc0, !PT ;  /* 0x0000003f0b0b7812 */ /* 0x001fc800078ec0ff */
[----:B------:R-:W-:Y:S01]  /*22ad0*/  LEA R20, R11, UR4, 0x4 ;  /* 0x000000040b147c11 */ /* 0x000fe2000f8e20ff */
[----:B------:R-:W-:Y:S01]  /*22ae0*/  ULDC.64 UR4, c[0x0][0x220] ;  /* 0x0000880000047ab9 */ /* 0x000fe20000000a00 */
[----:B------:R-:W-:-:S03]  /*22af0*/  PRMT R11, R23, 0x5410, R21 ;  /* 0x00005410170b7816 */ /* 0x000fc60000000015 */
[----:B------:R-:W-:Y:S04]  /*22b00*/  STL [R1+0x30], R20 ;  /* 0x0000301401007387 */ /* 0x000fe80000100800 */
[----:B--2---:R0:W-:Y:S01]  /*22b10*/  STSM.16.M88.4 [R3], R12 ;  /* 0x0000000c03007844 */ /* 0x0041e20000000200 */
[----:B------:R-:W-:Y:S06]  /*22b20*/  BAR.SYNC.DEFER_BLOCKING 0x0 ;  /* 0x0000000000007b1d */ /* 0x000fec0000010000 */
[----:B0-----:R-:W4:Y:S04]  /*22b30*/  LDL.LU R14, [R1+0xb8] ;  /* 0x0000b800010e7983 */ /* 0x001f280000300800 */
[----:B------:R-:W3:Y:S04]  /*22b40*/  LDL.LU R15, [R1+0xb4] ;  /* 0x0000b400010f7983 */ /* 0x000ee80000300800 */
[----:B------:R-:W2:Y:S04]  /*22b50*/  LDL.LU R12, [R1+0x7c] ;  /* 0x00007c00010c7983 */ /* 0x000ea80000300800 */
[----:B------:R-:W0:Y:S04]  /*22b60*/  LDS.128 R20, [R20] ;  /* 0x0000000014147984 */ /* 0x000e280000000c00 */
[----:B------:R-:W2:Y:S01]  /*22b70*/  LDL.LU R13, [R1+0x74] ;  /* 0x00007400010d7983 */ /* 0x000ea20000300800 */
[----:B------:R-:W-:Y:S06]  /*22b80*/  BAR.SYNC.DEFER_BLOCKING 0x0 ;  /* 0x0000000000007b1d */ /* 0x000fec0000010000 */
[----:B0-----:R0:W-:Y:S04]  /*22b90*/  STL.64 [R1+0xb90], R22 ;  /* 0x000b901601007387 */ /* 0x0011e80000100a00 */
[----:B0-----:R-:W2:Y:S04]  /*22ba0*/  LDL R23, [R1+0x30] ;  /* 0x0000300001177983 */ /* 0x001ea80000100800 */
[----:B------:R0:W-:Y:S02]  /*22bb0*/  STSM.16.M88.4 [R3], R8 ;  /* 0x0000000803007844 */ /* 0x0001e40000000200 */
[----:B0-----:R-:W-:-:S02]  /*22bc0*/  PRMT R10, R18, 0x5410, R2 ;  /* 0x00005410120a7816 */ /* 0x001fc40000000002 */
[----:B------:R-:W-:Y:S02]  /*22bd0*/  PRMT R11, R19, 0x5410, R0 ;  /* 0x00005410130b7816 */ /* 0x000fe40000000000 */
[----:B------:R-:W-:Y:S02]  /*22be0*/  PRMT R4, R24, 0x5410, R4 ;  /* 0x0000541018047816 */ /* 0x000fe40000000004 */
[----:B------:R-:W-:Y:S02]  /*22bf0*/  PRMT R5, R25, 0x5410, R5 ;  /* 0x0000541019057816 */ /* 0x000fe40000000005 */
[----:B------:R-:W-:Y:S02]  /*22c00*/  PRMT R6, R26, 0x5410, R6 ;  /* 0x000054101a067816 */ /* 0x000fe40000000006 */
[----:B------:R-:W-:Y:S01]  /*22c10*/  PRMT R7, R27, 0x5410, R7 ;  /* 0x000054101b077816 */ /* 0x000fe20000000007 */
[----:B------:R-:W-:Y:S01]  /*22c20*/  BAR.SYNC.DEFER_BLOCKING 0x0 ;  /* 0x0000000000007b1d */ /* 0x000fe20000010000 */
[----:B----4-:R-:W-:-:S05]  /*22c30*/  PRMT R8, R14, 0x5410, R17 ;  /* 0x000054100e087816 */ /* 0x010fca0000000011 */
[----:B------:R-:W4:Y:S01]  /*22c40*/  LDL.LU R14, [R1+0x70] ;  /* 0x00007000010e7983 */ /* 0x000f220000300800 */
[----:B---3--:R-:W-:-:S03]  /*22c50*/  PRMT R9, R15, 0x5410, R16 ;  /* 0x000054100f097816 */ /* 0x008fc60000000010 */
[----:B------:R-:W3:Y:S04]  /*22c60*/  LDL.LU R15, [R1+0x6c] ;  /* 0x00006c00010f7983 */ /* 0x000ee80000300800 */
[----:B------:R-:W3:Y:S04]  /*22c70*/  LDL.LU R22, [R1+0x4c] ;  /* 0x00004c0001167983 */ /* 0x000ee80000300800 */
[----:B--2---:R-:W0:Y:S01]  /*22c80*/  LDS.128 R16, [R23] ;  /* 0x0000000017107984 */ /* 0x004e220000000c00 */
[----:B------:R-:W-:Y:S06]  /*22c90*/  BAR.SYNC.DEFER_BLOCKING 0x0 ;  /* 0x0000000000007b1d */ /* 0x000fec0000010000 */
[----:B------:R-:W-:Y:S02]  /*22ca0*/  STSM.16.M88.4 [R3], R8 ;  /* 0x0000000803007844 */ /* 0x000fe40000000200 */
[----:B------:R-:W-:Y:S06]  /*22cb0*/  BAR.SYNC.DEFER_BLOCKING 0x0 ;  /* 0x0000000000007b1d */ /* 0x000fec0000010000 */
[----:B------:R-:W1:Y:S04]  /*22cc0*/  LDS.128 R24, [R23] ;  /* 0x0000000017187984 */ /* 0x000e680000000c00 */
[----:B0-----:R0:W-:Y:S01]  /*22cd0*/  STL.64 [R1+0xb88], R16 ;  /* 0x000b881001007387 */ /* 0x0011e20000100a00 */
[----:B------:R-:W-:Y:S06]  /*22ce0*/  BAR.SYNC.DEFER_BLOCKING 0x0 ;  /* 0x0000000000007b1d */ /* 0x000fec0000010000 */
[----:B0-----:R-:W2:Y:S04]  /*22cf0*/  LDL.LU R16, [R1+0x50] ;  /* 0x0000500001107983 */ /* 0x001ea80000300800 */
[----:B------:R-:W2:Y:S04]  /*22d00*/  LDL.LU R17, [R1+0x24] ;  /* 0x0000240001117983 */ /* 0x000ea80000300800 */
[----:B------:R0:W-:Y:S04]  /*22d10*/  STL [R1+0xb80], R19 ;  /* 0x000b801301007387 */ /* 0x0001e80000100800 */
[----:B0-----:R-:W2:Y:S04]  /*22d20*/  LDL.LU R19, [R1+0x20] ;  /* 0x0000200001137983 */ /* 0x001ea80000300800 */
[----:B------:R-:W2:Y:S04]  /*22d30*/  LDL.LU R8, [R1] ;  /* 0x0000000001087983 */ /* 0x000ea80000300800 */
[----:B------:R-:W2:Y:S04]  /*22d40*/  LDL.LU R9, [R1+0x58] ;  /* 0x0000580001097983 */ /* 0x000ea80000300800 */
[----:B------:R-:W2:Y:S04]  /*22d50*/  LDL.LU R10, [R1+0x4] ;  /* 0x00000400010a7983 */ /* 0x000ea80000300800 */
[----:B------:R-:W2:Y:S04]  /*22d60*/  LDL.LU R11, [R1+0x54] ;  /* 0x00005400010b7983 */ /* 0x000ea80000300800 */
[----:B-1----:R-:W-:Y:S04]  /*22d70*/  STL.64 [R1+0x10], R24 ;  /* 0x0000101801007387 */ /* 0x002fe80000100a00 */
[----:B------:R0:W-:Y:S04]  /*22d80*/  STL.64 [R1+0x18], R26 ;  /* 0x0000181a01007387 */ /* 0x0001e80000100a00 */
[----:B0-----:R-:W4:Y:S04]  /*22d90*/  LDL.LU.64 R26, [R1+0xbb0] ;  /* 0x000bb000011a7983 */ /* 0x001f280000300a00 */
[----:B------:R-:W2:Y:S04]  /*22da0*/  LDL.LU.64 R24, [R1+0xba8] ;  /* 0x000ba80001187983 */ /* 0x000ea80000300a00 */
[----:B------:R4:W-:Y:S01]  /*22db0*/  STSM.16.M88.4 [R3], R4 ;  /* 0x0000000403007844 */ /* 0x0009e20000000200 */
[----:B------:R-:W-:Y:S01]  /*22dc0*/  BAR.SYNC.DEFER_BLOCKING 0x0 ;  /* 0x0000000000007b1d */ /* 0x000fe20000010000 */
[----:B----4-:R-:W-:-:S02]  /*22dd0*/  PRMT R6, R14, 0x5410, R26 ;  /* 0x000054100e067816 */ /* 0x010fc4000000001a */
[----:B---3--:R-:W-:Y:S02]  /*22de0*/  PRMT R7, R15, 0x5410, R27 ;  /* 0x000054100f077816 */ /* 0x008fe4000000001b */
[----:B--2---:R-:W-:Y:S02]  /*22df0*/  PRMT R4, R12, 0x5410, R24 ;  /* 0x000054100c047816 */ /* 0x004fe40000000018 */
[----:B------:R-:W-:Y:S01]  /*22e00*/  PRMT R5, R13, 0x5410, R25 ;  /* 0x000054100d057816 */ /* 0x000fe20000000019 */
[----:B------:R-:W2:Y:S04]  /*22e10*/  LDL.LU R24, [R1+0x5c] ;  /* 0x00005c0001187983 */ /* 0x000ea80000300800 */
[----:B------:R-:W0:Y:S04]  /*22e20*/  LDS.128 R12, [R23] ;  /* 0x00000000170c7984 */ /* 0x000e280000000c00 */
[----:B------:R-:W2:Y:S04]  /*22e30*/  LDL.LU R25, [R1+0x38] ;  /* 0x0000380001197983 */ /* 0x000ea80000300800 */
[----:B------:R-:W3:Y:S04]  /*22e40*/  LDL.LU R26, [R1+0x60] ;  /* 0x00006000011a7983 */ /* 0x000ee80000300800 */
[----:B------:R-:W3:Y:S04]  /*22e50*/  LDL.LU R27, [R1+0x2c] ;  /* 0x00002c00011b7983 */ /* 0x000ee80000300800 */
[----:B------:R-:W4:Y:S04]  /*22e60*/  LDL.LU R0, [R1+0x8] ;  /* 0x0000080001007983 */ /* 0x000f280000300800 */
[----:B------:R-:W4:Y:S01]  /*22e70*/  LDL.LU R2, [R1+0x3c] ;  /* 0x00003c0001027983 */ /* 0x000f220000300800 */
[----:B------:R-:W-:Y:S06]  /*22e80*/  BAR.SYNC.DEFER_BLOCKING 0x0 ;  /* 0x0000000000007b1d */ /* 0x000fec0000010000 */
[----:B0-----:R0:W-:Y:S04]  /*22e90*/  STL [R1+0xb7c], R12 ;  /* 0x000b7c0c01007387 */ /* 0x0011e80000100800 */
[----:B0-----:R-:W4:Y:S04]  /*22ea0*/  LDL.LU R12, [R1+0x64] ;  /* 0x00006400010c7983 */ /* 0x001f280000300800 */
[----:B------:R0:W-:Y:S04]  /*22eb0*/  STL [R1+0xb78], R13 ;  /* 0x000b780d01007387 */ /* 0x0001e80000100800 */
[----:B0-----:R-:W4:Y:S04]  /*22ec0*/  LDL.LU R13, [R1+0x68] ;  /* 0x00006800010d7983 */ /* 0x001f280000300800 */
[----:B------:R-:W-:Y:S04]  /*22ed0*/  STSM.16.M88.4 [R3], R4 ;  /* 0x0000000403007844 */ /* 0x000fe80000000200 */
[----:B------:R-:W-:Y:S04]  /*22ee0*/  STL [R1+0xb74], R14 ;  /* 0x000b740e01007387 */ /* 0x000fe80000100800 */
[----:B------:R0:W-:Y:S04]  /*22ef0*/  STL [R1+0xb70], R15 ;  /* 0x000b700f01007387 */ /* 0x0001e80000100800 */
[----:B0-----:R-:W4:Y:S01]  /*22f00*/  LDL.LU R15, [R1+0x48] ;  /* 0x00004800010f7983 */ /* 0x001f220000300800 */
[----:B------:R-:W-:Y:S01]  /*22f10*/  BAR.SYNC.DEFER_BLOCKING 0x0 ;  /* 0x0000000000007b1d */ /* 0x000fe20000010000 */
[----:B--2---:R-:W-:-:S02]  /*22f20*/  PRMT R7, R24, 0x5410, R25 ;  /* 0x0000541018077816 */ /* 0x004fc40000000019 */
[----:B------:R-:W-:Y:S02]  /*22f30*/  PRMT R24, R9, 0x5410, R8 ;  /* 0x0000541009187816 */ /* 0x000fe40000000008 */
[----:B------:R-:W-:Y:S02]  /*22f40*/  PRMT R25, R11, 0x5410, R10 ;  /* 0x000054100b197816 */ /* 0x000fe4000000000a */
[----:B------:R-:W0:Y:S01]  /*22f50*/  LDS.128 R8, [R23] ;  /* 0x0000000017087984 */ /* 0x000e220000000c00 */
[----:B---3--:R-:W-:Y:S02]  /*22f60*/  PRMT R6, R26, 0x5410, R27 ;  /* 0x000054101a067816 */ /* 0x008fe4000000001b */
[----:B----4-:R-:W-:Y:S02]  /*22f70*/  PRMT R5, R12, 0x5410, R29 ;  /* 0x000054100c057816 */ /* 0x010fe4000000001d */
[----:B------:R-:W-:Y:S01]  /*22f80*/  PRMT R4, R13, 0x5410, R28 ;  /* 0x000054100d047816 */ /* 0x000fe2000000001c */
[----:B------:R-:W-:Y:S01]  /*22f90*/  BAR.SYNC.DEFER_BLOCKING 0x0 ;  /* 0x0000000000007b1d */ /* 0x000fe20000010000 */
[----:B------:R-:W-:-:S02]  /*22fa0*/  PRMT R26, R16, 0x5410, R19 ;  /* 0x00005410101a7816 */ /* 0x000fc40000000013 */
[----:B------:R-:W-:-:S05]  /*22fb0*/  PRMT R27, R22, 0x5410, R17 ;  /* 0x00005410161b7816 */ /* 0x000fca0000000011 */
[----:B------:R-:W1:Y:S01]  /*22fc0*/  LDC R12, c[0x0][0x244] ;  /* 0x00009100ff0c7b82 */ /* 0x000e620000000800 */
[----:B------:R-:W2:Y:S04]  /*22fd0*/  LDL.LU R19, [R1+0x28] ;  /* 0x0000280001137983 */ /* 0x000ea80000300800 */
[----:B------:R-:W2:Y:S04]  /*22fe0*/  LDL.LU R16, [R1+0x44] ;  /* 0x0000440001107983 */ /* 0x000ea80000300800 */
[----:B------:R-:W3:Y:S04]  /*22ff0*/  LDL.LU R17, [R1+0x34] ;  /* 0x0000340001117983 */ /* 0x000ee80000300800 */
[----:B------:R-:W3:Y:S04]  /*23000*/  LDL.LU R22, [R1+0x40] ;  /* 0x0000400001167983 */ /* 0x000ee80000300800 */
[----:B------:R-:W-:Y:S01]  /*23010*/  STSM.16.M88.4 [R3], R4 ;  /* 0x0000000403007844 */ /* 0x000fe20000000200 */
[----:B------:R-:W-:Y:S06]  /*23020*/  BAR.SYNC.DEFER_BLOCKING 0x0 ;  /* 0x0000000000007b1d */ /* 0x000fec0000010000 */
[----:B------:R-:W4:Y:S02]  /*23030*/  LDS.128 R4, [R23] ;  /* 0x0000000017047984 */ /* 0x000f240000000c00 */
[----:B------:R-:W-:Y:S06]  /*23040*/  BAR.SYNC.DEFER_BLOCKING 0x0 ;  /* 0x0000000000007b1d */ /* 0x000fec0000010000 */
[----:B0-----:R0:W-:Y:S04]  /*23050*/  STL [R1+0xb6c], R11 ;  /* 0x000b6c0b01007387 */ /* 0x0011e80000100800 */
[----:B0-----:R-:W2:Y:S04]  /*23060*/  LDL R11, [R1+0x4a8] ;  /* 0x0004a800010b7983 */ /* 0x001ea80000100800 */
[----:B------:R-:W-:Y:S04]  /*23070*/  STSM.16.M88.4 [R3], R24 ;  /* 0x0000001803007844 */ /* 0x000fe80000000200 */
[----:B----4-:R0:W-:Y:S04]  /*23080*/  STL [R1+0xb68], R7 ;  /* 0x000b680701007387 */ /* 0x0101e80000100800 */
[----:B0-----:R-:W4:Y:S04]  /*23090*/  LDL R7, [R1+0x3c4] ;  /* 0x0003c40001077983 */ /* 0x001f280000100800 */
[----:B------:R-:W3:Y:S01]  /*230a0*/  LDL.LU R27, [R1+0xc] ;  /* 0x00000c00011b7983 */ /* 0x000ee20000300800 */
[----:B------:R-:W-:Y:S01]  /*230b0*/  PRMT R0, R2, 0x5410, R0 ;  /* 0x0000541002007816 */ /* 0x000fe20000000000 */
[----:B------:R-:W-:Y:S06]  /*230c0*/  BAR.SYNC.DEFER_BLOCKING 0x0 ;  /* 0x0000000000007b1d */ /* 0x000fec0000010000 */
[----:B--2---:R-:W-:Y:S04]  /*230d0*/  STL.64 [R1+0xba0], R10 ;  /* 0x000ba00a01007387 */ /* 0x004fe80000100a00 */
[----:B------:R3:W-:Y:S01]  /*230e0*/  STL.64 [R1+0xb98], R8 ;  /* 0x000b980801007387 */ /* 0x0007e20000100a00 */
[C---:B-1----:R-:W-:Y:S01]  /*230f0*/  IMAD R2, R11.reuse, R12, RZ ;  /* 0x0000000c0b027224 */ /* 0x042fe200078e02ff */
[----:B------:R-:W-:-:S02]  /*23100*/  ISETP.GE.AND P1, PT, R11, UR8, PT ;  /* 0x000000080b007c0c */ /* 0x000fc4000bf26270 */
[----:B---3--:R-:W-:Y:S02]  /*23110*/  PRMT R9, R15, 0x5410, R27 ;  /* 0x000054100f097816 */ /* 0x008fe4000000001b */
[----:B------:R-:W0:Y:S04]  /*23120*/  LDS.128 R24, [R23] ;  /* 0x0000000017187984 */ /* 0x000e280000000c00 */
[----:B------:R-:W2:Y:S01]  /*23130*/  LDL R15, [R1+0xa78] ;  /* 0x000a7800010f7983 */ /* 0x000ea20000100800 */
[----:B------:R-:W-:Y:S01]  /*23140*/  IMAD.MOV.U32 R8, RZ, RZ, R0 ;  /* 0x000000ffff087224 */ /* 0x000fe200078e0000 */
[----:B------:R-:W-:Y:S02]  /*23150*/  PRMT R10, R16, 0x5410, R19 ;  /* 0x00005410100a7816 */ /* 0x000fe40000000013 */
[----:B------:R-:W-:Y:S01]  /*23160*/  PRMT R11, R22, 0x5410, R17 ;  /* 0x00005410160b7816 */ /* 0x000fe20000000011 */
[----:B------:R-:W-:Y:S06]  /*23170*/  BAR.SYNC.DEFER_BLOCKING 0x0 ;  /* 0x0000000000007b1d */ /* 0x000fec0000010000 */
[----:B------:R1:W-:Y:S04]  /*23180*/  STSM.16.M88.4 [R3], R8 ;  /* 0x0000000803007844 */ /* 0x0003e80000000200 */
[----:B-1----:R-:W3:Y:S01]  /*23190*/  LDL.LU.64 R10, [R1+0xba0] ;  /* 0x000ba000010a7983 */ /* 0x002ee20000300a00 */
[C---:B----4-:R-:W-:Y:S01]  /*231a0*/  IMAD R13, R7.reuse, UR26, RZ ;  /* 0x0000001a070d7c24 */ /* 0x050fe2000f8e02ff */
[----:B------:R-:W-:Y:S01]  /*231b0*/  BAR.SYNC.DEFER_BLOCKING 0x0 ;  /* 0x0000000000007b1d */ /* 0x000fe20000010000 */
[----:B------:R-:W-:Y:S01]  /*231c0*/  IADD3 R0, P4, R2, UR4, RZ ;  /* 0x0000000402007c10 */ /* 0x000fe2000ff9e0ff */
[----:B------:R-:W-:Y:S01]  /*231d0*/  IMAD R12, R12, 0x40, R2 ;  /* 0x000000400c0c7824 */ /* 0x000fe200078e0202 */
[----:B------:R-:W-:-:S02]  /*231e0*/  ISETP.LT.AND P1, PT, R7, UR31, !P1 ;  /* 0x0000001f07007c0c */ /* 0x000fc4000cf21270 */
[----:B------:R-:W-:Y:S02]  /*231f0*/  LEA.HI.X.SX32 R2, R2, UR5, 0x1, P4 ;  /* 0x0000000502027c11 */ /* 0x000fe4000a0f0eff */
[----:B------:R-:W-:Y:S01]  /*23200*/  SHF.R.S32.HI R14, RZ, 0x1f, R13 ;  /* 0x0000001fff0e7819 */ /* 0x000fe2000001140d */
[----:B------:R-:W4:Y:S01]  /*23210*/  LDL.LU.64 R8, [R1+0xb98] ;  /* 0x000b980001087983 */ /* 0x000f220000300a00 */
[----:B------:R-:W-:Y:S02]  /*23220*/  IADD3 R28, P4, R13, R0, RZ ;  /* 0x000000000d1c7210 */ /* 0x000fe40007f9e0ff */
[----:B------:R-:W-:-:S03]  /*23230*/  PRMT R16, R20, 0x7770, RZ ;  /* 0x0000777014107816 */ /* 0x000fc600000000ff */
[----:B------:R-:W-:Y:S01]  /*23240*/  IMAD.X R29, R14, 0x1, R2, P4 ;  /* 0x000000010e1d7824 */ /* 0x000fe200020e0602 */
[----:B------:R-:W-:Y:S01]  /*23250*/  ISETP.GE.AND P4, PT, R7, UR9, PT ;  /* 0x0000000907007c0c */ /* 0x000fe2000bf86270 */
[----:B------:R-:W-:Y:S01]  /*23260*/  ULDC.64 UR8, c[0x0][0x228] ;  /* 0x00008a0000087ab9 */ /* 0x000fe20000000a00 */
[----:B------:R-:W-:Y:S02]  /*23270*/  IADD3 R3, P5, R12, UR4, RZ ;  /* 0x000000040c037c10 */ /* 0x000fe4000ffbe0ff */
[----:B------:R1:W-:Y:S02]  /*23280*/  @P1 STG.E.U8 desc[UR6][R28.64], R16 ;  /* 0x000000101c001986 */ /* 0x0003e4000c101106 */
[C---:B------:R-:W-:Y:S02]  /*23290*/  IADD3 R22, P1, R13.reuse, R3, RZ ;  /* 0x000000030d167210 */ /* 0x040fe40007f3e0ff */
[----:B------:R-:W-:Y:S02]  /*232a0*/  PRMT R19, R20, 0x7771, RZ ;  /* 0x0000777114137816 */ /* 0x000fe400000000ff */
[----:B-1----:R-:W-:Y:S01]  /*232b0*/  LEA.HI.X.SX32 R28, R12, UR5, 0x1, P5 ;  /* 0x000000050c1c7c11 */ /* 0x002fe2000a8f0eff */
[----:B------:R-:W-:Y:S01]  /*232c0*/  ULDC.64 UR4, c[0x0][0x228] ;  /* 0x00008a0000047ab9 */ /* 0x000fe20000000a00 */
[----:B------:R-:W-:-:S03]  /*232d0*/  VIADD R12, R13, UR26 ;  /* 0x0000001a0d0c7c36 */ /* 0x000fc60008000000 */
[----:B------:R-:W-:Y:S02]  /*232e0*/  IMAD.X R23, R14, 0x1, R28, P1 ;  /* 0x000000010e177824 */ /* 0x000fe400008e061c */
[----:B------:R-:W-:Y:S02]  /*232f0*/  SHF.R.S32.HI R13, RZ, 0x1f, R12 ;  /* 0x0000001fff0d7819 */ /* 0x000fe4000001140c */
[----:B------:R-:W-:Y:S01]  /*23300*/  IADD3 R16, P6, R12, R0, RZ ;  /* 0x000000000c107210 */ /* 0x000fe20007fde0ff */
[----:B------:R-:W-:Y:S01]  /*23310*/  VIADD R29, R7, 0x3 ;  /* 0x00000003071d7836 */ /* 0x000fe20000000000 */
[C---:B------:R-:W-:Y:S02]  /*23320*/  PRMT R14, R20.reuse, 0x7772, RZ ;  /* 0x00007772140e7816 */ /* 0x040fe400000000ff */
[----:B------:R-:W-:Y:S01]  /*23330*/  PRMT R20, R20, 0x7773, RZ ;  /* 0x0000777314147816 */ /* 0x000fe200000000ff */
[----:B------:R-:W-:Y:S01]  /*23340*/  IMAD.X R17, R13, 0x1, R2, P6 ;  /* 0x000000010d117824 */ /* 0x000fe200030e0602 */
[----:B--2---:R-:W-:Y:S01]  /*23350*/  ISETP.LT.AND P4, PT, R15, UR8, !P4 ;  /* 0x000000080f007c0c */ /* 0x004fe2000e781270 */
[----:B------:R-:W-:-:S12]  /*23360*/  ULDC UR8, c[0x0][0x228] ;  /* 0x00008a0000087ab9 */ /* 0x000fd80000000800 */
[----:B------:R1:W-:Y:S01]  /*23370*/  @P4 STG.E.U8 desc[UR6][R22.64], R19 ;  /* 0x0000001316004986 */ /* 0x0003e2000c101106 */
[----:B------:R-:W-:Y:S02]  /*23380*/  ISETP.LT.AND P4, PT, R15, UR12, !P2 ;  /* 0x0000000c0f007c0c */ /* 0x000fe4000d781270 */
[----:B---3--:R-:W-:Y:S01]  /*23390*/  ISETP.LT.AND P5, PT, R11, UR4, !P2 ;  /* 0x000000040b007c0c */ /* 0x008fe2000d7a1270 */
[----:B------:R-:W-:Y:S01]  /*233a0*/  ULDC UR4, c[0x0][0x22c] ;  /* 0x00008b0000047ab9 */ /* 0x000fe20000000800 */
[----:B-1----:R-:W-:Y:S02]  /*233b0*/  IADD3 R22, P2, R12, R3, RZ ;  /* 0x000000030c167210 */ /* 0x002fe40007f5e0ff */
[----:B------:R-:W-:-:S03]  /*233c0*/  ISETP.GE.AND P1, PT, R29, UR4, PT ;  /* 0x000000041d007c0c */ /* 0x000fc6000bf26270 */
[----:B------:R-:W-:Y:S02]  /*233d0*/  IMAD.X R23, R13, 0x1, R28, P2 ;  /* 0x000000010d177824 */ /* 0x000fe400010e061c */
[----:B------:R-:W-:Y:S01]  /*233e0*/  VIADD R29, R12, UR26 ;  /* 0x0000001a0c1d7c36 */ /* 0x000fe20008000000 */
[----:B------:R-:W-:-:S03]  /*233f0*/  ULDC UR4, c[0x0][0x22c] ;  /* 0x00008b0000047ab9 */ /* 0x000fc60000000800 */
[----:B------:R1:W-:Y:S01]  /*23400*/  @P5 STG.E.U8 desc[UR6][R16.64], R14 ;  /* 0x0000000e10005986 */ /* 0x0003e2000c101106 */
[----:B------:R-:W-:Y:S01]  /*23410*/  ISETP.LT.AND P5, PT, R11, UR10, !P3 ;  /* 0x0000000a0b007c0c */ /* 0x000fe2000dfa1270 */
[----:B------:R-:W-:Y:S01]  /*23420*/  VIADD R19, R7, 0x6 ;  /* 0x0000000607137836 */ /* 0x000fe20000000000 */
[----:B------:R-:W-:Y:S01]  /*23430*/  SHF.R.S32.HI R12, RZ, 0x1f, R29 ;  /* 0x0000001fff0c7819 */ /* 0x000fe2000001141d */
[----:B------:R2:W-:Y:S01]  /*23440*/  @P4 STG.E.U8 desc[UR6][R22.64], R20 ;  /* 0x0000001416004986 */ /* 0x0005e2000c101106 */
[----:B------:R-:W-:Y:S01]  /*23450*/  ISETP.LT.AND P4, PT, R15, UR16, !P3 ;  /* 0x000000100f007c0c */ /* 0x000fe2000df81270 */
[----:B------:R-:W-:Y:S01]  /*23460*/  ULDC UR10, c[0x0][0x228] ;  /* 0x00008a00000a7ab9 */ /* 0x000fe20000000800 */
[----:B------:R-:W-:Y:S02]  /*23470*/  PRMT R13, R21, 0x7770, RZ ;  /* 0x00007770150d7816 */ /* 0x000fe400000000ff */
[C---:B-1----:R-:W-:Y:S02]  /*23480*/  IADD3 R16, P6, R29.reuse, R0, RZ ;  /* 0x000000001d107210 */ /* 0x042fe40007fde0ff */
[----:B--2---:R-:W-:-:S03]  /*23490*/  IADD3 R22, P3, R29, R3, RZ ;  /* 0x000000031d167210 */ /* 0x004fc60007f7e0ff */
[C---:B------:R-:W-:Y:S02]  /*234a0*/  IMAD.X R17, R12.reuse, 0x1, R2, P6 ;  /* 0x000000010c117824 */ /* 0x040fe400030e0602 */
[----:B------:R-:W-:Y:S01]  /*234b0*/  VIADD R20, R29, UR26 ;  /* 0x0000001a1d147c36 */ /* 0x000fe20008000000 */
[----:B------:R-:W-:Y:S01]  /*234c0*/  PRMT R29, R21, 0x7771, RZ ;  /* 0x00007771151d7816 */ /* 0x000fe200000000ff */
[----:B------:R-:W-:Y:S01]  /*234d0*/  IMAD.X R23, R12, 0x1, R28, P3 ;  /* 0x000000010c177824 */ /* 0x000fe200018e061c */
[----:B------:R-:W-:Y:S04]  /*234e0*/  @P5 STG.E.U8 desc[UR6][R16.64], R13 ;  /* 0x0000000d10005986 */ /* 0x000fe8000c101106 */
[----:B------:R1:W-:Y:S04]  /*234f0*/  @P4 STG.E.U8 desc[UR6][R22.64], R29 ;  /* 0x0000001d16004986 */ /* 0x0003e8000c101106 */
[----:B-1----:R-:W2:Y:S01]  /*23500*/  LDL.LU.64 R22, [R1+0xb90] ;  /* 0x000b900001167983 */ /* 0x002ea20000300a00 */
[----:B------:R-:W-:-:S02]  /*23510*/  ISETP.LT.AND P5, PT, R11, UR14, !P1 ;  /* 0x0000000e0b007c0c */ /* 0x000fc4000cfa1270 */
[----:B------:R-:W-:Y:S02]  /*23520*/  SHF.R.S32.HI R13, RZ, 0x1f, R20 ;  /* 0x0000001fff0d7819 */ /* 0x000fe40000011414 */
[----:B------:R-:W-:Y:S01]  /*23530*/  IADD3 R16, P6, R20, R0, RZ ;  /* 0x0000000014107210 */ /* 0x000fe20007fde0ff */
[----:B------:R-:W-:Y:S01]  /*23540*/  VIADD R14, R7, 0x4 ;  /* 0x00000004070e7836 */ /* 0x000fe20000000000 */
[----:B------:R-:W-:-:S03]  /*23550*/  PRMT R12, R21, 0x7772, RZ ;  /* 0x00007772150c7816 */ /* 0x000fc600000000ff */
[----:B------:R-:W-:Y:S01]  /*23560*/  IMAD.X R17, R13, 0x1, R2, P6 ;  /* 0x000000010d117824 */ /* 0x000fe200030e0602 */
[----:B------:R-:W-:Y:S02]  /*23570*/  ISETP.LT.AND P4, PT, R15, UR20, !P1 ;  /* 0x000000140f007c0c */ /* 0x000fe4000cf81270 */
[----:B------:R-:W-:Y:S01]  /*23580*/  ISETP.GE.AND P2, PT, R14, UR4, PT ;  /* 0x000000040e007c0c */ /* 0x000fe2000bf46270 */
[----:B------:R-:W-:Y:S01]  /*23590*/  VIADD R14, R7, 0x5 ;  /* 0x00000005070e7836 */ /* 0x000fe20000000000 */
[----:B------:R1:W-:Y:S01]  /*235a0*/  @P5 STG.E.U8 desc[UR6][R16.64], R12 ;  /* 0x0000000c10005986 */ /* 0x0003e2000c101106 */
[----:B------:R-:W-:-:S03]  /*235b0*/  ULDC UR4, c[0x0][0x22c] ;  /* 0x00008b0000047ab9 */ /* 0x000fc60000000800 */
[----:B------:R-:W-:Y:S01]  /*235c0*/  ISETP.GE.AND P3, PT, R14, UR4, PT ;  /* 0x000000040e007c0c */ /* 0x000fe2000bf66270 */
[C---:B------:R-:W-:Y:S01]  /*235d0*/  VIADD R29, R20.reuse, UR26 ;  /* 0x0000001a141d7c36 */ /* 0x040fe20008000000 */
[----:B------:R-:W-:Y:S01]  /*235e0*/  PRMT R14, R21, 0x7773, RZ ;  /* 0x00007773150e7816 */ /* 0x000fe200000000ff */
[----:B------:R-:W-:Y:S01]  /*235f0*/  ULDC UR4, c[0x0][0x22c] ;  /* 0x00008b0000047ab9 */ /* 0x000fe20000000800 */
[----:B-1----:R-:W-:-:S05]  /*23600*/  IADD3 R16, P1, R20, R3, RZ ;  /* 0x0000000314107210 */ /* 0x002fca0007f3e0ff */
[----:B------:R-:W-:Y:S01]  /*23610*/  IMAD.X R17, R13, 0x1, R28, P1 ;  /* 0x000000010d117824 */ /* 0x000fe200008e061c */
[----:B------:R-:W-:-:S04]  /*23620*/  ISETP.LT.AND P5, PT, R11, UR18, !P2 ;  /* 0x000000120b007c0c */ /* 0x000fc8000d7a1270 */
[----:B------:R1:W-:Y:S01]  /*23630*/  @P4 STG.E.U8 desc[UR6][R16.64], R14 ;  /* 0x0000000e10004986 */ /* 0x0003e2000c101106 */
[----:B------:R-:W-:Y:S02]  /*23640*/  ISETP.LT.AND P4, PT, R15, UR24, !P2 ;  /* 0x000000180f007c0c */ /* 0x000fe4000d781270 */
[----:B------:R-:W-:Y:S02]  /*23650*/  SHF.R.S32.HI R12, RZ, 0x1f, R29 ;  /* 0x0000001fff0c7819 */ /* 0x000fe4000001141d */
[C---:B------:R-:W-:Y:S02]  /*23660*/  IADD3 R20, P6, R29.reuse, R0, RZ ;  /* 0x000000001d147210 */ /* 0x040fe40007fde0ff */
[----:B-1----:R-:W-:-:S03]  /*23670*/  IADD3 R16, P2, R29, R3, RZ ;  /* 0x000000031d107210 */ /* 0x002fc60007f5e0ff */
[C---:B------:R-:W-:Y:S02]  /*23680*/  IMAD.X R21, R12.reuse, 0x1, R2, P6 ;  /* 0x000000010c157824 */ /* 0x040fe400030e0602 */
[----:B------:R-:W-:Y:S01]  /*23690*/  IMAD.X R17, R12, 0x1, R28, P2 ;  /* 0x000000010c117824 */ /* 0x000fe200010e061c */
[C---:B--2---:R-:W-:Y:S02]  /*236a0*/  PRMT R13, R22.reuse, 0x7770, RZ ;  /* 0x00007770160d7816 */ /* 0x044fe400000000ff */
[----:B------:R-:W-:-:S03]  /*236b0*/  PRMT R12, R22, 0x7771, RZ ;  /* 0x00007771160c7816 */ /* 0x000fc600000000ff */
[----:B------:R-:W-:Y:S04]  /*236c0*/  @P5 STG.E.U8 desc[UR6][R20.64], R13 ;  /* 0x0000000d14005986 */ /* 0x000fe8000c101106 */
[----:B------:R1:W-:Y:S04]  /*236d0*/  @P4 STG.E.U8 desc[UR6][R16.64], R12 ;  /* 0x0000000c10004986 */ /* 0x0003e8000c101106 */
[----:B-1----:R-:W2:Y:S01]  /*236e0*/  LDL.LU.64 R16, [R1+0xb88] ;  /* 0x000b880001107983 */ /* 0x002ea20000300a00 */
[----:B------:R-:W-:Y:S01]  /*236f0*/  ISETP.GE.AND P1, PT, R19, UR4, PT ;  /* 0x0000000413007c0c */ /* 0x000fe2000bf26270 */
[----:B------:R-:W-:Y:S01]  /*23700*/  VIADD R19, R29, UR26 ;  /* 0x0000001a1d137c36 */ /* 0x000fe20008000000 */
[----:B------:R-:W-:Y:S01]  /*23710*/  ISETP.LT.AND P5, PT, R11, UR22, !P3 ;  /* 0x000000160b007c0c */ /* 0x000fe2000dfa1270 */
[----:B------:R-:W-:Y:S01]  /*23720*/  VIADD R21, R7, 0x7 ;  /* 0x0000000707157836 */ /* 0x000fe20000000000 */
[----:B------:R-:W-:-:S02]  /*23730*/  ULDC UR4, c[0x0][0x22c] ;  /* 0x00008b0000047ab9 */ /* 0x000fc40000000800 */
[----:B------:R-:W-:Y:S02]  /*23740*/  SHF.R.S32.HI R14, RZ, 0x1f, R19 ;  /* 0x0000001fff0e7819 */ /* 0x000fe40000011413 */
[----:B------:R-:W-:Y:S02]  /*23750*/  IADD3 R20, P6, R19, R0, RZ ;  /* 0x0000000013147210 */ /* 0x000fe40007fde0ff */
[----:B------:R-:W-:Y:S01]  /*23760*/  ISETP.GE.AND P2, PT, R21, UR4, PT ;  /* 0x0000000415007c0c */ /* 0x000fe2000bf46270 */
[----:B------:R-:W-:Y:S01]  /*23770*/  ULDC UR4, c[0x0][0x22c] ;  /* 0x00008b0000047ab9 */ /* 0x000fe20000000800 */
[----:B------:R-:W-:Y:S01]  /*23780*/  PRMT R29, R22, 0x7772, RZ ;  /* 0x00007772161d7816 */ /* 0x000fe200000000ff */
[----:B------:R-:W-:Y:S01]  /*23790*/  IMAD.X R21, R14, 0x1, R2, P6 ;  /* 0x000000010e157824 */ /* 0x000fe200030e0602 */
[----:B------:R-:W-:Y:S02]  /*237a0*/  ISETP.LT.AND P4, PT, R15, UR28, !P3 ;  /* 0x0000001c0f007c0c */ /* 0x000fe4000df81270 */
[----:B------:R-:W-:-:S02]  /*237b0*/  IADD3 R12, P3, R19, R3, RZ ;  /* 0x00000003130c7210 */ /* 0x000fc40007f7e0ff */
[----:B------:R1:W-:Y:S01]  /*237c0*/  @P5 STG.E.U8 desc[UR6][R20.64], R29 ;  /* 0x0000001d14005986 */ /* 0x0003e2000c101106 */
[----:B------:R-:W-:Y:S02]  /*237d0*/  ISETP.LT.AND P5, PT, R11, UR30, !P1 ;  /* 0x0000001e0b007c0c */ /* 0x000fe4000cfa1270 */
[----:B------:R-:W-:Y:S01]  /*237e0*/  IMAD.X R13, R14, 0x1, R28, P3 ;  /* 0x000000010e0d7824 */ /* 0x000fe200018e061c */
[----:B------:R-:W-:Y:S01]  /*237f0*/  PRMT R22, R22, 0x7773, RZ ;  /* 0x0000777316167816 */ /* 0x000fe200000000ff */
[----:B-1----:R-:W-:Y:S02]  /*23800*/  VIADD R20, R7, 0x8 ;  /* 0x0000000807147836 */ /* 0x002fe40000000000 */
[----:B------:R-:W-:-:S03]  /*23810*/  VIADD R29, R19, UR26 ;  /* 0x0000001a131d7c36 */ /* 0x000fc60008000000 */
[----:B------:R-:W-:Y:S01]  /*23820*/  ISETP.GE.AND P3, PT, R20, UR4, PT ;  /* 0x0000000414007c0c */ /* 0x000fe2000bf66270 */
[----:B------:R1:W-:Y:S01]  /*23830*/  @P4 STG.E.U8 desc[UR6][R12.64], R22 ;  /* 0x000000160c004986 */ /* 0x0003e2000c101106 */
[----:B------:R-:W-:Y:S01]  /*23840*/  SHF.R.S32.HI R19, RZ, 0x1f, R29 ;  /* 0x0000001fff137819 */ /* 0x000fe2000001141d */
[----:B------:R-:W-:Y:S01]  /*23850*/  ULDC UR4, c[0x0][0x22c] ;  /* 0x00008b0000047ab9 */ /* 0x000fe20000000800 */
[----:B------:R-:W-:Y:S02]  /*23860*/  IADD3 R20, P6, R29, R0, RZ ;  /* 0x000000001d147210 */ /* 0x000fe40007fde0ff */
[----:B------:R-:W-:Y:S01]  /*23870*/  ISETP.LT.AND P1, PT, R15, UR8, !P1 ;  /* 0x000000080f007c0c */ /* 0x000fe2000cf21270 */
[----:B------:R-:W-:Y:S02]  /*23880*/  ULDC UR8, c[0x0][0x228] ;  /* 0x00008a0000087ab9 */ /* 0x000fe40000000800 */
[----:B------:R-:W-:Y:S01]  /*23890*/  IMAD.X R21, R19, 0x1, R2, P6 ;  /* 0x0000000113157824 */ /* 0x000fe200030e0602 */
[----:B-1----:R-:W-:Y:S01]  /*238a0*/  PRMT R12, R23, 0x7770, RZ ;  /* 0x00007770170c7816 */ /* 0x002fe200000000ff */
[----:B------:R-:W-:-:S04]  /*238b0*/  VIADD R22, R7, 0x9 ;  /* 0x0000000907167836 */ /* 0x000fc80000000000 */
[----:B------:R1:W-:Y:S01]  /*238c0*/  @P5 STG.E.U8 desc[UR6][R20.64], R12 ;  /* 0x0000000c14005986 */ /* 0x0003e2000c101106 */
[----:B------:R-:W-:Y:S01]  /*238d0*/  ISETP.GE.AND P4, PT, R22, UR4, PT ;  /* 0x0000000416007c0c */ /* 0x000fe2000bf86270 */
[----:B------:R-:W-:Y:S01]  /*238e0*/  ULDC UR4, c[0x0][0x228] ;  /* 0x00008a0000047ab9 */ /* 0x000fe20000000800 */
[----:B------:R-:W-:Y:S01]  /*238f0*/  VIADD R22, R29, UR26 ;  /* 0x0000001a1d167c36 */ /* 0x000fe20008000000 */
[----:B------:R-:W-:Y:S01]  /*23900*/  ISETP.LT.AND P5, PT, R11, UR4, !P2 ;  /* 0x000000040b007c0c */ /* 0x000fe2000d7a1270 */
[----:B------:R-:W-:Y:S01]  /*23910*/  ULDC UR4, c[0x0][0x228] ;  /* 0x00008a0000047ab9 */ /* 0x000fe20000000800 */
[----:B------:R-:W-:Y:S02]  /*23920*/  PRMT R14, R23, 0x7773, RZ ;  /* 0x00007773170e7816 */ /* 0x000fe400000000ff */
[----:B-1----:R-:W-:Y:S02]  /*23930*/  IADD3 R12, P6, R29, R3, RZ ;  /* 0x000000031d0c7210 */ /* 0x002fe40007fde0ff */
[----:B------:R-:W-:-:S02]  /*23940*/  PRMT R21, R23, 0x7771, RZ ;  /* 0x0000777117157816 */ /* 0x000fc400000000ff */
[----:B------:R-:W-:Y:S01]  /*23950*/  PRMT R29, R23, 0x7772, RZ ;  /* 0x00007772171d7816 */ /* 0x000fe200000000ff */
[----:B------:R-:W-:Y:S01]  /*23960*/  IMAD.X R13, R19, 0x1, R28, P6 ;  /* 0x00000001130d7824 */ /* 0x000fe200030e061c */
[----:B------:R-:W-:Y:S02]  /*23970*/  SHF.R.S32.HI R23, RZ, 0x1f, R22 ;  /* 0x0000001fff177819 */ /* 0x000fe40000011416 */
[----:B------:R-:W-:Y:S02]  /*23980*/  IADD3 R20, P6, R22, R0, RZ ;  /* 0x0000000016147210 */ /* 0x000fe40007fde0ff */
[----:B------:R1:W-:Y:S01]  /*23990*/  @P1 STG.E.U8 desc[UR6][R12.64], R21 ;  /* 0x000000150c001986 */ /* 0x0003e2000c101106 */
[----:B------:R-:W-:Y:S01]  /*239a0*/  ISETP.LT.AND P2, PT, R15, UR4, !P2 ;  /* 0x000000040f007c0c */ /* 0x000fe2000d741270 */
[----:B------:R-:W-:Y:S01]  /*239b0*/  VIADD R19, R7, 0xa ;  /* 0x0000000a07137836 */ /* 0x000fe20000000000 */
[----:B------:R-:W-:Y:S01]  /*239c0*/  ULDC UR4, c[0x0][0x22c] ;  /* 0x00008b0000047ab9 */ /* 0x000fe20000000800 */
[----:B-1----:R-:W-:-:S02]  /*239d0*/  IMAD.X R21, R23, 0x1, R2, P6 ;  /* 0x0000000117157824 */ /* 0x002fc400030e0602 */
[C---:B------:R-:W-:Y:S01]  /*239e0*/  VIADD R13, R22.reuse, UR26 ;  /* 0x0000001a160d7c36 */ /* 0x040fe20008000000 */
[----:B------:R-:W-:Y:S01]  /*239f0*/  ISETP.LT.AND P6, PT, R11, UR8, !P3 ;  /* 0x000000080b007c0c */ /* 0x000fe2000dfc1270 */
[----:B------:R-:W-:Y:S01]  /*23a00*/  ULDC UR8, c[0x0][0x228] ;  /* 0x00008a0000087ab9 */ /* 0x000fe20000000800 */
[----:B------:R1:W-:Y:S01]  /*23a10*/  @P5 STG.E.U8 desc[UR6][R20.64], R29 ;  /* 0x0000001d14005986 */ /* 0x0003e2000c101106 */
[----:B------:R-:W-:Y:S02]  /*23a20*/  IADD3 R22, P1, R22, R3, RZ ;  /* 0x0000000316167210 */ /* 0x000fe40007f3e0ff */
[----:B------:R-:W-:-:S03]  /*23a30*/  SHF.R.S32.HI R12, RZ, 0x1f, R13 ;  /* 0x0000001fff0c7819 */ /* 0x000fc6000001140d */
[----:B------:R-:W-:Y:S01]  /*23a40*/  IMAD.X R23, R23, 0x1, R28, P1 ;  /* 0x0000000117177824 */ /* 0x000fe200008e061c */
[----:B-1----:R-:W-:-:S04]  /*23a50*/  IADD3 R20, P5, R13, R0, RZ ;  /* 0x000000000d147210 */ /* 0x002fc80007fbe0ff */
[----:B------:R1:W-:Y:S01]  /*23a60*/  @P2 STG.E.U8 desc[UR6][R22.64], R14 ;  /* 0x0000000e16002986 */ /* 0x0003e2000c101106 */
[----:B------:R-:W-:Y:S01]  /*23a70*/  IMAD.X R21, R12, 0x1, R2, P5 ;  /* 0x000000010c157824 */ /* 0x000fe200028e0602 */
[----:B------:R-:W-:Y:S01]  /*23a80*/  ISETP.GE.AND P1, PT, R19, UR4, PT ;  /* 0x0000000413007c0c */ /* 0x000fe2000bf26270 */
[----:B------:R-:W-:Y:S01]  /*23a90*/  ULDC UR4, c[0x0][0x228] ;  /* 0x00008a0000047ab9 */ /* 0x000fe20000000800 */
[----:B------:R-:W-:Y:S01]  /*23aa0*/  ISETP.LT.AND P5, PT, R11, UR8, !P4 ;  /* 0x000000080b007c0c */ /* 0x000fe2000e7a1270 */
[----:B------:R-:W-:Y:S01]  /*23ab0*/  VIADD R19, R7, 0xb ;  /* 0x0000000b07137836 */ /* 0x000fe20000000000 */
[----:B------:R-:W-:Y:S01]  /*23ac0*/  ISETP.LT.AND P3, PT, R15, UR4, !P3 ;  /* 0x000000040f007c0c */ /* 0x000fe2000df61270 */
[----:B------:R-:W-:Y:S01]  /*23ad0*/  ULDC UR4, c[0x0][0x22c] ;  /* 0x00008b0000047ab9 */ /* 0x000fe20000000800 */
[----:B------:R-:W-:Y:S01]  /*23ae0*/  ULDC UR8, c[0x0][0x228] ;  /* 0x00008a0000087ab9 */ /* 0x000fe20000000800 */
[----:B-1----:R-:W-:-:S05]  /*23af0*/  IADD3 R22, P2, R13, R3, RZ ;  /* 0x000000030d167210 */ /* 0x002fca0007f5e0ff */
[----:B------:R-:W-:Y:S01]  /*23b00*/  IMAD.X R23, R12, 0x1, R28, P2 ;  /* 0x000000010c177824 */ /* 0x000fe200010e061c */
[----:B------:R-:W-:Y:S01]  /*23b10*/  ISETP.GE.AND P2, PT, R19, UR4, PT ;  /* 0x0000000413007c0c */ /* 0x000fe2000bf46270 */
[----:B------:R-:W-:Y:S01]  /*23b20*/  ULDC UR4, c[0x0][0x228] ;  /* 0x00008a0000047ab9 */ /* 0x000fe20000000800 */
[----:B------:R-:W3:Y:S01]  /*23b30*/  LDL.LU R19, [R1+0xb80] ;  /* 0x000b800001137983 */ /* 0x000ee20000300800 */
[----:B------:R-:W-:Y:S01]  /*23b40*/  ISETP.LT.AND P4, PT, R15, UR4, !P4 ;  /* 0x000000040f007c0c */ /* 0x000fe2000e781270 */
[----:B------:R-:W-:Y:S01]  /*23b50*/  ULDC UR4, c[0x0][0x22c] ;  /* 0x00008b0000047ab9 */ /* 0x000fe20000000800 */
[----:B--2---:R-:W-:-:S05]  /*23b60*/  PRMT R29, R16, 0x7770, RZ ;  /* 0x00007770101d7816 */ /* 0x004fca00000000ff */
[----:B------:R1:W-:Y:S01]  /*23b70*/  @P6 STG.E.U8 desc[UR6][R20.64], R29 ;  /* 0x0000001d14006986 */ /* 0x0003e2000c101106 */
[----:B------:R-:W-:Y:S01]  /*23b80*/  PRMT R14, R16, 0x7771, RZ ;  /* 0x00007771100e7816 */ /* 0x000fe200000000ff */
[----:B-1----:R-:W-:-:S05]  /*23b90*/  VIADD R29, R13, UR26 ;  /* 0x0000001a0d1d7c36 */ /* 0x002fca0008000000 */
[----:B------:R-:W-:Y:S02]  /*23ba0*/  SHF.R.S32.HI R13, RZ, 0x1f, R29 ;  /* 0x0000001fff0d7819 */ /* 0x000fe4000001141d */
[----:B------:R-:W-:Y:S02]  /*23bb0*/  IADD3 R20, P6, R29, R0, RZ ;  /* 0x000000001d147210 */ /* 0x000fe40007fde0ff */
[----:B------:R-:W-:-:S03]  /*23bc0*/  PRMT R12, R16, 0x7772, RZ ;  /* 0x00007772100c7816 */ /* 0x000fc600000000ff */
[----:B------:R-:W-:Y:S01]  /*23bd0*/  IMAD.X R21, R13, 0x1, R2, P6 ;  /* 0x000000010d157824 */ /* 0x000fe200030e0602 */
[----:B------:R1:W-:Y:S04]  /*23be0*/  @P3 STG.E.U8 desc[UR6][R22.64], R14 ;  /* 0x0000000e16003986 */ /* 0x0003e8000c101106 */
[----:B------:R2:W-:Y:S01]  /*23bf0*/  @P5 STG.E.U8 desc[UR6][R20.64], R12 ;  /* 0x0000000c14005986 */ /* 0x0005e2000c101106 */
[----:B------:R-:W-:Y:S01]  /*23c00*/  ISETP.LT.AND P5, PT, R11, UR8, !P1 ;  /* 0x000000080b007c0c */ /* 0x000fe2000cfa1270 */
[----:B------:R-:W-:Y:S01]  /*23c10*/  ULDC UR8, c[0x0][0x228] ;  /* 0x00008a0000087ab9 */ /* 0x000fe20000000800 */
[----:B------:R-:W-:Y:S02]  /*23c20*/  PRMT R16, R16, 0x7773, RZ ;  /* 0x0000777310107816 */ /* 0x000fe400000000ff */
[C---:B-1----:R-:W-:Y:S01]  /*23c30*/  IADD3 R22, P3, R29.reuse, R3, RZ ;  /* 0x000000031d167210 */ /* 0x042fe20007f7e0ff */
[----:B--2---:R-:W-:-:S02]  /*23c40*/  VIADD R12, R29, UR26 ;  /* 0x0000001a1d0c7c36 */ /* 0x004fc40008000000 */
[----:B------:R-:W-:-:S03]  /*23c50*/  VIADD R14, R7, 0xc ;  /* 0x0000000c070e7836 */ /* 0x000fc60000000000 */
[----:B------:R-:W-:Y:S02]  /*23c60*/  SHF.R.S32.HI R29, RZ, 0x1f, R12 ;  /* 0x0000001fff1d7819 */ /* 0x000fe4000001140c */
[----:B------:R-:W-:Y:S01]  /*23c70*/  IADD3 R20, P6, R12, R0, RZ ;  /* 0x000000000c147210 */ /* 0x000fe20007fde0ff */
[----:B------:R-:W-:Y:S01]  /*23c80*/  IMAD.X R23, R13, 0x1, R28, P3 ;  /* 0x000000010d177824 */ /* 0x000fe200018e061c */
[----:B------:R-:W-:Y:S02]  /*23c90*/  PRMT R13, R17, 0x7770, RZ ;  /* 0x00007770110d7816 */ /* 0x000fe400000000ff */
[----:B------:R-:W-:Y:S01]  /*23ca0*/  ISETP.GE.AND P3, PT, R14, UR4, PT ;  /* 0x000000040e007c0c */ /* 0x000fe2000bf66270 */
[----:B------:R-:W-:Y:S01]  /*23cb0*/  IMAD.X R21, R29, 0x1, R2, P6 ;  /* 0x000000011d157824 */ /* 0x000fe200030e0602 */
[----:B------:R-:W-:Y:S01]  /*23cc0*/  ULDC UR4, c[0x0][0x228] ;  /* 0x00008a0000047ab9 */ /* 0x000fe20000000800 */
[----:B------:R1:W-:Y:S01]  /*23cd0*/  @P4 STG.E.U8 desc[UR6][R22.64], R16 ;  /* 0x0000001016004986 */ /* 0x0003e2000c101106 */
[----:B------:R-:W-:Y:S01]  /*23ce0*/  ISETP.LT.AND P4, PT, R15, UR4, !P1 ;  /* 0x000000040f007c0c */ /* 0x000fe2000cf81270 */
[----:B------:R-:W-:Y:S01]  /*23cf0*/  VIADD R14, R7, 0xd ;  /* 0x0000000d070e7836 */ /* 0x000fe20000000000 */
[----:B------:R-:W-:Y:S01]  /*23d00*/  ULDC UR4, c[0x0][0x22c] ;  /* 0x00008b0000047ab9 */ /* 0x000fe20000000800 */
[----:B------:R2:W-:Y:S01]  /*23d10*/  @P5 STG.E.U8 desc[UR6][R20.64], R13 ;  /* 0x0000000d14005986 */ /* 0x0005e2000c101106 */
[----:B------:R-:W-:Y:S01]  /*23d20*/  ISETP.LT.AND P5, PT, R11, UR8, !P2 ;  /* 0x000000080b007c0c */ /* 0x000fe2000d7a1270 */
[----:B------:R-:W-:Y:S01]  /*23d30*/  ULDC UR8, c[0x0][0x228] ;  /* 0x00008a0000087ab9 */ /* 0x000fe20000000800 */
[C---:B-1----:R-:W-:Y:S01]  /*23d40*/  VIADD R16, R12.reuse, UR26 ;  /* 0x0000001a0c107c36 */ /* 0x042fe20008000000 */
[----:B------:R-:W-:-:S04]  /*23d50*/  IADD3 R22, P1, R12, R3, RZ ;  /* 0x000000030c167210 */ /* 0x000fc80007f3e0ff */
[----:B------:R-:W-:Y:S02]  /*23d60*/  SHF.R.S32.HI R12, RZ, 0x1f, R16 ;  /* 0x0000001fff0c7819 */ /* 0x000fe40000011410 */
[----:B--2---:R-:W-:Y:S01]  /*23d70*/  IADD3 R20, P6, R16, R0, RZ ;  /* 0x0000000010147210 */ /* 0x004fe20007fde0ff */
[----:B------:R-:W-:Y:S01]  /*23d80*/  IMAD.X R23, R29, 0x1, R28, P1 ;  /* 0x000000011d177824 */ /* 0x000fe200008e061c */
[C---:B------:R-:W-:Y:S02]  /*23d90*/  PRMT R29, R17.reuse, 0x7771, RZ ;  /* 0x00007771111d7816 */ /* 0x040fe400000000ff */
[----:B------:R-:W-:Y:S01]  /*23da0*/  PRMT R13, R17, 0x7772, RZ ;  /* 0x00007772110d7816 */ /* 0x000fe200000000ff */
[----:B------:R-:W-:Y:S01]  /*23db0*/  IMAD.X R21, R12, 0x1, R2, P6 ;  /* 0x000000010c157824 */ /* 0x000fe200030e0602 */
[----:B------:R-:W-:Y:S01]  /*23dc0*/  ISETP.GE.AND P1, PT, R14, UR4, PT ;  /* 0x000000040e007c0c */ /* 0x000fe2000bf26270 */
[----:B------:R-:W-:Y:S01]  /*23dd0*/  ULDC UR4, c[0x0][0x228] ;  /* 0x00008a0000047ab9 */ /* 0x000fe20000000800 */
[----:B------:R1:W-:Y:S01]  /*23de0*/  @P4 STG.E.U8 desc[UR6][R22.64], R29 ;  /* 0x0000001d16004986 */ /* 0x0003e2000c101106 */
[----:B------:R-:W-:Y:S01]  /*23df0*/  ISETP.LT.AND P4, PT, R15, UR4, !P2 ;  /* 0x000000040f007c0c */ /* 0x000fe2000d781270 */
[----:B------:R-:W-:-:S02]  /*23e00*/  ULDC UR4, c[0x0][0x22c] ;  /* 0x00008b0000047ab9 */ /* 0x000fc40000000800 */
[----:B------:R2:W-:Y:S01]  /*23e10*/  @P5 STG.E.U8 desc[UR6][R20.64], R13 ;  /* 0x0000000d14005986 */ /* 0x0005e2000c101106 */
[----:B------:R-:W-:Y:S01]  /*23e20*/  ISETP.LT.AND P5, PT, R11, UR8, !P3 ;  /* 0x000000080b007c0c */ /* 0x000fe2000dfa1270 */
[----:B------:R-:W-:Y:S01]  /*23e30*/  ULDC UR8, c[0x0][0x228] ;  /* 0x00008a0000087ab9 */ /* 0x000fe20000000800 */
[C---:B-1----:R-:W-:Y:S01]  /*23e40*/  VIADD R23, R16.reuse, UR26 ;  /* 0x0000001a10177c36 */ /* 0x042fe20008000000 */
[----:B--2---:R-:W-:-:S04]  /*23e50*/  IADD3 R20, P2, R16, R3, RZ ;  /* 0x0000000310147210 */ /* 0x004fc80007f5e0ff */
[----:B------:R-:W-:Y:S02]  /*23e60*/  SHF.R.S32.HI R29, RZ, 0x1f, R23 ;  /* 0x0000001fff1d7819 */ /* 0x000fe40000011417 */
[----:B------:R-:W-:Y:S01]  /*23e70*/  IADD3 R16, P6, R23, R0, RZ ;  /* 0x0000000017107210 */ /* 0x000fe20007fde0ff */
[----:B------:R-:W-:Y:S01]  /*23e80*/  IMAD.X R21, R12, 0x1, R28, P2 ;  /* 0x000000010c157824 */ /* 0x000fe200010e061c */
[----:B------:R-:W-:Y:S02]  /*23e90*/  PRMT R22, R17, 0x7773, RZ ;  /* 0x0000777311167816 */ /* 0x000fe400000000ff */
[----:B------:R-:W-:Y:S01]  /*23ea0*/  PRMT R12, R18, 0x7770, RZ ;  /* 0x00007770120c7816 */ /* 0x000fe200000000ff */
[----:B------:R-:W-:Y:S02]  /*23eb0*/  IMAD.X R17, R29, 0x1, R2, P6 ;  /* 0x000000011d117824 */ /* 0x000fe400030e0602 */
[----:B------:R1:W-:Y:S01]  /*23ec0*/  @P4 STG.E.U8 desc[UR6][R20.64], R22 ;  /* 0x0000001614004986 */ /* 0x0003e2000c101106 */
[----:B------:R-:W-:Y:S01]  /*23ed0*/  VIADD R13, R7, 0xe ;  /* 0x0000000e070d7836 */ /* 0x000fe20000000000 */
[----:B------:R-:W-:Y:S01]  /*23ee0*/  ISETP.LT.AND P4, PT, R15, UR8, !P3 ;  /* 0x000000080f007c0c */ /* 0x000fe2000df81270 */
[----:B------:R-:W-:Y:S01]  /*23ef0*/  ULDC UR8, c[0x0][0x228] ;  /* 0x00008a0000087ab9 */ /* 0x000fe20000000800 */
[----:B------:R2:W-:Y:S01]  /*23f00*/  @P5 STG.E.U8 desc[UR6][R16.64], R12 ;  /* 0x0000000c10005986 */ /* 0x0005e2000c101106 */
[----:B------:R-:W-:Y:S01]  /*23f10*/  ISETP.LT.AND P5, PT, R11, UR10, !P1 ;  /* 0x0000000a0b007c0c */ /* 0x000fe2000cfa1270 */
[----:B------:R-:W-:Y:S01]  /*23f20*/  ULDC UR10, c[0x0][0x228] ;  /* 0x00008a00000a7ab9 */ /* 0x000fe20000000800 */
[C---:B-1----:R-:W-:Y:S01]  /*23f30*/  VIADD R22, R23.reuse, UR26 ;  /* 0x0000001a17167c36 */ /* 0x042fe20008000000 */
[----:B------:R-:W-:Y:S01]  /*23f40*/  IADD3 R20, P3, R23, R3, RZ ;  /* 0x0000000317147210 */ /* 0x000fe20007f7e0ff */
[----:B--2---:R-:W-:-:S03]  /*23f50*/  VIADD R17, R7, 0xf ;  /* 0x0000000f07117836 */ /* 0x004fc60000000000 */
[----:B------:R-:W-:Y:S02]  /*23f60*/  SHF.R.S32.HI R23, RZ, 0x1f, R22 ;  /* 0x0000001fff177819 */ /* 0x000fe40000011416 */
[----:B------:R-:W-:Y:S02]  /*23f70*/  IADD3 R16, P6, R22, R0, RZ ;  /* 0x0000000016107210 */ /* 0x000fe40007fde0ff */
[----:B------:R-:W-:Y:S01]  /*23f80*/  ISETP.GE.AND P2, PT, R13, UR4, PT ;  /* 0x000000040d007c0c */ /* 0x000fe2000bf46270 */
[----:B------:R-:W-:Y:S01]  /*23f90*/  ULDC UR4, c[0x0][0x22c] ;  /* 0x00008b0000047ab9 */ /* 0x000fe20000000800 */
[----:B------:R-:W-:Y:S01]  /*23fa0*/  IMAD.X R21, R29, 0x1, R28, P3 ;  /* 0x000000011d157824 */ /* 0x000fe200018e061c */
[----:B------:R-:W-:Y:S01]  /*23fb0*/  ISETP.GE.AND P3, PT, R17, UR4, PT ;  /* 0x0000000411007c0c */ /* 0x000fe2000bf66270 */
[----:B------:R-:W-:Y:S01]  /*23fc0*/  IMAD.X R17, R23, 0x1, R2, P6 ;  /* 0x0000000117117824 */ /* 0x000fe200030e0602 */
[C---:B------:R-:W-:Y:S01]  /*23fd0*/  PRMT R29, R18.reuse, 0x7771, RZ ;  /* 0x00007771121d7816 */ /* 0x040fe200000000ff */
[----:B------:R-:W-:Y:S01]  /*23fe0*/  ULDC UR4, c[0x0][0x228] ;  /* 0x00008a0000047ab9 */ /* 0x000fe20000000800 */
[----:B------:R-:W-:-:S03]  /*23ff0*/  PRMT R12, R18, 0x7772, RZ ;  /* 0x00007772120c7816 */ /* 0x000fc600000000ff */
[----:B------:R-:W-:Y:S04]  /*24000*/  @P4 STG.E.U8 desc[UR6][R20.64], R29 ;  /* 0x0000001d14004986 */ /* 0x000fe8000c101106 */
[----:B------:R1:W-:Y:S04]  /*24010*/  @P5 STG.E.U8 desc[UR6][R16.64], R12 ;  /* 0x0000000c10005986 */ /* 0x0003e8000c101106 */
[----:B-1----:R-:W2:Y:S04]  /*24020*/  LDL.LU R12, [R1+0x10] ;  /* 0x00001000010c7983 */ /* 0x002ea80000300800 */
[----:B------:R-:W4:Y:S04]  /*24030*/  LDL.LU R13, [R1+0x14] ;  /* 0x00001400010d7983 */ /* 0x000f280000300800 */
[----:B------:R-:W4:Y:S01]  /*24040*/  LDL.LU R14, [R1+0x18] ;  /* 0x00001800010e7983 */ /* 0x000f220000300800 */
[----:B------:R-:W-:Y:S01]  /*24050*/  ISETP.LT.AND P4, PT, R15, UR4, !P1 ;  /* 0x000000040f007c0c */ /* 0x000fe2000cf81270 */
[----:B------:R-:W-:Y:S01]  /*24060*/  VIADD R16, R7, 0x10 ;  /* 0x0000001007107836 */ /* 0x000fe20000000000 */
[C---:B------:R-:W-:Y:S01]  /*24070*/  IADD3 R20, P1, R22.reuse, R3, RZ ;  /* 0x0000000316147210 */ /* 0x040fe20007f3e0ff */
[----:B------:R-:W-:Y:S01]  /*24080*/  VIADD R22, R22, UR26 ;  /* 0x0000001a16167c36 */ /* 0x000fe20008000000 */
[----:B------:R-:W-:Y:S01]  /*24090*/  ULDC UR4, c[0x0][0x22c] ;  /* 0x00008b0000047ab9 */ /* 0x000fe20000000800 */
[----:B------:R-:W-:Y:S01]  /*240a0*/  ISETP.LT.AND P5, PT, R11, UR8, !P2 ;  /* 0x000000080b007c0c */ /* 0x000fe2000d7a1270 */
[----:B------:R-:W-:Y:S01]  /*240b0*/  ULDC UR8, c[0x0][0x228] ;  /* 0x00008a0000087ab9 */ /* 0x000fe20000000800 */
[----:B------:R-:W-:Y:S01]  /*240c0*/  IMAD.X R21, R23, 0x1, R28, P1 ;  /* 0x0000000117157824 */ /* 0x000fe200008e061c */
[----:B------:R-:W-:-:S02]  /*240d0*/  PRMT R17, R18, 0x7773, RZ ;  /* 0x0000777312117816 */ /* 0x000fc400000000ff */
[----:B------:R-:W-:Y:S01]  /*240e0*/  ISETP.GE.AND P1, PT, R16, UR4, PT ;  /* 0x0000000410007c0c */ /* 0x000fe2000bf26270 */
[----:B------:R-:W-:Y:S01]  /*240f0*/  ULDC UR4, c[0x0][0x22c] ;  /* 0x00008b0000047ab9 */ /* 0x000fe20000000800 */
[----:B------:R-:W-:Y:S02]  /*24100*/  SHF.R.S32.HI R18, RZ, 0x1f, R22 ;  /* 0x0000001fff127819 */ /* 0x000fe40000011416 */
[----:B------:R-:W-:Y:S01]  /*24110*/  IADD3 R16, P6, R22, R0, RZ ;  /* 0x0000000016107210 */ /* 0x000fe20007fde0ff */
[----:B------:R1:W-:Y:S01]  /*24120*/  @P4 STG.E.U8 desc[UR6][R20.64], R17 ;  /* 0x0000001114004986 */ /* 0x0003e2000c101106 */
[----:B------:R-:W-:Y:S01]  /*24130*/  ISETP.LT.AND P2, PT, R15, UR8, !P2 ;  /* 0x000000080f007c0c */ /* 0x000fe2000d741270 */
[----:B------:R-:W-:Y:S02]  /*24140*/  ULDC UR8, c[0x0][0x228] ;  /* 0x00008a0000087ab9 */ /* 0x000fe40000000800 */
[----:B-1----:R-:W-:Y:S01]  /*24150*/  IMAD.X R17, R18, 0x1, R2, P6 ;  /* 0x0000000112117824 */ /* 0x002fe200030e0602 */
[----:B---3--:R-:W-:Y:S01]  /*24160*/  PRMT R21, R19, 0x7770, RZ ;  /* 0x0000777013157816 */ /* 0x008fe200000000ff */
[----:B------:R-:W-:-:S04]  /*24170*/  VIADD R20, R7, 0x11 ;  /* 0x0000001107147836 */ /* 0x000fc80000000000 */
[----:B------:R1:W-:Y:S01]  /*24180*/  @P5 STG.E.U8 desc[UR6][R16.64], R21 ;  /* 0x0000001510005986 */ /* 0x0003e2000c101106 */
[----:B------:R-:W-:Y:S01]  /*24190*/  ISETP.GE.AND P4, PT, R20, UR4, PT ;  /* 0x0000000414007c0c */ /* 0x000fe2000bf86270 */
[----:B------:R-:W-:Y:S02]  /*241a0*/  ULDC UR4, c[0x0][0x228] ;  /* 0x00008a0000047ab9 */ /* 0x000fe40000000800 */
[----:B------:R-:W-:Y:S01]  /*241b0*/  ISETP.LT.AND P5, PT, R11, UR4, !P3 ;  /* 0x000000040b007c0c */ /* 0x000fe2000dfa1270 */
[----:B------:R-:W-:Y:S01]  /*241c0*/  ULDC UR4, c[0x0][0x228] ;  /* 0x00008a0000047ab9 */ /* 0x000fe20000000800 */
[----:B------:R-:W-:Y:S02]  /*241d0*/  PRMT R20, R19, 0x7771, RZ ;  /* 0x0000777113147816 */ /* 0x000fe400000000ff */
[C---:B-1----:R-:W-:Y:S01]  /*241e0*/  IADD3 R16, P6, R22.reuse, R3, RZ ;  /* 0x0000000316107210 */ /* 0x042fe20007fde0ff */
[----:B------:R-:W-:-:S04]  /*241f0*/  VIADD R22, R22, UR26 ;  /* 0x0000001a16167c36 */ /* 0x000fc80008000000 */
[----:B------:R-:W-:Y:S01]  /*24200*/  IMAD.X R17, R18, 0x1, R28, P6 ;  /* 0x0000000112117824 */ /* 0x000fe200030e061c */
[----:B------:R-:W-:Y:S02]  /*24210*/  SHF.R.S32.HI R21, RZ, 0x1f, R22 ;  /* 0x0000001fff157819 */ /* 0x000fe40000011416 */
[C---:B------:R-:W-:Y:S02]  /*24220*/  IADD3 R18, P6, R22.reuse, R0, RZ ;  /* 0x0000000016127210 */ /* 0x040fe40007fde0ff */
[C---:B------:R-:W-:Y:S01]  /*24230*/  PRMT R29, R19.reuse, 0x7773, RZ ;  /* 0x00007773131d7816 */ /* 0x040fe200000000ff */
[----:B------:R1:W-:Y:S01]  /*24240*/  @P2 STG.E.U8 desc[UR6][R16.64], R20 ;  /* 0x0000001410002986 */ /* 0x0003e2000c101106 */
[----:B------:R-:W-:Y:S01]  /*24250*/  PRMT R23, R19, 0x7772, RZ ;  /* 0x0000777213177816 */ /* 0x000fe200000000ff */
[----:B------:R-:W-:Y:S01]  /*24260*/  IMAD.X R19, R21, 0x1, R2, P6 ;  /* 0x0000000115137824 */ /* 0x000fe200030e0602 */
[----:B------:R-:W-:Y:S01]  /*24270*/  ISETP.LT.AND P3, PT, R15, UR4, !P3 ;  /* 0x000000040f007c0c */ /* 0x000fe2000df61270 */
[----:B------:R-:W-:Y:S01]  /*24280*/  ULDC UR4, c[0x0][0x22c] ;  /* 0x00008b0000047ab9 */ /* 0x000fe20000000800 */
[----:B------:R-:W-:Y:S01]  /*24290*/  ISETP.LT.AND P6, PT, R11, UR8, !P1 ;  /* 0x000000080b007c0c */ /* 0x000fe2000cfc1270 */
[----:B------:R-:W-:Y:S01]  /*242a0*/  ULDC UR8, c[0x0][0x228] ;  /* 0x00008a0000087ab9 */ /* 0x000fe20000000800 */
[----:B------:R3:W-:Y:S01]  /*242b0*/  @P5 STG.E.U8 desc[UR6][R18.64], R23 ;  /* 0x0000001712005986 */ /* 0x0007e2000c101106 */
[C---:B-1----:R-:W-:Y:S01]  /*242c0*/  VIADD R20, R22.reuse, UR26 ;  /* 0x0000001a16147c36 */ /* 0x042fe20008000000 */
[----:B------:R-:W-:Y:S01]  /*242d0*/  IADD3 R16, P2, R22, R3, RZ ;  /* 0x0000000316107210 */ /* 0x000fe20007f5e0ff */
[----:B------:R-:W-:-:S03]  /*242e0*/  VIADD R22, R7, 0x12 ;  /* 0x0000001207167836 */ /* 0x000fc60000000000 */
[----:B---3--:R-:W-:Y:S02]  /*242f0*/  SHF.R.S32.HI R23, RZ, 0x1f, R20 ;  /* 0x0000001fff177819 */ /* 0x008fe40000011414 */
[----:B------:R-:W-:Y:S01]  /*24300*/  IADD3 R18, P5, R20, R0, RZ ;  /* 0x0000000014127210 */ /* 0x000fe20007fbe0ff */
[----:B------:R-:W-:Y:S01]  /*24310*/  IMAD.X R17, R21, 0x1, R28, P2 ;  /* 0x0000000115117824 */ /* 0x000fe200010e061c */
[----:B------:R-:W-:Y:S01]  /*24320*/  ISETP.GE.AND P2, PT, R22, UR4, PT ;  /* 0x0000000416007c0c */ /* 0x000fe2000bf46270 */
[----:B------:R-:W-:Y:S02]  /*24330*/  ULDC UR4, c[0x0][0x228] ;  /* 0x00008a0000047ab9 */ /* 0x000fe40000000800 */
[----:B------:R-:W-:Y:S01]  /*24340*/  IMAD.X R19, R23, 0x1, R2, P5 ;  /* 0x0000000117137824 */ /* 0x000fe200028e0602 */
[----:B------:R1:W-:Y:S01]  /*24350*/  @P3 STG.E.U8 desc[UR6][R16.64], R29 ;  /* 0x0000001d10003986 */ /* 0x0003e2000c101106 */
[----:B------:R-:W-:Y:S01]  /*24360*/  ISETP.LT.AND P3, PT, R15, UR4, !P1 ;  /* 0x000000040f007c0c */ /* 0x000fe2000cf61270 */
[----:B------:R-:W-:Y:S01]  /*24370*/  ULDC UR4, c[0x0][0x22c] ;  /* 0x00008b0000047ab9 */ /* 0x000fe20000000800 */
[----:B------:R-:W-:Y:S01]  /*24380*/  ISETP.LT.AND P5, PT, R11, UR8, !P4 ;  /* 0x000000080b007c0c */ /* 0x000fe2000e7a1270 */
[----:B------:R-:W-:Y:S01]  /*24390*/  ULDC UR8, c[0x0][0x228] ;  /* 0x00008a0000087ab9 */ /* 0x000fe20000000800 */
[----:B-1----:R-:W-:Y:S01]  /*243a0*/  IADD3 R16, P1, R20, R3, RZ ;  /* 0x0000000314107210 */ /* 0x002fe20007f3e0ff */
[----:B------:R-:W-:-:S04]  /*243b0*/  VIADD R29, R7, 0x13 ;  /* 0x00000013071d7836 */ /* 0x000fc80000000000 */
[----:B------:R-:W-:Y:S01]  /*243c0*/  IMAD.X R17, R23, 0x1, R28, P1 ;  /* 0x0000000117117824 */ /* 0x000fe200008e061c */
[----:B------:R-:W-:Y:S01]  /*243d0*/  ISETP.GE.AND P1, PT, R29, UR4, PT ;  /* 0x000000041d007c0c */ /* 0x000fe2000bf26270 */
[----:B------:R-:W-:Y:S02]  /*243e0*/  ULDC UR4, c[0x0][0x228] ;  /* 0x00008a0000047ab9 */ /* 0x000fe40000000800 */
[----:B------:R-:W-:Y:S01]  /*243f0*/  ISETP.LT.AND P4, PT, R15, UR4, !P4 ;  /* 0x000000040f007c0c */ /* 0x000fe2000e781270 */
[----:B------:R-:W-:Y:S01]  /*24400*/  VIADD R29, R7, 0x14 ;  /* 0x00000014071d7836 */ /* 0x000fe20000000000 */
[----:B------:R-:W-:Y:S01]  /*24410*/  ULDC UR4, c[0x0][0x22c] ;  /* 0x00008b0000047ab9 */ /* 0x000fe20000000800 */
[----:B--2---:R-:W-:-:S05]  /*24420*/  PRMT R21, R12, 0x7770, RZ ;  /* 0x000077700c157816 */ /* 0x004fca00000000ff */
[----:B------:R1:W-:Y:S01]  /*24430*/  @P6 STG.E.U8 desc[UR6][R18.64], R21 ;  /* 0x0000001512006986 */ /* 0x0003e2000c101106 */
[----:B------:R-:W-:Y:S01]  /*24440*/  PRMT R23, R12, 0x7772, RZ ;  /* 0x000077720c177816 */ /* 0x000fe200000000ff */
[----:B-1----:R-:W-:Y:S01]  /*24450*/  VIADD R21, R20, UR26 ;  /* 0x0000001a14157c36 */ /* 0x002fe20008000000 */
[----:B------:R-:W-:-:S04]  /*24460*/  PRMT R20, R12, 0x7771, RZ ;  /* 0x000077710c147816 */ /* 0x000fc800000000ff */
[----:B------:R-:W-:Y:S02]  /*24470*/  SHF.R.S32.HI R22, RZ, 0x1f, R21 ;  /* 0x0000001fff167819 */ /* 0x000fe40000011415 */
[----:B------:R-:W-:Y:S01]  /*24480*/  IADD3 R18, P6, R21, R0, RZ ;  /* 0x0000000015127210 */ /* 0x000fe20007fde0ff */
[----:B------:R1:W-:Y:S04]  /*24490*/  @P3 STG.E.U8 desc[UR6][R16.64], R20 ;  /* 0x0000001410003986 */ /* 0x0003e8000c101106 */
[----:B------:R-:W-:-:S05]  /*244a0*/  IMAD.X R19, R22, 0x1, R2, P6 ;  /* 0x0000000116137824 */ /* 0x000fca00030e0602 */
[----:B------:R2:W-:Y:S01]  /*244b0*/  @P5 STG.E.U8 desc[UR6][R18.64], R23 ;  /* 0x0000001712005986 */ /* 0x0005e2000c101106 */
[----:B------:R-:W-:Y:S01]  /*244c0*/  ISETP.LT.AND P5, PT, R11, UR8, !P2 ;  /* 0x000000080b007c0c */ /* 0x000fe2000d7a1270 */
[----:B------:R-:W-:Y:S01]  /*244d0*/  ULDC UR8, c[0x0][0x228] ;  /* 0x00008a0000087ab9 */ /* 0x000fe20000000800 */
[C---:B-1----:R-:W-:Y:S01]  /*244e0*/  VIADD R20, R21.reuse, UR26 ;  /* 0x0000001a15147c36 */ /* 0x042fe20008000000 */
[----:B------:R-:W-:-:S04]  /*244f0*/  IADD3 R16, P3, R21, R3, RZ ;  /* 0x0000000315107210 */ /* 0x000fc80007f7e0ff */
[----:B------:R-:W-:Y:S01]  /*24500*/  SHF.R.S32.HI R21, RZ, 0x1f, R20 ;  /* 0x0000001fff157819 */ /* 0x000fe20000011414 */
[----:B------:R-:W-:Y:S01]  /*24510*/  IMAD.X R17, R22, 0x1, R28, P3 ;  /* 0x0000000116117824 */ /* 0x000fe200018e061c */
[----:B--2---:R-:W-:Y:S02]  /*24520*/  IADD3 R18, P6, R20, R0, RZ ;  /* 0x0000000014127210 */ /* 0x004fe40007fde0ff */
[----:B------:R-:W-:Y:S02]  /*24530*/  PRMT R22, R12, 0x7773, RZ ;  /* 0x000077730c167816 */ /* 0x000fe400000000ff */
[----:B----4-:R-:W-:Y:S01]  /*24540*/  PRMT R23, R13, 0x7770, RZ ;  /* 0x000077700d177816 */ /* 0x010fe200000000ff */
[----:B------:R-:W-:Y:S01]  /*24550*/  IMAD.X R19, R21, 0x1, R2, P6 ;  /* 0x0000000115137824 */ /* 0x000fe200030e0602 */
[----:B------:R-:W-:Y:S01]  /*24560*/  ISETP.GE.AND P3, PT, R29, UR4, PT ;  /* 0x000000041d007c0c */ /* 0x000fe2000bf66270 */
[----:B------:R-:W-:Y:S01]  /*24570*/  @P4 STG.E.U8 desc[UR6][R16.64], R22 ;  /* 0x0000001610004986 */ /* 0x000fe2000c101106 */
[----:B------:R-:W-:-:S02]  /*24580*/  ULDC UR4, c[0x0][0x228] ;  /* 0x00008a0000047ab9 */ /* 0x000fc40000000800 */
[----:B------:R-:W-:Y:S01]  /*24590*/  ISETP.LT.AND P4, PT, R15, UR4, !P2 ;  /* 0x000000040f007c0c */ /* 0x000fe2000d781270 */
[----:B------:R1:W-:Y:S01]  /*245a0*/  @P5 STG.E.U8 desc[UR6][R18.64], R23 ;  /* 0x0000001712005986 */ /* 0x0003e2000c101106 */
[----:B------:R-:W-:Y:S01]  /*245b0*/  ISETP.LT.AND P5, PT, R11, UR8, !P1 ;  /* 0x000000080b007c0c */ /* 0x000fe2000cfa1270 */
[----:B------:R-:W-:Y:S01]  /*245c0*/  VIADD R29, R7, 0x15 ;  /* 0x00000015071d7836 */ /* 0x000fe20000000000 */
[----:B------:R-:W-:Y:S01]  /*245d0*/  ULDC UR4, c[0x0][0x22c] ;  /* 0x00008b0000047ab9 */ /* 0x000fe20000000800 */
[----:B------:R-:W-:Y:S01]  /*245e0*/  ULDC UR8, c[0x0][0x228] ;  /* 0x00008a0000087ab9 */ /* 0x000fe20000000800 */
[----:B------:R-:W2:Y:S01]  /*245f0*/  LDL.LU R12, [R1+0xb7c] ;  /* 0x000b7c00010c7983 */ /* 0x000ea20000300800 */
[C---:B-1----:R-:W-:Y:S01]  /*24600*/  VIADD R18, R20.reuse, UR26 ;  /* 0x0000001a14127c36 */ /* 0x042fe20008000000 */
[----:B------:R-:W-:-:S04]  /*24610*/  IADD3 R20, P2, R20, R3, RZ ;  /* 0x0000000314147210 */ /* 0x000fc80007f5e0ff */
[----:B------:R-:W-:Y:S02]  /*24620*/  SHF.R.S32.HI R19, RZ, 0x1f, R18 ;  /* 0x0000001fff137819 */ /* 0x000fe40000011412 */
[C---:B------:R-:W-:Y:S01]  /*24630*/  IADD3 R16, P6, R18.reuse, R0, RZ ;  /* 0x0000000012107210 */ /* 0x040fe20007fde0ff */
        /* <DEDUP_REMOVED lines=16> */
[----:B---3--:R-:W-:Y:S01]  /*24740*/  IADD3 R16, P6, R20, R0, RZ ;  /* 0x0000000014107210 */ /* 0x008fe20007fde0ff */
[----:B------:R-:W-:Y:S01]  /*24750*/  IMAD.X R19, R19, 0x1, R28, P1 ;  /* 0x0000000113137824 */ /* 0x000fe200008e061c */
[----:B------:R-:W-:Y:S02]  /*24760*/  PRMT R22, R13, 0x7773, RZ ;  /* 0x000077730d167816 */ /* 0x000fe400000000ff */
[----:B------:R-:W-:Y:S01]  /*24770*/  PRMT R23, R14, 0x7770, RZ ;  /* 0x000077700e177816 */ /* 0x000fe200000000ff */
[----:B------:R-:W-:Y:S01]  /*24780*/  IMAD.X R17, R21, 0x1, R2, P6 ;  /* 0x0000000115117824 */ /* 0x000fe200030e0602 */
[----:B------:R-:W-:Y:S01]  /*24790*/  ISETP.GE.AND P1, PT, R29, UR4, PT ;  /* 0x000000041d007c0c */ /* 0x000fe2000bf26270 */
[----:B------:R1:W-:Y:S01]  /*247a0*/  @P4 STG.E.U8 desc[UR6][R18.64], R22 ;  /* 0x0000001612004986 */ /* 0x0003e2000c101106 */
[----:B------:R-:W-:Y:S01]  /*247b0*/  ISETP.LT.AND P4, PT, R15, UR8, !P3 ;  /* 0x000000080f007c0c */ /* 0x000fe2000df81270 */
[----:B------:R-:W-:Y:S01]  /*247c0*/  ULDC UR4, c[0x0][0x22c] ;  /* 0x00008b0000047ab9 */ /* 0x000fe20000000800 */
[----:B------:R-:W-:Y:S01]  /*247d0*/  ULDC UR8, c[0x0][0x228] ;  /* 0x00008a0000087ab9 */ /* 0x000fe20000000800 */
[----:B------:R3:W-:Y:S01]  /*247e0*/  @P5 STG.E.U8 desc[UR6][R16.64], R23 ;  /* 0x0000001710005986 */ /* 0x0007e2000c101106 */
[----:B------:R-:W-:Y:S01]  /*247f0*/  ISETP.LT.AND P5, PT, R11, UR10, !P2 ;  /* 0x0000000a0b007c0c */ /* 0x000fe2000d7a1270 */
[----:B------:R-:W-:-:S02]  /*24800*/  ULDC UR10, c[0x0][0x228] ;  /* 0x00008a00000a7ab9 */ /* 0x000fc40000000800 */
[----:B------:R-:W4:Y:S01]  /*24810*/  LDL.LU R13, [R1+0xb78] ;  /* 0x000b7800010d7983 */ /* 0x000f220000300800 */
[C---:B-1----:R-:W-:Y:S01]  /*24820*/  VIADD R18, R20.reuse, UR26 ;  /* 0x0000001a14127c36 */ /* 0x042fe20008000000 */
[----:B------:R-:W-:Y:S01]  /*24830*/  IADD3 R20, P3, R20, R3, RZ ;  /* 0x0000000314147210 */ /* 0x000fe20007f7e0ff */
[----:B---3--:R-:W-:-:S03]  /*24840*/  VIADD R17, R7, 0x17 ;  /* 0x0000001707117836 */ /* 0x008fc60000000000 */
[----:B------:R-:W-:Y:S02]  /*24850*/  SHF.R.S32.HI R19, RZ, 0x1f, R18 ;  /* 0x0000001fff137819 */ /* 0x000fe40000011412 */
[----:B------:R-:W-:Y:S01]  /*24860*/  IADD3 R16, P6, R18, R0, RZ ;  /* 0x0000000012107210 */ /* 0x000fe20007fde0ff */
[----:B------:R-:W-:Y:S01]  /*24870*/  IMAD.X R21, R21, 0x1, R28, P3 ;  /* 0x0000000115157824 */ /* 0x000fe200018e061c */
[----:B------:R-:W-:Y:S01]  /*24880*/  ISETP.GE.AND P3, PT, R17, UR4, PT ;  /* 0x0000000411007c0c */ /* 0x000fe2000bf66270 */
[----:B------:R-:W-:Y:S01]  /*24890*/  ULDC UR4, c[0x0][0x228] ;  /* 0x00008a0000047ab9 */ /* 0x000fe20000000800 */
[C---:B------:R-:W-:Y:S01]  /*248a0*/  PRMT R22, R14.reuse, 0x7771, RZ ;  /* 0x000077710e167816 */ /* 0x040fe200000000ff */
[----:B------:R-:W-:Y:S01]  /*248b0*/  IMAD.X R17, R19, 0x1, R2, P6 ;  /* 0x0000000113117824 */ /* 0x000fe200030e0602 */
[----:B------:R-:W-:-:S03]  /*248c0*/  PRMT R23, R14, 0x7772, RZ ;  /* 0x000077720e177816 */ /* 0x000fc600000000ff */
[----:B------:R-:W-:Y:S04]  /*248d0*/  @P4 STG.E.U8 desc[UR6][R20.64], R22 ;  /* 0x0000001614004986 */ /* 0x000fe8000c101106 */
[----:B------:R1:W-:Y:S04]  /*248e0*/  @P5 STG.E.U8 desc[UR6][R16.64], R23 ;  /* 0x0000001710005986 */ /* 0x0003e8000c101106 */
[----:B-1----:R-:W3:Y:S01]  /*248f0*/  LDL.LU R23, [R1+0x1c] ;  /* 0x00001c0001177983 */ /* 0x002ee20000300800 */
[----:B------:R-:W-:Y:S01]  /*24900*/  ISETP.LT.AND P4, PT, R15, UR4, !P2 ;  /* 0x000000040f007c0c */ /* 0x000fe2000d781270 */
[----:B------:R-:W-:Y:S01]  /*24910*/  VIADD R21, R7, 0x18 ;  /* 0x0000001807157836 */ /* 0x000fe20000000000 */
[C---:B------:R-:W-:Y:S01]  /*24920*/  IADD3 R16, P2, R18.reuse, R3, RZ ;  /* 0x0000000312107210 */ /* 0x040fe20007f5e0ff */
[----:B------:R-:W-:Y:S01]  /*24930*/  VIADD R20, R18, UR26 ;  /* 0x0000001a12147c36 */ /* 0x000fe20008000000 */
[----:B------:R-:W-:-:S03]  /*24940*/  ULDC UR4, c[0x0][0x22c] ;  /* 0x00008b0000047ab9 */ /* 0x000fc60000000800 */
[----:B------:R-:W-:Y:S01]  /*24950*/  IMAD.X R17, R19, 0x1, R28, P2 ;  /* 0x0000000113117824 */ /* 0x000fe200010e061c */
[----:B------:R-:W-:Y:S02]  /*24960*/  PRMT R19, R14, 0x7773, RZ ;  /* 0x000077730e137816 */ /* 0x000fe400000000ff */
[----:B------:R-:W4:Y:S01]  /*24970*/  LDL.LU R14, [R1+0xb74] ;  /* 0x000b7400010e7983 */ /* 0x000f220000300800 */
[----:B------:R-:W-:Y:S01]  /*24980*/  ISETP.LT.AND P5, PT, R11, UR8, !P1 ;  /* 0x000000080b007c0c */ /* 0x000fe2000cfa1270 */
[----:B------:R-:W-:Y:S01]  /*24990*/  ULDC UR8, c[0x0][0x228] ;  /* 0x00008a0000087ab9 */ /* 0x000fe20000000800 */
[----:B------:R-:W-:Y:S01]  /*249a0*/  ISETP.GE.AND P2, PT, R21, UR4, PT ;  /* 0x0000000415007c0c */ /* 0x000fe2000bf46270 */
[----:B------:R1:W-:Y:S01]  /*249b0*/  @P4 STG.E.U8 desc[UR6][R16.64], R19 ;  /* 0x0000001310004986 */ /* 0x0003e2000c101106 */
[----:B------:R-:W-:Y:S01]  /*249c0*/  SHF.R.S32.HI R21, RZ, 0x1f, R20 ;  /* 0x0000001fff157819 */ /* 0x000fe20000011414 */
[----:B------:R-:W-:Y:S01]  /*249d0*/  ULDC UR4, c[0x0][0x22c] ;  /* 0x00008b0000047ab9 */ /* 0x000fe20000000800 */
[----:B------:R-:W-:-:S02]  /*249e0*/  IADD3 R18, P6, R20, R0, RZ ;  /* 0x0000000014127210 */ /* 0x000fc40007fde0ff */
[----:B------:R-:W-:Y:S01]  /*249f0*/  ISETP.LT.AND P1, PT, R15, UR8, !P1 ;  /* 0x000000080f007c0c */ /* 0x000fe2000cf21270 */
[----:B------:R-:W-:Y:S01]  /*24a00*/  VIADD R22, R20, UR26 ;  /* 0x0000001a14167c36 */ /* 0x000fe20008000000 */
[----:B------:R-:W-:Y:S01]  /*24a10*/  ULDC UR8, c[0x0][0x228] ;  /* 0x00008a0000087ab9 */ /* 0x000fe20000000800 */
[----:B-1----:R-:W-:Y:S02]  /*24a20*/  VIADD R16, R7, 0x19 ;  /* 0x0000001907107836 */ /* 0x002fe40000000000 */
[----:B------:R-:W-:-:S03]  /*24a30*/  IMAD.X R19, R21, 0x1, R2, P6 ;  /* 0x0000000115137824 */ /* 0x000fc600030e0602 */
[----:B------:R-:W-:Y:S01]  /*24a40*/  ISETP.GE.AND P4, PT, R16, UR4, PT ;  /* 0x0000000410007c0c */ /* 0x000fe2000bf86270 */
[----:B------:R-:W-:Y:S01]  /*24a50*/  ULDC UR4, c[0x0][0x228] ;  /* 0x00008a0000047ab9 */ /* 0x000fe20000000800 */
[----:B------:R-:W-:Y:S02]  /*24a60*/  IADD3 R16, P6, R20, R3, RZ ;  /* 0x0000000314107210 */ /* 0x000fe40007fde0ff */
[----:B------:R-:W-:Y:S02]  /*24a70*/  SHF.R.S32.HI R20, RZ, 0x1f, R22 ;  /* 0x0000001fff147819 */ /* 0x000fe40000011416 */
[----:B---3--:R-:W-:-:S05]  /*24a80*/  PRMT R17, R23, 0x7770, RZ ;  /* 0x0000777017117816 */ /* 0x008fca00000000ff */
[----:B------:R1:W-:Y:S01]  /*24a90*/  @P5 STG.E.U8 desc[UR6][R18.64], R17 ;  /* 0x0000001112005986 */ /* 0x0003e2000c101106 */
[----:B------:R-:W-:Y:S01]  /*24aa0*/  ISETP.LT.AND P5, PT, R11, UR4, !P3 ;  /* 0x000000040b007c0c */ /* 0x000fe2000dfa1270 */
[----:B------:R-:W-:Y:S01]  /*24ab0*/  ULDC UR4, c[0x0][0x228] ;  /* 0x00008a0000047ab9 */ /* 0x000fe20000000800 */
[----:B------:R-:W-:Y:S01]  /*24ac0*/  PRMT R29, R23, 0x7773, RZ ;  /* 0x00007773171d7816 */ /* 0x000fe200000000ff */
[----:B-1----:R-:W-:Y:S01]  /*24ad0*/  IMAD.X R17, R21, 0x1, R28, P6 ;  /* 0x0000000115117824 */ /* 0x002fe200030e061c */
[C---:B------:R-:W-:Y:S02]  /*24ae0*/  PRMT R19, R23.reuse, 0x7771, RZ ;  /* 0x0000777117137816 */ /* 0x040fe400000000ff */
[C---:B------:R-:W-:Y:S01]  /*24af0*/  IADD3 R18, P6, R22.reuse, R0, RZ ;  /* 0x0000000016127210 */ /* 0x040fe20007fde0ff */
[----:B------:R-:W-:Y:S01]  /*24b00*/  VIADD R21, R22, UR26 ;  /* 0x0000001a16157c36 */ /* 0x000fe20008000000 */
[----:B------:R-:W-:Y:S01]  /*24b10*/  PRMT R23, R23, 0x7772, RZ ;  /* 0x0000777217177816 */ /* 0x000fe200000000ff */
[----:B------:R1:W-:Y:S01]  /*24b20*/  @P1 STG.E.U8 desc[UR6][R16.64], R19 ;  /* 0x0000001310001986 */ /* 0x0003e2000c101106 */
[----:B------:R-:W-:Y:S01]  /*24b30*/  ISETP.LT.AND P3, PT, R15, UR4, !P3 ;  /* 0x000000040f007c0c */ /* 0x000fe2000df61270 */
[----:B------:R-:W-:Y:S01]  /*24b40*/  ULDC UR4, c[0x0][0x22c] ;  /* 0x00008b0000047ab9 */ /* 0x000fe20000000800 */
[----:B-1----:R-:W-:Y:S01]  /*24b50*/  IMAD.X R19, R20, 0x1, R2, P6 ;  /* 0x0000000114137824 */ /* 0x002fe200030e0602 */
[----:B------:R-:W-:Y:S01]  /*24b60*/  ISETP.LT.AND P6, PT, R11, UR8, !P2 ;  /* 0x000000080b007c0c */ /* 0x000fe2000d7c1270 */
[----:B------:R-:W-:Y:S01]  /*24b70*/  ULDC UR8, c[0x0][0x228] ;  /* 0x00008a0000087ab9 */ /* 0x000fe20000000800 */
[----:B------:R-:W-:-:S02]  /*24b80*/  IADD3 R16, P1, R22, R3, RZ ;  /* 0x0000000316107210 */ /* 0x000fc40007f3e0ff */
[----:B------:R1:W-:Y:S01]  /*24b90*/  @P5 STG.E.U8 desc[UR6][R18.64], R23 ;  /* 0x0000001712005986 */ /* 0x0003e2000c101106 */
[----:B------:R-:W-:Y:S02]  /*24ba0*/  SHF.R.S32.HI R22, RZ, 0x1f, R21 ;  /* 0x0000001fff167819 */ /* 0x000fe40000011415 */
[----:B------:R-:W-:Y:S01]  /*24bb0*/  IMAD.X R17, R20, 0x1, R28, P1 ;  /* 0x0000000114117824 */ /* 0x000fe200008e061c */
[----:B--2---:R-:W-:Y:S02]  /*24bc0*/  PRMT R20, R12, 0x7770, RZ ;  /* 0x000077700c147816 */ /* 0x004fe400000000ff */
[----:B-1----:R-:W-:Y:S01]  /*24bd0*/  IADD3 R18, P5, R21, R0, RZ ;  /* 0x0000000015127210 */ /* 0x002fe20007fbe0ff */
[----:B------:R-:W-:-:S04]  /*24be0*/  VIADD R23, R7, 0x1a ;  /* 0x0000001a07177836 */ /* 0x000fc80000000000 */
[----:B------:R-:W-:Y:S01]  /*24bf0*/  IMAD.X R19, R22, 0x1, R2, P5 ;  /* 0x0000000116137824 */ /* 0x000fe200028e0602 */
[----:B------:R-:W-:Y:S01]  /*24c00*/  ISETP.GE.AND P1, PT, R23, UR4, PT ;  /* 0x0000000417007c0c */ /* 0x000fe2000bf26270 */
[----:B------:R1:W-:Y:S01]  /*24c10*/  @P3 STG.E.U8 desc[UR6][R16.64], R29 ;  /* 0x0000001d10003986 */ /* 0x0003e2000c101106 */
[----:B------:R-:W-:Y:S02]  /*24c20*/  ULDC UR4, c[0x0][0x228] ;  /* 0x00008a0000047ab9 */ /* 0x000fe40000000800 */
[----:B------:R-:W-:Y:S01]  /*24c30*/  ISETP.LT.AND P3, PT, R15, UR4, !P2 ;  /* 0x000000040f007c0c */ /* 0x000fe2000d761270 */
[----:B------:R2:W-:Y:S01]  /*24c40*/  @P6 STG.E.U8 desc[UR6][R18.64], R20 ;  /* 0x0000001412006986 */ /* 0x0005e2000c101106 */
[----:B------:R-:W-:Y:S01]  /*24c50*/  ISETP.LT.AND P5, PT, R11, UR8, !P4 ;  /* 0x000000080b007c0c */ /* 0x000fe2000e7a1270 */
[----:B------:R-:W-:Y:S01]  /*24c60*/  ULDC UR4, c[0x0][0x22c] ;  /* 0x00008b0000047ab9 */ /* 0x000fe20000000800 */
[----:B------:R-:W-:Y:S01]  /*24c70*/  PRMT R23, R12, 0x7772, RZ ;  /* 0x000077720c177816 */ /* 0x000fe200000000ff */
[----:B------:R-:W-:Y:S01]  /*24c80*/  ULDC UR8, c[0x0][0x228] ;  /* 0x00008a0000087ab9 */ /* 0x000fe20000000800 */
        /* <DEDUP_REMOVED lines=17> */
[----:B------:R-:W-:-:S04]  /*24da0*/  IADD3 R16, P3, R20, R3, RZ ;  /* 0x0000000314107210 */ /* 0x000fc80007f7e0ff */
[----:B------:R-:W-:Y:S02]  /*24db0*/  SHF.R.S32.HI R20, RZ, 0x1f, R22 ;  /* 0x0000001fff147819 */ /* 0x000fe40000011416 */
[----:B--2---:R-:W-:Y:S01]  /*24dc0*/  IADD3 R18, P6, R22, R0, RZ ;  /* 0x0000000016127210 */ /* 0x004fe20007fde0ff */
[----:B------:R-:W-:Y:S01]  /*24dd0*/  VIADD R23, R7, 0x1c ;  /* 0x0000001c07177836 */ /* 0x000fe20000000000 */
[----:B------:R-:W-:Y:S01]  /*24de0*/  PRMT R12, R12, 0x7773, RZ ;  /* 0x000077730c0c7816 */ /* 0x000fe200000000ff */
[----:B------:R-:W-:Y:S01]  /*24df0*/  IMAD.X R17, R21, 0x1, R28, P3 ;  /* 0x0000000115117824 */ /* 0x000fe200018e061c */
[----:B----4-:R-:W-:Y:S01]  /*24e00*/  PRMT R21, R13, 0x7770, RZ ;  /* 0x000077700d157816 */ /* 0x010fe200000000ff */
        /* <DEDUP_REMOVED lines=10> */
[----:B------:R-:W-:Y:S01]  /*24eb0*/  IADD3 R16, P1, R22, R3, RZ ;  /* 0x0000000316107210 */ /* 0x000fe20007f3e0ff */
[----:B------:R-:W-:-:S03]  /*24ec0*/  VIADD R22, R7, 0x1d ;  /* 0x0000001d07167836 */ /* 0x000fc60000000000 */
[----:B--2---:R-:W-:Y:S02]  /*24ed0*/  SHF.R.S32.HI R21, RZ, 0x1f, R12 ;  /* 0x0000001fff157819 */ /* 0x004fe4000001140c */
[----:B------:R-:W-:Y:S01]  /*24ee0*/  IADD3 R18, P6, R12, R0, RZ ;  /* 0x000000000c127210 */ /* 0x000fe20007fde0ff */
[----:B------:R-:W-:Y:S01]  /*24ef0*/  IMAD.X R17, R20, 0x1, R28, P1 ;  /* 0x0000000114117824 */ /* 0x000fe200008e061c */
[C---:B------:R-:W-:Y:S02]  /*24f00*/  PRMT R20, R13.reuse, 0x7771, RZ ;  /* 0x000077710d147816 */ /* 0x040fe400000000ff */
[----:B------:R-:W-:Y:S01]  /*24f10*/  PRMT R23, R13, 0x7772, RZ ;  /* 0x000077720d177816 */ /* 0x000fe200000000ff */
[----:B------:R-:W-:Y:S01]  /*24f20*/  IMAD.X R19, R21, 0x1, R2, P6 ;  /* 0x0000000115137824 */ /* 0x000fe200030e0602 */
[----:B------:R-:W-:Y:S01]  /*24f30*/  ISETP.GE.AND P1, PT, R22, UR4, PT ;  /* 0x0000000416007c0c */ /* 0x000fe2000bf26270 */
[----:B------:R1:W-:Y:S01]  /*24f40*/  @P4 STG.E.U8 desc[UR6][R16.64], R20 ;  /* 0x0000001410004986 */ /* 0x0003e2000c101106 */
[----:B------:R-:W-:-:S02]  /*24f50*/  ULDC UR4, c[0x0][0x228] ;  /* 0x00008a0000047ab9 */ /* 0x000fc40000000800 */
[----:B------:R-:W-:Y:S01]  /*24f60*/  ISETP.LT.AND P4, PT, R15, UR4, !P2 ;  /* 0x000000040f007c0c */ /* 0x000fe2000d781270 */
[----:B------:R2:W-:Y:S01]  /*24f70*/  @P5 STG.E.U8 desc[UR6][R18.64], R23 ;  /* 0x0000001712005986 */ /* 0x0005e2000c101106 */
[----:B------:R-:W-:Y:S01]  /*24f80*/  ISETP.LT.AND P5, PT, R11, UR8, !P3 ;  /* 0x000000080b007c0c */ /* 0x000fe2000dfa1270 */
[----:B------:R-:W-:Y:S01]  /*24f90*/  ULDC UR8, c[0x0][0x228] ;  /* 0x00008a0000087ab9 */ /* 0x000fe20000000800 */
[----:B------:R-:W-:Y:S01]  /*24fa0*/  PRMT R22, R14, 0x7770, RZ ;  /* 0x000077700e167816 */ /* 0x000fe200000000ff */
[----:B------:R-:W-:Y:S01]  /*24fb0*/  ULDC UR4, c[0x0][0x22c] ;  /* 0x00008b0000047ab9 */ /* 0x000fe20000000800 */
[C---:B-1----:R-:W-:Y:S01]  /*24fc0*/  IADD3 R16, P2, R12.reuse, R3, RZ ;  /* 0x000000030c107210 */ /* 0x042fe20007f5e0ff */
[----:B--2---:R-:W-:-:S04]  /*24fd0*/  VIADD R19, R12, UR26 ;  /* 0x0000001a0c137c36 */ /* 0x004fc80008000000 */
[----:B------:R-:W-:Y:S01]  /*24fe0*/  IMAD.X R17, R21, 0x1, R28, P2 ;  /* 0x0000000115117824 */ /* 0x000fe200010e061c */
[----:B------:R-:W-:Y:S02]  /*24ff0*/  SHF.R.S32.HI R18, RZ, 0x1f, R19 ;  /* 0x0000001fff127819 */ /* 0x000fe40000011413 */
[----:B------:R-:W-:Y:S02]  /*25000*/  IADD3 R12, P6, R19, R0, RZ ;  /* 0x00000000130c7210 */ /* 0x000fe40007fde0ff */
[----:B------:R-:W-:-:S03]  /*25010*/  PRMT R21, R13, 0x7773, RZ ;  /* 0x000077730d157816 */ /* 0x000fc600000000ff */
[----:B------:R-:W-:Y:S02]  /*25020*/  IMAD.X R13, R18, 0x1, R2, P6 ;  /* 0x00000001120d7824 */ /* 0x000fe400030e0602 */
[----:B------:R1:W-:Y:S01]  /*25030*/  @P4 STG.E.U8 desc[UR6][R16.64], R21 ;  /* 0x0000001510004986 */ /* 0x0003e2000c101106 */
[----:B------:R-:W-:Y:S01]  /*25040*/  ISETP.LT.AND P4, PT, R15, UR8, !P3 ;  /* 0x000000080f007c0c */ /* 0x000fe2000df81270 */
[C---:B------:R-:W-:Y:S01]  /*25050*/  VIADD R20, R7.reuse, 0x1e ;  /* 0x0000001e07147836 */ /* 0x040fe20000000000 */
[----:B------:R-:W-:Y:S01]  /*25060*/  ULDC UR8, c[0x0][0x228] ;  /* 0x00008a0000087ab9 */ /* 0x000fe20000000800 */
[----:B------:R2:W-:Y:S03]  /*25070*/  @P5 STG.E.U8 desc[UR6][R12.64], R22 ;  /* 0x000000160c005986 */ /* 0x0005e6000c101106 */
[----:B------:R-:W-:Y:S01]  /*25080*/  ISETP.GE.AND P2, PT, R20, UR4, PT ;  /* 0x0000000414007c0c */ /* 0x000fe2000bf46270 */
[----:B------:R-:W-:Y:S01]  /*25090*/  ULDC UR4, c[0x0][0x22c] ;  /* 0x00008b0000047ab9 */ /* 0x000fe20000000800 */
[----:B-1----:R-:W-:Y:S01]  /*250a0*/  VIADD R17, R7, 0x1f ;  /* 0x0000001f07117836 */ /* 0x002fe20000000000 */
[C---:B--2---:R-:W-:Y:S01]  /*250b0*/  IADD3 R12, P3, R19.reuse, R3, RZ ;  /* 0x00000003130c7210 */ /* 0x044fe20007f7e0ff */
[----:B------:R-:W-:-:S04]  /*250c0*/  VIADD R20, R19, UR26 ;  /* 0x0000001a13147c36 */ /* 0x000fc80008000000 */
[----:B------:R-:W-:Y:S01]  /*250d0*/  IMAD.X R13, R18, 0x1, R28, P3 ;  /* 0x00000001120d7824 */ /* 0x000fe200018e061c */
[----:B------:R-:W-:Y:S02]  /*250e0*/  PRMT R18, R14, 0x7771, RZ ;  /* 0x000077710e127816 */ /* 0x000fe400000000ff */
[----:B------:R-:W-:Y:S01]  /*250f0*/  ISETP.GE.AND P3, PT, R17, UR4, PT ;  /* 0x0000000411007c0c */ /* 0x000fe2000bf66270 */
[----:B------:R-:W-:Y:S01]  /*25100*/  ULDC UR4, c[0x0][0x228] ;  /* 0x00008a0000047ab9 */ /* 0x000fe20000000800 */
[----:B------:R-:W-:Y:S01]  /*25110*/  ISETP.LT.AND P5, PT, R11, UR10, !P1 ;  /* 0x0000000a0b007c0c */ /* 0x000fe2000cfa1270 */
[----:B------:R1:W-:Y:S01]  /*25120*/  @P4 STG.E.U8 desc[UR6][R12.64], R18 ;  /* 0x000000120c004986 */ /* 0x0003e2000c101106 */
[----:B------:R-:W-:Y:S01]  /*25130*/  ISETP.LT.AND P4, PT, R15, UR4, !P1 ;  /* 0x000000040f007c0c */ /* 0x000fe2000cf81270 */
[----:B------:R-:W-:Y:S01]  /*25140*/  VIADD R22, R7, 0x20 ;  /* 0x0000002007167836 */ /* 0x000fe20000000000 */
[----:B------:R-:W-:Y:S01]  /*25150*/  SHF.R.S32.HI R19, RZ, 0x1f, R20 ;  /* 0x0000001fff137819 */ /* 0x000fe20000011414 */
[----:B------:R-:W-:Y:S01]  /*25160*/  ULDC UR4, c[0x0][0x22c] ;  /* 0x00008b0000047ab9 */ /* 0x000fe20000000800 */
[----:B------:R-:W2:Y:S01]  /*25170*/  LDL.LU R15, [R1+0xb70] ;  /* 0x000b7000010f7983 */ /* 0x000ea20000300800 */
[C---:B------:R-:W-:Y:S01]  /*25180*/  IADD3 R16, P6, R20.reuse, R0, RZ ;  /* 0x0000000014107210 */ /* 0x040fe20007fde0ff */
[----:B------:R-:W-:Y:S01]  /*25190*/  ULDC UR10, c[0x0][0x228] ;  /* 0x00008a00000a7ab9 */ /* 0x000fe20000000800 */
[----:B-1----:R-:W-:-:S05]  /*251a0*/  IADD3 R12, P1, R20, R3, RZ ;  /* 0x00000003140c7210 */ /* 0x002fca0007f3e0ff */
[C---:B------:R-:W-:Y:S01]  /*251b0*/  IMAD.X R13, R19.reuse, 0x1, R28, P1 ;  /* 0x00000001130d7824 */ /* 0x040fe200008e061c */
[----:B------:R-:W-:Y:S01]  /*251c0*/  ISETP.GE.AND P1, PT, R22, UR4, PT ;  /* 0x0000000416007c0c */ /* 0x000fe2000bf26270 */
[----:B------:R-:W-:Y:S01]  /*251d0*/  IMAD.X R17, R19, 0x1, R2, P6 ;  /* 0x0000000113117824 */ /* 0x000fe200030e0602 */
[----:B------:R-:W3:Y:S01]  /*251e0*/  LDL.LU R22, [R1+0xa78] ;  /* 0x000a780001167983 */ /* 0x000ee20000300800 */
[----:B------:R-:W-:Y:S01]  /*251f0*/  PRMT R21, R14, 0x7772, RZ ;  /* 0x000077720e157816 */ /* 0x000fe200000000ff */
[----:B------:R-:W-:Y:S01]  /*25200*/  VIADD R20, R20, UR26 ;  /* 0x0000001a14147c36 */ /* 0x000fe20008000000 */
[----:B------:R-:W-:Y:S01]  /*25210*/  PRMT R23, R14, 0x7773, RZ ;  /* 0x000077730e177816 */ /* 0x000fe200000000ff */
[----:B------:R-:W-:Y:S01]  /*25220*/  VIADD R18, R7, 0x21 ;  /* 0x0000002107127836 */ /* 0x000fe20000000000 */
[----:B------:R-:W-:Y:S01]  /*25230*/  ULDC UR4, c[0x0][0x22c] ;  /* 0x00008b0000047ab9 */ /* 0x000fe20000000800 */
[----:B------:R1:W-:Y:S01]  /*25240*/  @P5 STG.E.U8 desc[UR6][R16.64], R21 ;  /* 0x0000001510005986 */ /* 0x0003e2000c101106 */
[----:B------:R-:W-:Y:S01]  /*25250*/  ISETP.LT.AND P5, PT, R11, UR8, !P2 ;  /* 0x000000080b007c0c */ /* 0x000fe2000d7a1270 */
[----:B------:R-:W-:Y:S01]  /*25260*/  ULDC UR8, c[0x0][0x228] ;  /* 0x00008a0000087ab9 */ /* 0x000fe20000000800 */
[----:B------:R-:W-:Y:S01]  /*25270*/  SHF.R.S32.HI R14, RZ, 0x1f, R20 ;  /* 0x0000001fff0e7819 */ /* 0x000fe20000011414 */
[----:B------:R4:W-:Y:S01]  /*25280*/  @P4 STG.E.U8 desc[UR6][R12.64], R23 ;  /* 0x000000170c004986 */ /* 0x0009e2000c101106 */
[----:B-1----:R-:W-:-:S05]  /*25290*/  IADD3 R16, P6, R20, R0, RZ ;  /* 0x0000000014107210 */ /* 0x002fca0007fde0ff */
[----:B------:R-:W-:Y:S01]  /*252a0*/  IMAD.X R17, R14, 0x1, R2, P6 ;  /* 0x000000010e117824 */ /* 0x000fe200030e0602 */
[C---:B----4-:R-:W-:Y:S01]  /*252b0*/  IADD3 R12, P6, R20.reuse, R3, RZ ;  /* 0x00000003140c7210 */ /* 0x050fe20007fde0ff */
[----:B------:R-:W-:Y:S01]  /*252c0*/  VIADD R20, R20, UR26 ;  /* 0x0000001a14147c36 */ /* 0x000fe20008000000 */
[----:B------:R-:W-:Y:S01]  /*252d0*/  ISETP.GE.AND P4, PT, R18, UR4, PT ;  /* 0x0000000412007c0c */ /* 0x000fe2000bf86270 */
[----:B------:R-:W-:Y:S02]  /*252e0*/  ULDC UR4, c[0x0][0x228] ;  /* 0x00008a0000047ab9 */ /* 0x000fe40000000800 */
[----:B------:R-:W-:Y:S01]  /*252f0*/  IMAD.X R13, R14, 0x1, R28, P6 ;  /* 0x000000010e0d7824 */ /* 0x000fe200030e061c */
[----:B------:R-:W-:Y:S02]  /*25300*/  IADD3 R14, P6, R20, R0, RZ ;  /* 0x00000000140e7210 */ /* 0x000fe40007fde0ff */
[C---:B--2---:R-:W-:Y:S02]  /*25310*/  PRMT R19, R15.reuse, 0x7770, RZ ;  /* 0x000077700f137816 */ /* 0x044fe400000000ff */
[----:B------:R-:W-:-:S02]  /*25320*/  PRMT R18, R15, 0x7771, RZ ;  /* 0x000077710f127816 */ /* 0x000fc400000000ff */
[C---:B---3--:R-:W-:Y:S01]  /*25330*/  ISETP.LT.AND P2, PT, R22.reuse, UR8, !P2 ;  /* 0x0000000816007c0c */ /* 0x048fe2000d741270 */
[----:B------:R1:W-:Y:S01]  /*25340*/  @P5 STG.E.U8 desc[UR6][R16.64], R19 ;  /* 0x0000001310005986 */ /* 0x0003e2000c101106 */
[----:B------:R-:W-:Y:S01]  /*25350*/  ISETP.LT.AND P5, PT, R11, UR4, !P3 ;  /* 0x000000040b007c0c */ /* 0x000fe2000dfa1270 */
[----:B------:R-:W-:Y:S01]  /*25360*/  ULDC UR4, c[0x0][0x228] ;  /* 0x00008a0000047ab9 */ /* 0x000fe20000000800 */
[----:B------:R-:W-:Y:S01]  /*25370*/  PRMT R21, R15, 0x7772, RZ ;  /* 0x000077720f157816 */ /* 0x000fe200000000ff */
[----:B------:R-:W-:Y:S01]  /*25380*/  ULDC UR8, c[0x0][0x228] ;  /* 0x00008a0000087ab9 */ /* 0x000fe20000000800 */
[----:B------:R-:W-:Y:S01]  /*25390*/  ISETP.LT.AND P3, PT, R22, UR4, !P3 ;  /* 0x0000000416007c0c */ /* 0x000fe2000df61270 */
[----:B------:R-:W-:Y:S01]  /*253a0*/  ULDC UR4, c[0x0][0x22c] ;  /* 0x00008b0000047ab9 */ /* 0x000fe20000000800 */
[----:B-1----:R-:W-:-:S05]  /*253b0*/  SHF.R.S32.HI R17, RZ, 0x1f, R20 ;  /* 0x0000001fff117819 */ /* 0x002fca0000011414 */
[----:B------:R1:W-:Y:S01]  /*253c0*/  @P2 STG.E.U8 desc[UR6][R12.64], R18 ;  /* 0x000000120c002986 */ /* 0x0003e2000c101106 */
[C---:B------:R-:W-:Y:S01]  /*253d0*/  VIADD R19, R20.reuse, UR26 ;  /* 0x0000001a14137c36 */ /* 0x040fe20008000000 */
[----:B------:R-:W-:Y:S01]  /*253e0*/  PRMT R16, R15, 0x7773, RZ ;  /* 0x000077730f107816 */ /* 0x000fe200000000ff */
[----:B------:R-:W-:Y:S01]  /*253f0*/  IMAD.X R15, R17, 0x1, R2, P6 ;  /* 0x00000001110f7824 */ /* 0x000fe200030e0602 */
[----:B------:R-:W-:Y:S01]  /*25400*/  ISETP.LT.AND P6, PT, R11, UR8, !P1 ;  /* 0x000000080b007c0c */ /* 0x000fe2000cfc1270 */
[----:B------:R-:W-:Y:S01]  /*25410*/  ULDC UR8, c[0x0][0x228] ;  /* 0x00008a0000087ab9 */ /* 0x000fe20000000800 */
[----:B------:R-:W2:Y:S01]  /*25420*/  LDL.LU R11, [R1+0xb6c] ;  /* 0x000b6c00010b7983 */ /* 0x000ea20000300800 */
[----:B-1----:R-:W-:Y:S01]  /*25430*/  IADD3 R12, P2, R20, R3, RZ ;  /* 0x00000003140c7210 */ /* 0x002fe20007f5e0ff */
[----:B------:R-:W-:-:S04]  /*25440*/  VIADD R20, R7, 0x22 ;  /* 0x0000002207147836 */ /* 0x000fc80000000000 */
[----:B------:R-:W-:Y:S01]  /*25450*/  IMAD.X R13, R17, 0x1, R28, P2 ;  /* 0x00000001110d7824 */ /* 0x000fe200010e061c */
[----:B------:R-:W-:Y:S01]  /*25460*/  ISETP.GE.AND P2, PT, R20, UR4, PT ;  /* 0x0000000414007c0c */ /* 0x000fe2000bf46270 */
[----:B------:R1:W-:Y:S01]  /*25470*/  @P5 STG.E.U8 desc[UR6][R14.64], R21 ;  /* 0x000000150e005986 */ /* 0x0003e2000c101106 */
[----:B------:R-:W-:Y:S01]  /*25480*/  SHF.R.S32.HI R18, RZ, 0x1f, R19 ;  /* 0x0000001fff127819 */ /* 0x000fe20000011413 */
[----:B------:R-:W-:Y:S02]  /*25490*/  ULDC UR4, c[0x0][0x228] ;  /* 0x00008a0000047ab9 */ /* 0x000fe40000000800 */
[----:B------:R-:W3:Y:S01]  /*254a0*/  LDL.LU R20, [R1+0x4a8] ;  /* 0x0004a80001147983 */ /* 0x000ee20000300800 */
[----:B------:R-:W-:Y:S01]  /*254b0*/  PRMT R23, R8, 0x7770, RZ ;  /* 0x0000777008177816 */ /* 0x000fe200000000ff */
[C---:B------:R-:W-:Y:S01]  /*254c0*/  VIADD R17, R19.reuse, UR26 ;  /* 0x0000001a13117c36 */ /* 0x040fe20008000000 */
[----:B-1----:R-:W-:Y:S01]  /*254d0*/  IADD3 R14, P5, R19, R0, RZ ;  /* 0x00000000130e7210 */ /* 0x002fe20007fbe0ff */
[----:B------:R1:W-:Y:S01]  /*254e0*/  @P3 STG.E.U8 desc[UR6][R12.64], R16 ;  /* 0x000000100c003986 */ /* 0x0003e2000c101106 */
[----:B------:R-:W-:Y:S01]  /*254f0*/  ISETP.LT.AND P3, PT, R22, UR4, !P1 ;  /* 0x0000000416007c0c */ /* 0x000fe2000cf61270 */
[----:B------:R-:W-:-:S02]  /*25500*/  ULDC UR4, c[0x0][0x22c] ;  /* 0x00008b0000047ab9 */ /* 0x000fc40000000800 */
[----:B------:R-:W-:-:S05]  /*25510*/  IMAD.X R15, R18, 0x1, R2, P5 ;  /* 0x00000001120f7824 */ /* 0x000fca00028e0602 */
[----:B------:R4:W-:Y:S01]  /*25520*/  @P6 STG.E.U8 desc[UR6][R14.64], R23 ;  /* 0x000000170e006986 */ /* 0x0009e2000c101106 */
[----:B-1----:R-:W-:Y:S01]  /*25530*/  IADD3 R12, P1, R19, R3, RZ ;  /* 0x00000003130c7210 */ /* 0x002fe20007f3e0ff */
[----:B------:R-:W-:Y:S01]  /*25540*/  VIADD R19, R7, 0x23 ;  /* 0x0000002307137836 */ /* 0x000fe20000000000 */
[----:B------:R-:W-:Y:S02]  /*25550*/  SHF.R.S32.HI R16, RZ, 0x1f, R17 ;  /* 0x0000001fff107819 */ /* 0x000fe40000011411 */
[----:B------:R-:W-:Y:S01]  /*25560*/  PRMT R21, R8, 0x7772, RZ ;  /* 0x0000777208157816 */ /* 0x000fe200000000ff */
[----:B------:R-:W-:Y:S01]  /*25570*/  IMAD.X R13, R18, 0x1, R28, P1 ;  /* 0x00000001120d7824 */ /* 0x000fe200008e061c */
[----:B----4-:R-:W-:Y:S02]  /*25580*/  IADD3 R14, P6, R17, R0, RZ ;  /* 0x00000000110e7210 */ /* 0x010fe40007fde0ff */
[----:B------:R-:W-:Y:S02]  /*25590*/  PRMT R23, R8, 0x7771, RZ ;  /* 0x0000777108177816 */ /* 0x000fe400000000ff */
[----:B------:R-:W-:Y:S01]  /*255a0*/  ISETP.GE.AND P1, PT, R19, UR4, PT ;  /* 0x0000000413007c0c */ /* 0x000fe2000bf26270 */
[----:B------:R-:W-:Y:S01]  /*255b0*/  IMAD.X R15, R16, 0x1, R2, P6 ;  /* 0x00000001100f7824 */ /* 0x000fe200030e0602 */
[----:B------:R-:W-:Y:S01]  /*255c0*/  ULDC UR4, c[0x0][0x228] ;  /* 0x00008a0000047ab9 */ /* 0x000fe20000000800 */
[----:B------:R1:W-:Y:S01]  /*255d0*/  @P3 STG.E.U8 desc[UR6][R12.64], R23 ;  /* 0x000000170c003986 */ /* 0x0003e2000c101106 */
[----:B------:R-:W-:-:S02]  /*255e0*/  VIADD R18, R17, UR26 ;  /* 0x0000001a11127c36 */ /* 0x000fc40008000000 */
[----:B------:R-:W-:Y:S01]  /*255f0*/  VIADD R19, R7, 0x24 ;  /* 0x0000002407137836 */ /* 0x000fe20000000000 */
[----:B-1----:R-:W-:Y:S02]  /*25600*/  IADD3 R12, P3, R17, R3, RZ ;  /* 0x00000003110c7210 */ /* 0x002fe40007f7e0ff */
[----:B------:R-:W-:Y:S02]  /*25610*/  SHF.R.S32.HI R17, RZ, 0x1f, R18 ;  /* 0x0000001fff117819 */ /* 0x000fe40000011412 */
[----:B------:R-:W-:Y:S01]  /*25620*/  PRMT R23, R8, 0x7773, RZ ;  /* 0x0000777308177816 */ /* 0x000fe200000000ff */
[----:B------:R-:W-:Y:S02]  /*25630*/  IMAD.X R13, R16, 0x1, R28, P3 ;  /* 0x00000001100d7824 */ /* 0x000fe400018e061c */
[----:B------:R-:W-:Y:S02]  /*25640*/  VIADD R8, R18, UR26 ;  /* 0x0000001a12087c36 */ /* 0x000fe40008000000 */
[----:B------:R-:W-:Y:S01]  /*25650*/  VIADD R16, R7, 0x25 ;  /* 0x0000002507107836 */ /* 0x000fe20000000000 */
[----:B---3--:R-:W-:Y:S01]  /*25660*/  ISETP.LT.AND P5, PT, R20, UR8, !P4 ;  /* 0x0000000814007c0c */ /* 0x008fe2000e7a1270 */
[----:B------:R-:W-:Y:S01]  /*25670*/  ULDC UR8, c[0x0][0x228] ;  /* 0x00008a0000087ab9 */ /* 0x000fe20000000800 */
[----:B------:R-:W-:Y:S01]  /*25680*/  ISETP.LT.AND P4, PT, R22, UR4, !P4 ;  /* 0x0000000416007c0c */ /* 0x000fe2000e781270 */
[----:B------:R-:W-:-:S10]  /*25690*/  ULDC UR4, c[0x0][0x22c] ;  /* 0x00008b0000047ab9 */ /* 0x000fd40000000800 */
[----:B------:R1:W-:Y:S01]  /*256a0*/  @P5 STG.E.U8 desc[UR6][R14.64], R21 ;  /* 0x000000150e005986 */ /* 0x0003e2000c101106 */
[----:B------:R-:W-:Y:S01]  /*256b0*/  ISETP.LT.AND P5, PT, R20, UR8, !P2 ;  /* 0x0000000814007c0c */ /* 0x000fe2000d7a1270 */
[----:B------:R-:W-:Y:S01]  /*256c0*/  ULDC UR8, c[0x0][0x228] ;  /* 0x00008a0000087ab9 */ /* 0x000fe20000000800 */
[----:B------:R-:W-:Y:S01]  /*256d0*/  ISETP.GE.AND P3, PT, R19, UR4, PT ;  /* 0x0000000413007c0c */ /* 0x000fe2000bf66270 */
[----:B------:R-:W-:Y:S01]  /*256e0*/  ULDC UR4, c[0x0][0x228] ;  /* 0x00008a0000047ab9 */ /* 0x000fe20000000800 */
[----:B------:R3:W-:Y:S01]  /*256f0*/  @P4 STG.E.U8 desc[UR6][R12.64], R23 ;  /* 0x000000170c004986 */ /* 0x0007e2000c101106 */
[----:B-1----:R-:W-:Y:S02]  /*25700*/  IADD3 R14, P6, R18, R0, RZ ;  /* 0x00000000120e7210 */ /* 0x002fe40007fde0ff */
[----:B------:R-:W-:-:S03]  /*25710*/  PRMT R21, R9, 0x7770, RZ ;  /* 0x0000777009157816 */ /* 0x000fc600000000ff */
[C---:B------:R-:W-:Y:S01]  /*25720*/  IMAD.X R15, R17.reuse, 0x1, R2, P6 ;  /* 0x00000001110f7824 */ /* 0x040fe200030e0602 */
[----:B------:R-:W-:Y:S01]  /*25730*/  ISETP.LT.AND P4, PT, R22, UR4, !P2 ;  /* 0x0000000416007c0c */ /* 0x000fe2000d781270 */
[----:B------:R-:W-:Y:S01]  /*25740*/  ULDC UR4, c[0x0][0x22c] ;  /* 0x00008b0000047ab9 */ /* 0x000fe20000000800 */
[----:B---3--:R-:W-:Y:S02]  /*25750*/  IADD3 R12, P2, R18, R3, RZ ;  /* 0x00000003120c7210 */ /* 0x008fe40007f5e0ff */
[----:B------:R1:W-:Y:S01]  /*25760*/  @P5 STG.E.U8 desc[UR6][R14.64], R21 ;  /* 0x000000150e005986 */ /* 0x0003e2000c101106 */
[----:B------:R-:W-:Y:S01]  /*25770*/  ISETP.LT.AND P5, PT, R20, UR8, !P1 ;  /* 0x0000000814007c0c */ /* 0x000fe2000cfa1270 */
[----:B------:R-:W-:Y:S01]  /*25780*/  ULDC UR8, c[0x0][0x228] ;  /* 0x00008a0000087ab9 */ /* 0x000fe20000000800 */
[----:B------:R-:W-:Y:S01]  /*25790*/  SHF.R.S32.HI R19, RZ, 0x1f, R8 ;  /* 0x0000001fff137819 */ /* 0x000fe20000011408 */
[----:B------:R-:W-:Y:S01]  /*257a0*/  IMAD.X R13, R17, 0x1, R28, P2 ;  /* 0x00000001110d7824 */ /* 0x000fe200010e061c */
[----:B------:R-:W-:-:S02]  /*257b0*/  PRMT R23, R9, 0x7771, RZ ;  /* 0x0000777109177816 */ /* 0x000fc400000000ff */
[----:B------:R-:W-:Y:S01]  /*257c0*/  ISETP.GE.AND P2, PT, R16, UR4, PT ;  /* 0x0000000410007c0c */ /* 0x000fe2000bf46270 */
[----:B------:R-:W-:Y:S01]  /*257d0*/  ULDC UR4, c[0x0][0x228] ;  /* 0x00008a0000047ab9 */ /* 0x000fe20000000800 */
[----:B-1----:R-:W-:Y:S02]  /*257e0*/  IADD3 R14, P6, R8, R0, RZ ;  /* 0x00000000080e7210 */ /* 0x002fe40007fde0ff */
[----:B------:R-:W-:Y:S01]  /*257f0*/  PRMT R21, R9, 0x7772, RZ ;  /* 0x0000777209157816 */ /* 0x000fe200000000ff */
[----:B------:R1:W-:Y:S02]  /*25800*/  @P4 STG.E.U8 desc[UR6][R12.64], R23 ;  /* 0x000000170c004986 */ /* 0x0003e4000c101106 */
[----:B------:R-:W-:Y:S01]  /*25810*/  IMAD.X R15, R19, 0x1, R2, P6 ;  /* 0x00000001130f7824 */ /* 0x000fe200030e0602 */
[----:B------:R-:W-:Y:S01]  /*25820*/  ISETP.LT.AND P4, PT, R22, UR4, !P1 ;  /* 0x0000000416007c0c */ /* 0x000fe2000cf81270 */
[----:B------:R-:W-:Y:S01]  /*25830*/  VIADD R16, R8, UR26 ;  /* 0x0000001a08107c36 */ /* 0x000fe20008000000 */
[----:B------:R-:W-:-:S02]  /*25840*/  ULDC UR4, c[0x0][0x22c] ;  /* 0x00008b0000047ab9 */ /* 0x000fc40000000800 */
[----:B------:R3:W-:Y:S01]  /*25850*/  @P5 STG.E.U8 desc[UR6][R14.64], R21 ;  /* 0x000000150e005986 */ /* 0x0007e2000c101106 */
[----:B------:R-:W-:Y:S01]  /*25860*/  ISETP.LT.AND P5, PT, R20, UR8, !P3 ;  /* 0x0000000814007c0c */ /* 0x000fe2000dfa1270 */
[----:B------:R-:W-:Y:S01]  /*25870*/  ULDC UR8, c[0x0][0x228] ;  /* 0x00008a0000087ab9 */ /* 0x000fe20000000800 */
[----:B-1----:R-:W-:Y:S02]  /*25880*/  IADD3 R12, P1, R8, R3, RZ ;  /* 0x00000003080c7210 */ /* 0x002fe40007f3e0ff */
[----:B------:R-:W-:Y:S02]  /*25890*/  SHF.R.S32.HI R17, RZ, 0x1f, R16 ;  /* 0x0000001fff117819 */ /* 0x000fe40000011410 */
[----:B------:R-:W-:Y:S01]  /*258a0*/  IADD3 R8, P6, R16, R0, RZ ;  /* 0x0000000010087210 */ /* 0x000fe20007fde0ff */
[----:B------:R-:W-:Y:S01]  /*258b0*/  IMAD.X R13, R19, 0x1, R28, P1 ;  /* 0x00000001130d7824 */ /* 0x000fe200008e061c */
[----:B------:R-:W-:Y:S02]  /*258c0*/  PRMT R23, R9, 0x7773, RZ ;  /* 0x0000777309177816 */ /* 0x000fe400000000ff */
[----:B---3--:R-:W-:Y:S01]  /*258d0*/  PRMT R21, R10, 0x7770, RZ ;  /* 0x000077700a157816 */ /* 0x008fe200000000ff */
[----:B------:R-:W-:-:S02]  /*258e0*/  IMAD.X R9, R17, 0x1, R2, P6 ;  /* 0x0000000111097824 */ /* 0x000fc400030e0602 */
[----:B------:R1:W-:Y:S01]  /*258f0*/  @P4 STG.E.U8 desc[UR6][R12.64], R23 ;  /* 0x000000170c004986 */ /* 0x0003e2000c101106 */
[----:B------:R-:W-:Y:S01]  /*25900*/  ISETP.LT.AND P4, PT, R22, UR8, !P3 ;  /* 0x0000000816007c0c */ /* 0x000fe2000df81270 */
[----:B------:R-:W-:Y:S01]  /*25910*/  VIADD R15, R16, UR26 ;  /* 0x0000001a100f7c36 */ /* 0x000fe20008000000 */
[----:B------:R-:W-:Y:S01]  /*25920*/  ULDC UR8, c[0x0][0x228] ;  /* 0x00008a0000087ab9 */ /* 0x000fe20000000800 */
[----:B------:R3:W-:Y:S01]  /*25930*/  @P5 STG.E.U8 desc[UR6][R8.64], R21 ;  /* 0x0000001508005986 */ /* 0x0007e2000c101106 */
[C---:B------:R-:W-:Y:S01]  /*25940*/  VIADD R18, R7.reuse, 0x26 ;  /* 0x0000002607127836 */ /* 0x040fe20000000000 */
[----:B------:R-:W-:Y:S01]  /*25950*/  ISETP.LT.AND P5, PT, R20, UR10, !P2 ;  /* 0x0000000a14007c0c */ /* 0x000fe2000d7a1270 */
[----:B------:R-:W-:Y:S01]  /*25960*/  VIADD R14, R7, 0x27 ;  /* 0x00000027070e7836 */ /* 0x000fe20000000000 */
[----:B------:R-:W-:Y:S01]  /*25970*/  SHF.R.S32.HI R19, RZ, 0x1f, R15 ;  /* 0x0000001fff137819 */ /* 0x000fe2000001140f */
[----:B------:R-:W-:Y:S01]  /*25980*/  ULDC UR10, c[0x0][0x228] ;  /* 0x00008a00000a7ab9 */ /* 0x000fe20000000800 */
[----:B------:R-:W-:Y:S01]  /*25990*/  ISETP.GE.AND P1, PT, R18, UR4, PT ;  /* 0x0000000412007c0c */ /* 0x000fe2000bf26270 */
[----:B------:R-:W-:Y:S01]  /*259a0*/  ULDC UR4, c[0x0][0x22c] ;  /* 0x00008b0000047ab9 */ /* 0x000fe20000000800 */
[----:B-1----:R-:W-:-:S02]  /*259b0*/  IADD3 R12, P6, R15, R0, RZ ;  /* 0x000000000f0c7210 */ /* 0x002fc40007fde0ff */
[----:B---3--:R-:W-:Y:S02]  /*259c0*/  IADD3 R8, P3, R16, R3, RZ ;  /* 0x0000000310087210 */ /* 0x008fe40007f7e0ff */
[----:B------:R-:W-:-:S03]  /*259d0*/  PRMT R23, R10, 0x7771, RZ ;  /* 0x000077710a177816 */ /* 0x000fc600000000ff */
[----:B------:R-:W-:Y:S01]  /*259e0*/  IMAD.X R9, R17, 0x1, R28, P3 ;  /* 0x0000000111097824 */ /* 0x000fe200018e061c */
[----:B------:R-:W-:Y:S01]  /*259f0*/  ISETP.GE.AND P3, PT, R14, UR4, PT ;  /* 0x000000040e007c0c */ /* 0x000fe2000bf66270 */
[----:B------:R-:W-:Y:S01]  /*25a00*/  ULDC UR4, c[0x0][0x228] ;  /* 0x00008a0000047ab9 */ /* 0x000fe20000000800 */
[----:B------:R-:W-:Y:S01]  /*25a10*/  IMAD.X R13, R19, 0x1, R2, P6 ;  /* 0x00000001130d7824 */ /* 0x000fe200030e0602 */
[----:B------:R-:W-:Y:S01]  /*25a20*/  PRMT R21, R10, 0x7772, RZ ;  /* 0x000077720a157816 */ /* 0x000fe200000000ff */
[----:B------:R1:W-:Y:S01]  /*25a30*/  @P4 STG.E.U8 desc[UR6][R8.64], R23 ;  /* 0x0000001708004986 */ /* 0x0003e2000c101106 */
[----:B------:R-:W-:Y:S02]  /*25a40*/  ISETP.LT.AND P4, PT, R22, UR4, !P2 ;  /* 0x0000000416007c0c */ /* 0x000fe4000d781270 */
[----:B------:R-:W-:Y:S01]  /*25a50*/  PRMT R17, R10, 0x7773, RZ ;  /* 0x000077730a117816 */ /* 0x000fe200000000ff */
[----:B------:R3:W-:Y:S01]  /*25a60*/  @P5 STG.E.U8 desc[UR6][R12.64], R21 ;  /* 0x000000150c005986 */ /* 0x0007e2000c101106 */
[----:B------:R-:W-:-:S02]  /*25a70*/  ISETP.LT.AND P5, PT, R20, UR8, !P1 ;  /* 0x0000000814007c0c */ /* 0x000fc4000cfa1270 */
[----:B--2---:R-:W-:Y:S01]  /*25a80*/  PRMT R29, R11, 0x7770, RZ ;  /* 0x000077700b1d7816 */ /* 0x004fe200000000ff */
[----:B------:R-:W-:Y:S01]  /*25a90*/  VIADD R14, R7, 0x28 ;  /* 0x00000028070e7836 */ /* 0x000fe20000000000 */
[----:B------:R-:W-:Y:S01]  /*25aa0*/  ULDC UR8, c[0x0][0x228] ;  /* 0x00008a0000087ab9 */ /* 0x000fe20000000800 */
[----:B------:R-:W-:Y:S01]  /*25ab0*/  ULDC UR4, c[0x0][0x22c] ;  /* 0x00008b0000047ab9 */ /* 0x000fe20000000800 */
[C---:B-1----:R-:W-:Y:S01]  /*25ac0*/  IADD3 R8, P2, R15.reuse, R3, RZ ;  /* 0x000000030f087210 */ /* 0x042fe20007f5e0ff */
[----:B------:R-:W-:-:S04]  /*25ad0*/  VIADD R15, R15, UR26 ;  /* 0x0000001a0f0f7c36 */ /* 0x000fc80008000000 */
[----:B------:R-:W-:Y:S01]  /*25ae0*/  IMAD.X R9, R19, 0x1, R28, P2 ;  /* 0x0000000113097824 */ /* 0x000fe200010e061c */
[----:B------:R-:W-:Y:S02]  /*25af0*/  SHF.R.S32.HI R19, RZ, 0x1f, R15 ;  /* 0x0000001fff137819 */ /* 0x000fe4000001140f */
[----:B---3--:R-:W-:Y:S01]  /*25b00*/  IADD3 R12, P6, R15, R0, RZ ;  /* 0x000000000f0c7210 */ /* 0x008fe20007fde0ff */
[----:B------:R-:W-:Y:S01]  /*25b10*/  VIADD R10, R7, 0x29 ;  /* 0x00000029070a7836 */ /* 0x000fe20000000000 */
[----:B------:R-:W-:Y:S03]  /*25b20*/  @P4 STG.E.U8 desc[UR6][R8.64], R17 ;  /* 0x0000001108004986 */ /* 0x000fe6000c101106 */
[----:B------:R-:W-:Y:S01]  /*25b30*/  IMAD.X R13, R19, 0x1, R2, P6 ;  /* 0x00000001130d7824 */ /* 0x000fe200030e0602 */
[----:B------:R-:W2:Y:S04]  /*25b40*/  LDL.LU R7, [R1+0xb68] ;  /* 0x000b680001077983 */ /* 0x000ea80000300800 */
[----:B------:R1:W-:Y:S04]  /*25b50*/  @P5 STG.E.U8 desc[UR6][R12.64], R29 ;  /* 0x0000001d0c005986 */ /* 0x0003e8000c101106 */
[----:B-1----:R-:W3:Y:S01]  /*25b60*/  LDL.LU R29, [R1+0x3c4] ;  /* 0x0003c400011d7983 */ /* 0x002ee20000300800 */
[----:B------:R-:W-:Y:S01]  /*25b70*/  ISETP.LT.AND P1, PT, R22, UR8, !P1 ;  /* 0x0000000816007c0c */ /* 0x000fe2000cf21270 */
[----:B------:R-:W-:Y:S01]  /*25b80*/  ULDC UR8, c[0x0][0x228] ;  /* 0x00008a0000087ab9 */ /* 0x000fe20000000800 */
[----:B------:R-:W-:Y:S01]  /*25b90*/  ISETP.GE.AND P2, PT, R14, UR4, PT ;  /* 0x000000040e007c0c */ /* 0x000fe2000bf46270 */
[----:B------:R-:W-:Y:S01]  /*25ba0*/  ULDC UR4, c[0x0][0x22c] ;  /* 0x00008b0000047ab9 */ /* 0x000fe20000000800 */
[----:B------:R-:W-:-:S02]  /*25bb0*/  IADD3 R14, P6, R15, R3, RZ ;  /* 0x000000030f0e7210 */ /* 0x000fc40007fde0ff */
[----:B------:R-:W-:Y:S01]  /*25bc0*/  ISETP.GE.AND P4, PT, R10, UR4, PT ;  /* 0x000000040a007c0c */ /* 0x000fe2000bf86270 */
[----:B------:R-:W-:Y:S01]  /*25bd0*/  ULDC UR4, c[0x0][0x228] ;  /* 0x00008a0000047ab9 */ /* 0x000fe20000000800 */
[----:B------:R-:W-:Y:S01]  /*25be0*/  VIADD R10, R15, UR26 ;  /* 0x0000001a0f0a7c36 */ /* 0x000fe20008000000 */
[----:B------:R-:W-:Y:S01]  /*25bf0*/  ISETP.LT.AND P5, PT, R20, UR4, !P3 ;  /* 0x0000000414007c0c */ /* 0x000fe2000dfa1270 */
[----:B------:R-:W-:Y:S01]  /*25c00*/  IMAD.X R15, R19, 0x1, R28, P6 ;  /* 0x00000001130f7824 */ /* 0x000fe200030e061c */
[C---:B------:R-:W-:Y:S01]  /*25c10*/  PRMT R23, R11.reuse, 0x7771, RZ ;  /* 0x000077710b177816 */ /* 0x040fe200000000ff */
[----:B------:R-:W-:Y:S01]  /*25c20*/  ULDC UR4, c[0x0][0x228] ;  /* 0x00008a0000047ab9 */ /* 0x000fe20000000800 */
[C---:B------:R-:W-:Y:S02]  /*25c30*/  PRMT R17, R11.reuse, 0x7773, RZ ;  /* 0x000077730b117816 */ /* 0x040fe400000000ff */
[----:B------:R-:W-:Y:S02]  /*25c40*/  PRMT R21, R11, 0x7772, RZ ;  /* 0x000077720b157816 */ /* 0x000fe400000000ff */
[----:B------:R-:W-:-:S02]  /*25c50*/  SHF.R.S32.HI R11, RZ, 0x1f, R10 ;  /* 0x0000001fff0b7819 */ /* 0x000fc4000001140a */
[-C--:B------:R-:W-:Y:S02]  /*25c60*/  IADD3 R8, P6, R10, R0.reuse, RZ ;  /* 0x000000000a087210 */ /* 0x080fe40007fde0ff */
[----:B------:R-:W-:Y:S01]  /*25c70*/  ISETP.LT.AND P3, PT, R22, UR4, !P3 ;  /* 0x0000000416007c0c */ /* 0x000fe2000df61270 */
[----:B------:R1:W-:Y:S01]  /*25c80*/  @P1 STG.E.U8 desc[UR6][R14.64], R23 ;  /* 0x000000170e001986 */ /* 0x0003e2000c101106 */
[C---:B------:R-:W-:Y:S01]  /*25c90*/  VIADD R16, R10.reuse, UR26 ;  /* 0x0000001a0a107c36 */ /* 0x040fe20008000000 */
[----:B------:R-:W-:Y:S01]  /*25ca0*/  IADD3 R10, P1, R10, R3, RZ ;  /* 0x000000030a0a7210 */ /* 0x000fe20007f3e0ff */
[C---:B------:R-:W-:Y:S01]  /*25cb0*/  IMAD.X R9, R11.reuse, 0x1, R2, P6 ;  /* 0x000000010b097824 */ /* 0x040fe200030e0602 */
[----:B------:R-:W-:Y:S01]  /*25cc0*/  ISETP.LT.AND P6, PT, R20, UR8, !P2 ;  /* 0x0000000814007c0c */ /* 0x000fe2000d7c1270 */
[----:B------:R-:W-:Y:S01]  /*25cd0*/  ULDC UR4, c[0x0][0x22c] ;  /* 0x00008b0000047ab9 */ /* 0x000fe20000000800 */
[----:B------:R-:W-:Y:S01]  /*25ce0*/  SHF.R.S32.HI R19, RZ, 0x1f, R16 ;  /* 0x0000001fff137819 */ /* 0x000fe20000011410 */
[----:B------:R-:W-:Y:S01]  /*25cf0*/  IMAD.X R11, R11, 0x1, R28, P1 ;  /* 0x000000010b0b7824 */ /* 0x000fe200008e061c */
[----:B------:R-:W-:Y:S01]  /*25d00*/  @P5 STG.E.U8 desc[UR6][R8.64], R21 ;  /* 0x0000001508005986 */ /* 0x000fe2000c101106 */
[----:B------:R-:W-:Y:S01]  /*25d10*/  IADD3 R12, P5, R16, R0, RZ ;  /* 0x00000000100c7210 */ /* 0x000fe20007fbe0ff */
[----:B------:R-:W-:-:S02]  /*25d20*/  ULDC UR8, c[0x0][0x228] ;  /* 0x00008a0000087ab9 */ /* 0x000fc40000000800 */
[----:B------:R-:W-:Y:S01]  /*25d30*/  @P3 STG.E.U8 desc[UR6][R10.64], R17 ;  /* 0x000000110a003986 */ /* 0x000fe2000c101106 */
[----:B-1----:R-:W-:Y:S01]  /*25d40*/  PRMT R23, R4, 0x7770, RZ ;  /* 0x0000777004177816 */ /* 0x002fe200000000ff */
[----:B------:R-:W-:-:S05]  /*25d50*/  IMAD.X R13, R19, 0x1, R2, P5 ;  /* 0x00000001130d7824 */ /* 0x000fca00028e0602 */
[----:B------:R1:W-:Y:S02]  /*25d60*/  @P6 STG.E.U8 desc[UR6][R12.64], R23 ;  /* 0x000000170c006986 */ /* 0x0003e4000c101106 */
[----:B-1----:R-:W-:Y:S01]  /*25d70*/  PRMT R23, R4, 0x7771, RZ ;  /* 0x0000777104177816 */ /* 0x002fe200000000ff */
[----:B------:R-:W-:Y:S01]  /*25d80*/  VIADD R18, R16, UR26 ;  /* 0x0000001a10127c36 */ /* 0x000fe20008000000 */
[----:B------:R-:W-:Y:S01]  /*25d90*/  ISETP.LT.AND P5, PT, R20, UR8, !P4 ;  /* 0x0000000814007c0c */ /* 0x000fe2000e7a1270 */
[----:B------:R-:W-:-:S03]  /*25da0*/  ULDC UR8, c[0x0][0x228] ;  /* 0x00008a0000087ab9 */ /* 0x000fc60000000800 */
[----:B------:R-:W-:Y:S01]  /*25db0*/  SHF.R.S32.HI R21, RZ, 0x1f, R18 ;  /* 0x0000001fff157819 */ /* 0x000fe20000011412 */
[----:B---3--:R-:W-:-:S05]  /*25dc0*/  VIADD R14, R29, 0x2a ;  /* 0x0000002a1d0e7836 */ /* 0x008fca0000000000 */
[----:B------:R-:W-:Y:S01]  /*25dd0*/  ISETP.GE.AND P1, PT, R14, UR4, PT ;  /* 0x000000040e007c0c */ /* 0x000fe2000bf26270 */
[----:B------:R-:W-:Y:S02]  /*25de0*/  ULDC UR4, c[0x0][0x228] ;  /* 0x00008a0000047ab9 */ /* 0x000fe40000000800 */
[----:B------:R-:W-:Y:S01]  /*25df0*/  ISETP.LT.AND P3, PT, R22, UR4, !P2 ;  /* 0x0000000416007c0c */ /* 0x000fe2000d761270 */
[----:B------:R-:W-:Y:S01]  /*25e00*/  VIADD R10, R29, 0x2b ;  /* 0x0000002b1d0a7836 */ /* 0x000fe20000000000 */
[----:B------:R-:W-:Y:S01]  /*25e10*/  IADD3 R8, P2, R16, R3, RZ ;  /* 0x0000000310087210 */ /* 0x000fe20007f5e0ff */
[----:B------:R-:W-:-:S04]  /*25e20*/  ULDC UR4, c[0x0][0x22c] ;  /* 0x00008b0000047ab9 */ /* 0x000fc80000000800 */
[----:B------:R-:W-:-:S06]  /*25e30*/  IMAD.X R9, R19, 0x1, R28, P2 ;  /* 0x0000000113097824 */ /* 0x000fcc00010e061c */
[----:B------:R1:W-:Y:S04]  /*25e40*/  @P3 STG.E.U8 desc[UR6][R8.64], R23 ;  /* 0x0000001708003986 */ /* 0x0003e8000c101106 */
[----:B-1----:R-:W3:Y:S01]  /*25e50*/  LDL.LU R23, [R1+0x30] ;  /* 0x0000300001177983 */ /* 0x002ee20000300800 */
[-C--:B------:R-:W-:Y:S02]  /*25e60*/  IADD3 R14, P6, R18, R0.reuse, RZ ;  /* 0x00000000120e7210 */ /* 0x080fe40007fde0ff */
[----:B------:R-:W-:Y:S01]  /*25e70*/  ISETP.GE.AND P2, PT, R10, UR4, PT ;  /* 0x000000040a007c0c */ /* 0x000fe2000bf46270 */
[----:B------:R-:W-:Y:S01]  /*25e80*/  ULDC UR4, c[0x0][0x228] ;  /* 0x00008a0000047ab9 */ /* 0x000fe20000000800 */
[----:B------:R-:W-:Y:S01]  /*25e90*/  PRMT R19, R4, 0x7772, RZ ;  /* 0x0000777204137816 */ /* 0x000fe200000000ff */
[----:B------:R-:W-:Y:S01]  /*25ea0*/  IMAD.X R15, R21, 0x1, R2, P6 ;  /* 0x00000001150f7824 */ /* 0x000fe200030e0602 */
[----:B------:R-:W-:Y:S01]  /*25eb0*/  ISETP.LT.AND P4, PT, R22, UR4, !P4 ;  /* 0x0000000416007c0c */ /* 0x000fe2000e781270 */
[C---:B------:R-:W-:Y:S01]  /*25ec0*/  VIADD R10, R18.reuse, UR26 ;  /* 0x0000001a120a7c36 */ /* 0x040fe20008000000 */
[----:B------:R-:W-:Y:S01]  /*25ed0*/  IADD3 R12, P3, R18, R3, RZ ;  /* 0x00000003120c7210 */ /* 0x000fe20007f7e0ff */
[----:B------:R-:W-:Y:S01]  /*25ee0*/  VIADD R8, R29, 0x2c ;  /* 0x0000002c1d087836 */ /* 0x000fe20000000000 */
[----:B------:R1:W-:Y:S01]  /*25ef0*/  @P5 STG.E.U8 desc[UR6][R14.64], R19 ;  /* 0x000000130e005986 */ /* 0x0003e2000c101106 */
[----:B------:R-:W-:Y:S01]  /*25f00*/  ISETP.LT.AND P5, PT, R20, UR8, !P1 ;  /* 0x0000000814007c0c */ /* 0x000fe2000cfa1270 */
[----:B------:R-:W-:Y:S01]  /*25f10*/  ULDC UR4, c[0x0][0x22c] ;  /* 0x00008b0000047ab9 */ /* 0x000fe20000000800 */
[----:B------:R-:W-:Y:S01]  /*25f20*/  SHF.R.S32.HI R11, RZ, 0x1f, R10 ;  /* 0x0000001fff0b7819 */ /* 0x000fe2000001140a */
[----:B------:R-:W-:Y:S01]  /*25f30*/  IMAD.X R13, R21, 0x1, R28, P3 ;  /* 0x00000001150d7824 */ /* 0x000fe200018e061c */
[----:B------:R-:W-:Y:S01]  /*25f40*/  IADD3 R16, P6, R10, R0, RZ ;  /* 0x000000000a107210 */ /* 0x000fe20007fde0ff */
[----:B------:R-:W-:Y:S01]  /*25f50*/  ULDC UR8, c[0x0][0x228] ;  /* 0x00008a0000087ab9 */ /* 0x000fe20000000800 */
[----:B------:R-:W-:-:S02]  /*25f60*/  PRMT R21, R4, 0x7773, RZ ;  /* 0x0000777304157816 */ /* 0x000fc400000000ff */
[----:B------:R-:W-:Y:S01]  /*25f70*/  ISETP.GE.AND P3, PT, R8, UR4, PT ;  /* 0x0000000408007c0c */ /* 0x000fe2000bf66270 */
[----:B------:R-:W-:Y:S01]  /*25f80*/  IMAD.X R17, R11, 0x1, R2, P6 ;  /* 0x000000010b117824 */ /* 0x000fe200030e0602 */
[----:B------:R-:W-:Y:S01]  /*25f90*/  ULDC UR4, c[0x0][0x228] ;  /* 0x00008a0000047ab9 */ /* 0x000fe20000000800 */
[----:B-1----:R-:W-:Y:S01]  /*25fa0*/  PRMT R19, R5, 0x7770, RZ ;  /* 0x0000777005137816 */ /* 0x002fe200000000ff */
[----:B------:R1:W-:Y:S01]  /*25fb0*/  @P4 STG.E.U8 desc[UR6][R12.64], R21 ;  /* 0x000000150c004986 */ /* 0x0003e2000c101106 */
[----:B------:R-:W-:Y:S01]  /*25fc0*/  ISETP.LT.AND P4, PT, R22, UR4, !P1 ;  /* 0x0000000416007c0c */ /* 0x000fe2000cf81270 */
[C---:B------:R-:W-:Y:S01]  /*25fd0*/  VIADD R4, R10.reuse, UR26 ;  /* 0x0000001a0a047c36 */ /* 0x040fe20008000000 */
[----:B------:R-:W-:Y:S01]  /*25fe0*/  IADD3 R8, P1, R10, R3, RZ ;  /* 0x000000030a087210 */ /* 0x000fe20007f3e0ff */
[----:B------:R4:W-:Y:S01]  /*25ff0*/  @P5 STG.E.U8 desc[UR6][R16.64], R19 ;  /* 0x0000001310005986 */ /* 0x0009e2000c101106 */
[----:B------:R-:W-:Y:S01]  /*26000*/  ISETP.LT.AND P5, PT, R20, UR8, !P2 ;  /* 0x0000000814007c0c */ /* 0x000fe2000d7a1270 */
[----:B------:R-:W-:Y:S01]  /*26010*/  ULDC UR4, c[0x0][0x22c] ;  /* 0x00008b0000047ab9 */ /* 0x000fe20000000800 */
[----:B------:R-:W-:Y:S01]  /*26020*/  SHF.R.S32.HI R15, RZ, 0x1f, R4 ;  /* 0x0000001fff0f7819 */ /* 0x000fe20000011404 */
[----:B------:R-:W-:Y:S01]  /*26030*/  IMAD.X R9, R11, 0x1, R28, P1 ;  /* 0x000000010b097824 */ /* 0x000fe200008e061c */
[----:B------:R-:W-:Y:S01]  /*26040*/  IADD3 R10, P6, R4, R0, RZ ;  /* 0x00000000040a7210 */ /* 0x000fe20007fde0ff */
[----:B------:R-:W-:Y:S01]  /*26050*/  ULDC UR8, c[0x0][0x228] ;  /* 0x00008a0000087ab9 */ /* 0x000fe20000000800 */
[----:B-1----:R-:W-:Y:S01]  /*26060*/  VIADD R12, R29, 0x2d ;  /* 0x0000002d1d0c7836 */ /* 0x002fe20000000000 */
[----:B------:R-:W-:-:S02]  /*26070*/  PRMT R21, R5, 0x7771, RZ ;  /* 0x0000777105157816 */ /* 0x000fc400000000ff */
[----:B------:R-:W-:Y:S01]  /*26080*/  IMAD.X R11, R15, 0x1, R2, P6 ;  /* 0x000000010f0b7824 */ /* 0x000fe200030e0602 */
[----:B----4-:R-:W-:Y:S02]  /*26090*/  PRMT R19, R5, 0x7772, RZ ;  /* 0x0000777205137816 */ /* 0x010fe400000000ff */
[----:B------:R-:W-:Y:S01]  /*260a0*/  ISETP.GE.AND P1, PT, R12, UR4, PT ;  /* 0x000000040c007c0c */ /* 0x000fe2000bf26270 */
[----:B------:R-:W-:Y:S01]  /*260b0*/  ULDC UR4, c[0x0][0x228] ;  /* 0x00008a0000047ab9 */ /* 0x000fe20000000800 */
        /* <DEDUP_REMOVED lines=12> */
[----:B----4-:R-:W-:-:S02]  /*26180*/  PRMT R19, R5, 0x7773, RZ ;  /* 0x0000777305137816 */ /* 0x010fc400000000ff */
[----:B------:R-:W-:Y:S01]  /*26190*/  IMAD.X R5, R17, 0x1, R2, P6 ;  /* 0x0000000111057824 */ /* 0x000fe200030e0602 */
[----:B------:R-:W-:Y:S02]  /*261a0*/  PRMT R11, R6, 0x7770, RZ ;  /* 0x00007770060b7816 */ /* 0x000fe400000000ff */
[----:B------:R1:W-:Y:S01]  /*261b0*/  @P4 STG.E.U8 desc[UR6][R12.64], R19 ;  /* 0x000000130c004986 */ /* 0x0003e2000c101106 */
[----:B------:R-:W-:Y:S01]  /*261c0*/  ISETP.LT.AND P4, PT, R22, UR8, !P3 ;  /* 0x0000000816007c0c */ /* 0x000fe2000df81270 */
[----:B------:R-:W-:Y:S01]  /*261d0*/  VIADD R15, R14, UR26 ;  /* 0x0000001a0e0f7c36 */ /* 0x000fe20008000000 */
[----:B------:R-:W-:Y:S01]  /*261e0*/  ISETP.GE.AND P2, PT, R8, UR4, PT ;  /* 0x0000000408007c0c */ /* 0x000fe2000bf46270 */
[----:B------:R4:W-:Y:S01]  /*261f0*/  @P5 STG.E.U8 desc[UR6][R4.64], R11 ;  /* 0x0000000b04005986 */ /* 0x0009e2000c101106 */
[----:B------:R-:W-:Y:S01]  /*26200*/  IADD3 R8, P3, R14, R3, RZ ;  /* 0x000000030e087210 */ /* 0x000fe20007f7e0ff */
[----:B------:R-:W-:Y:S01]  /*26210*/  ULDC UR4, c[0x0][0x22c] ;  /* 0x00008b0000047ab9 */ /* 0x000fe20000000800 */
[----:B------:R-:W-:Y:S01]  /*26220*/  ISETP.LT.AND P5, PT, R20, UR10, !P1 ;  /* 0x0000000a14007c0c */ /* 0x000fe2000cfa1270 */
[----:B------:R-:W-:Y:S01]  /*26230*/  VIADD R14, R29, 0x2f ;  /* 0x0000002f1d0e7836 */ /* 0x000fe20000000000 */
[----:B------:R-:W-:Y:S01]  /*26240*/  SHF.R.S32.HI R21, RZ, 0x1f, R15 ;  /* 0x0000001fff157819 */ /* 0x000fe2000001140f */
[----:B------:R-:W-:Y:S01]  /*26250*/  IMAD.X R9, R17, 0x1, R28, P3 ;  /* 0x0000000111097824 */ /* 0x000fe200018e061c */
[----:B------:R-:W-:Y:S01]  /*26260*/  IADD3 R10, P6, R15, R0, RZ ;  /* 0x000000000f0a7210 */ /* 0x000fe20007fde0ff */
[----:B------:R-:W-:Y:S01]  /*26270*/  ULDC UR8, c[0x0][0x228] ;  /* 0x00008a0000087ab9 */ /* 0x000fe20000000800 */
[----:B-1----:R-:W-:-:S02]  /*26280*/  PRMT R19, R6, 0x7771, RZ ;  /* 0x0000777106137816 */ /* 0x002fc400000000ff */
[----:B------:R-:W-:Y:S01]  /*26290*/  ISETP.GE.AND P3, PT, R14, UR4, PT ;  /* 0x000000040e007c0c */ /* 0x000fe2000bf66270 */
[----:B------:R-:W-:Y:S01]  /*262a0*/  ULDC UR4, c[0x0][0x228] ;  /* 0x00008a0000047ab9 */ /* 0x000fe20000000800 */
[----:B----4-:R-:W-:Y:S01]  /*262b0*/  IMAD.X R11, R21, 0x1, R2, P6 ;  /* 0x00000001150b7824 */ /* 0x010fe200030e0602 */
[----:B------:R-:W-:Y:S01]  /*262c0*/  PRMT R13, R6, 0x7772, RZ ;  /* 0x00007772060d7816 */ /* 0x000fe200000000ff */
[----:B------:R1:W-:Y:S01]  /*262d0*/  @P4 STG.E.U8 desc[UR6][R8.64], R19 ;  /* 0x0000001308004986 */ /* 0x0003e2000c101106 */
[----:B------:R-:W-:Y:S01]  /*262e0*/  ISETP.LT.AND P4, PT, R22, UR4, !P1 ;  /* 0x0000000416007c0c */ /* 0x000fe2000cf81270 */
[----:B------:R-:W-:Y:S01]  /*262f0*/  VIADD R12, R29, 0x30 ;  /* 0x000000301d0c7836 */ /* 0x000fe20000000000 */
[C---:B------:R-:W-:Y:S01]  /*26300*/  IADD3 R4, P1, R15.reuse, R3, RZ ;  /* 0x000000030f047210 */ /* 0x040fe20007f3e0ff */
[----:B------:R-:W-:Y:S01]  /*26310*/  VIADD R15, R15, UR26 ;  /* 0x0000001a0f0f7c36 */ /* 0x000fe20008000000 */
[----:B------:R4:W-:Y:S01]  /*26320*/  @P5 STG.E.U8 desc[UR6][R10.64], R13 ;  /* 0x0000000d0a005986 */ /* 0x0009e2000c101106 */
[----:B------:R-:W-:Y:S01]  /*26330*/  ISETP.LT.AND P5, PT, R20, UR8, !P2 ;  /* 0x0000000814007c0c */ /* 0x000fe2000d7a1270 */
[----:B------:R-:W-:Y:S01]  /*26340*/  ULDC UR8, c[0x0][0x228] ;  /* 0x00008a0000087ab9 */ /* 0x000fe20000000800 */
[----:B------:R-:W-:Y:S01]  /*26350*/  IMAD.X R5, R21, 0x1, R28, P1 ;  /* 0x0000000115057824 */ /* 0x000fe200008e061c */
[----:B------:R-:W-:Y:S01]  /*26360*/  PRMT R17, R6, 0x7773, RZ ;  /* 0x0000777306117816 */ /* 0x000fe200000000ff */
[----:B------:R-:W-:Y:S01]  /*26370*/  ULDC UR4, c[0x0][0x22c] ;  /* 0x00008b0000047ab9 */ /* 0x000fe20000000800 */
[----:B-1----:R-:W-:Y:S01]  /*26380*/  SHF.R.S32.HI R9, RZ, 0x1f, R15 ;  /* 0x0000001fff097819 */ /* 0x002fe2000001140f */
[----:B------:R-:W-:Y:S01]  /*26390*/  VIADD R6, R29, 0x31 ;  /* 0x000000311d067836 */ /* 0x000fe20000000000 */
[----:B------:R-:W-:-:S02]  /*263a0*/  ISETP.LT.AND P2, PT, R22, UR8, !P2 ;  /* 0x0000000816007c0c */ /* 0x000fc4000d741270 */
[-C--:B----4-:R-:W-:Y:S02]  /*263b0*/  IADD3 R10, P6, R15, R0.reuse, RZ ;  /* 0x000000000f0a7210 */ /* 0x090fe40007fde0ff */
[----:B--2---:R-:W-:Y:S01]  /*263c0*/  PRMT R13, R7, 0x7770, RZ ;  /* 0x00007770070d7816 */ /* 0x004fe200000000ff */
[----:B------:R1:W-:Y:S01]  /*263d0*/  @P4 STG.E.U8 desc[UR6][R4.64], R17 ;  /* 0x0000001104004986 */ /* 0x0003e2000c101106 */
[----:B------:R-:W-:Y:S01]  /*263e0*/  ISETP.GE.AND P1, PT, R12, UR4, PT ;  /* 0x000000040c007c0c */ /* 0x000fe2000bf26270 */
[----:B------:R-:W-:Y:S01]  /*263f0*/  IMAD.X R11, R9, 0x1, R2, P6 ;  /* 0x00000001090b7824 */ /* 0x000fe200030e0602 */
[----:B------:R-:W-:Y:S01]  /*26400*/  ULDC UR4, c[0x0][0x22c] ;  /* 0x00008b0000047ab9 */ /* 0x000fe20000000800 */
[C---:B------:R-:W-:Y:S01]  /*26410*/  IADD3 R8, P6, R15.reuse, R3, RZ ;  /* 0x000000030f087210 */ /* 0x040fe20007fde0ff */
[----:B------:R-:W-:Y:S01]  /*26420*/  VIADD R15, R15, UR26 ;  /* 0x0000001a0f0f7c36 */ /* 0x000fe20008000000 */
[----:B------:R-:W-:Y:S01]  /*26430*/  ISETP.GE.AND P4, PT, R6, UR4, PT ;  /* 0x0000000406007c0c */ /* 0x000fe2000bf86270 */
[----:B------:R-:W-:Y:S01]  /*26440*/  ULDC UR4, c[0x0][0x228] ;  /* 0x00008a0000047ab9 */ /* 0x000fe20000000800 */
[----:B------:R2:W-:Y:S01]  /*26450*/  @P5 STG.E.U8 desc[UR6][R10.64], R13 ;  /* 0x0000000d0a005986 */ /* 0x0005e2000c101106 */
[----:B------:R-:W-:Y:S01]  /*26460*/  ISETP.LT.AND P5, PT, R20, UR4, !P3 ;  /* 0x0000000414007c0c */ /* 0x000fe2000dfa1270 */
[----:B------:R-:W-:Y:S01]  /*26470*/  IMAD.X R9, R9, 0x1, R28, P6 ;  /* 0x0000000109097824 */ /* 0x000fe200030e061c */
[----:B------:R-:W-:Y:S01]  /*26480*/  PRMT R19, R7, 0x7771, RZ ;  /* 0x0000777107137816 */ /* 0x000fe200000000ff */
[----:B------:R-:W-:Y:S01]  /*26490*/  ULDC UR4, c[0x0][0x228] ;  /* 0x00008a0000047ab9 */ /* 0x000fe20000000800 */
[----:B------:R-:W-:Y:S01]  /*264a0*/  SHF.R.S32.HI R21, RZ, 0x1f, R15 ;  /* 0x0000001fff157819 */ /* 0x000fe2000001140f */
[----:B------:R-:W-:Y:S01]  /*264b0*/  ULDC UR8, c[0x0][0x228] ;  /* 0x00008a0000087ab9 */ /* 0x000fe20000000800 */
[----:B-1----:R-:W-:-:S02]  /*264c0*/  IADD3 R4, P6, R15, R0, RZ ;  /* 0x000000000f047210 */ /* 0x002fc40007fde0ff */
[----:B------:R-:W-:Y:S01]  /*264d0*/  ISETP.LT.AND P3, PT, R22, UR4, !P3 ;  /* 0x0000000416007c0c */ /* 0x000fe2000df61270 */
[----:B------:R1:W-:Y:S01]  /*264e0*/  @P2 STG.E.U8 desc[UR6][R8.64], R19 ;  /* 0x0000001308002986 */ /* 0x0003e2000c101106 */
[-C--:B------:R-:W-:Y:S01]  /*264f0*/  IADD3 R14, P2, R15, R3.reuse, RZ ;  /* 0x000000030f0e7210 */ /* 0x080fe20007f5e0ff */
[----:B------:R-:W-:Y:S01]  /*26500*/  IMAD.X R5, R21, 0x1, R2, P6 ;  /* 0x0000000115057824 */ /* 0x000fe200030e0602 */
[----:B------:R-:W-:Y:S01]  /*26510*/  PRMT R17, R7, 0x7773, RZ ;  /* 0x0000777307117816 */ /* 0x000fe200000000ff */
[----:B--2---:R-:W-:Y:S01]  /*26520*/  VIADD R10, R15, UR26 ;  /* 0x0000001a0f0a7c36 */ /* 0x004fe20008000000 */
[----:B------:R-:W-:Y:S01]  /*26530*/  PRMT R7, R7, 0x7772, RZ ;  /* 0x0000777207077816 */ /* 0x000fe200000000ff */
[----:B------:R-:W-:Y:S01]  /*26540*/  VIADD R6, R29, 0x32 ;  /* 0x000000321d067836 */ /* 0x000fe20000000000 */
[----:B------:R-:W-:Y:S01]  /*26550*/  ISETP.LT.AND P6, PT, R20, UR8, !P1 ;  /* 0x0000000814007c0c */ /* 0x000fe2000cfc1270 */
[----:B------:R-:W-:Y:S01]  /*26560*/  IMAD.X R15, R21, 0x1, R28, P2 ;  /* 0x00000001150f7824 */ /* 0x000fe200010e061c */
[----:B------:R-:W-:Y:S01]  /*26570*/  ULDC UR4, c[0x0][0x22c] ;  /* 0x00008b0000047ab9 */ /* 0x000fe20000000800 */
[----:B------:R2:W-:Y:S01]  /*26580*/  @P5 STG.E.U8 desc[UR6][R4.64], R7 ;  /* 0x0000000704005986 */ /* 0x0005e2000c101106 */
[----:B------:R-:W-:Y:S01]  /*26590*/  SHF.R.S32.HI R11, RZ, 0x1f, R10 ;  /* 0x0000001fff0b7819 */ /* 0x000fe2000001140a */
[C---:B-1----:R-:W-:Y:S01]  /*265a0*/  VIADD R8, R10.reuse, UR26 ;  /* 0x0000001a0a087c36 */ /* 0x042fe20008000000 */
[-C--:B------:R-:W-:Y:S01]  /*265b0*/  IADD3 R12, P5, R10, R0.reuse, RZ ;  /* 0x000000000a0c7210 */ /* 0x080fe20007fbe0ff */
[----:B------:R-:W-:Y:S01]  /*265c0*/  ULDC UR8, c[0x0][0x228] ;  /* 0x00008a0000087ab9 */ /* 0x000fe20000000800 */
[----:B------:R-:W-:Y:S01]  /*265d0*/  ISETP.GE.AND P2, PT, R6, UR4, PT ;  /* 0x0000000406007c0c */ /* 0x000fe2000bf46270 */
[----:B------:R-:W-:Y:S01]  /*265e0*/  ULDC UR4, c[0x0][0x228] ;  /* 0x00008a0000047ab9 */ /* 0x000fe20000000800 */
[----:B------:R1:W-:Y:S01]  /*265f0*/  @P3 STG.E.U8 desc[UR6][R14.64], R17 ;  /* 0x000000110e003986 */ /* 0x0003e2000c101106 */
[----:B------:R-:W-:Y:S01]  /*26600*/  ISETP.LT.AND P3, PT, R22, UR4, !P1 ;  /* 0x0000000416007c0c */ /* 0x000fe2000cf61270 */
[----:B------:R-:W-:Y:S01]  /*26610*/  IMAD.X R13, R11, 0x1, R2, P5 ;  /* 0x000000010b0d7824 */ /* 0x000fe200028e0602 */
[----:B0-----:R-:W-:Y:S01]  /*26620*/  PRMT R9, R24, 0x7770, RZ ;  /* 0x0000777018097816 */ /* 0x001fe200000000ff */
[----:B------:R-:W-:Y:S01]  /*26630*/  ULDC UR4, c[0x0][0x22c] ;  /* 0x00008b0000047ab9 */ /* 0x000fe20000000800 */
[----:B------:R-:W-:Y:S01]  /*26640*/  IADD3 R10, P1, R10, R3, RZ ;  /* 0x000000030a0a7210 */ /* 0x000fe20007f3e0ff */
[----:B--2---:R-:W-:Y:S01]  /*26650*/  VIADD R4, R29, 0x33 ;  /* 0x000000331d047836 */ /* 0x004fe20000000000 */
[----:B------:R-:W-:Y:S01]  /*26660*/  ISETP.LT.AND P5, PT, R20, UR8, !P4 ;  /* 0x0000000814007c0c */ /* 0x000fe2000e7a1270 */
[----:B------:R0:W-:Y:S01]  /*26670*/  @P6 STG.E.U8 desc[UR6][R12.64], R9 ;  /* 0x000000090c006986 */ /* 0x0001e2000c101106 */
[----:B------:R-:W-:Y:S01]  /*26680*/  SHF.R.S32.HI R5, RZ, 0x1f, R8 ;  /* 0x0000001fff057819 */ /* 0x000fe20000011408 */
[----:B------:R-:W-:Y:S01]  /*26690*/  IMAD.X R11, R11, 0x1, R28, P1 ;  /* 0x000000010b0b7824 */ /* 0x000fe200008e061c */
[----:B------:R-:W-:Y:S01]  /*266a0*/  IADD3 R6, P6, R8, R0, RZ ;  /* 0x0000000008067210 */ /* 0x000fe20007fde0ff */
[----:B------:R-:W-:Y:S01]  /*266b0*/  ULDC UR8, c[0x0][0x228] ;  /* 0x00008a0000087ab9 */ /* 0x000fe20000000800 */
[----:B-1----:R-:W-:-:S02]  /*266c0*/  PRMT R15, R24, 0x7771, RZ ;  /* 0x00007771180f7816 */ /* 0x002fc400000000ff */
[----:B------:R-:W-:Y:S01]  /*266d0*/  ISETP.GE.AND P1, PT, R4, UR4, PT ;  /* 0x0000000404007c0c */ /* 0x000fe2000bf26270 */
[----:B------:R-:W-:Y:S02]  /*266e0*/  ULDC UR4, c[0x0][0x228] ;  /* 0x00008a0000047ab9 */ /* 0x000fe40000000800 */
[----:B------:R-:W-:Y:S01]  /*266f0*/  ISETP.LT.AND P4, PT, R22, UR4, !P4 ;  /* 0x0000000416007c0c */ /* 0x000fe2000e781270 */
[C---:B------:R-:W-:Y:S01]  /*26700*/  IMAD.X R7, R5.reuse, 0x1, R2, P6 ;  /* 0x0000000105077824 */ /* 0x040fe200030e0602 */
[----:B0-----:R-:W-:Y:S01]  /*26710*/  PRMT R13, R24, 0x7772, RZ ;  /* 0x00007772180d7816 */ /* 0x001fe200000000ff */
[----:B------:R0:W-:Y:S01]  /*26720*/  @P3 STG.E.U8 desc[UR6][R10.64], R15 ;  /* 0x0000000f0a003986 */ /* 0x0001e2000c101106 */
[C---:B------:R-:W-:Y:S01]  /*26730*/  VIADD R12, R8.reuse, UR26 ;  /* 0x0000001a080c7c36 */ /* 0x040fe20008000000 */
[----:B------:R-:W-:Y:S01]  /*26740*/  IADD3 R8, P3, R8, R3, RZ ;  /* 0x0000000308087210 */ /* 0x000fe20007f7e0ff */
[----:B------:R-:W-:Y:S01]  /*26750*/  ULDC UR4, c[0x0][0x22c] ;  /* 0x00008b0000047ab9 */ /* 0x000fe20000000800 */
[----:B------:R1:W-:Y:S03]  /*26760*/  @P5 STG.E.U8 desc[UR6][R6.64], R13 ;  /* 0x0000000d06005986 */ /* 0x0003e6000c101106 */
[----:B------:R-:W-:-:S02]  /*26770*/  IMAD.X R9, R5, 0x1, R28, P3 ;  /* 0x0000000105097824 */ /* 0x000fc400018e061c */
[----:B0-----:R-:W-:Y:S01]  /*26780*/  VIADD R10, R29, 0x34 ;  /* 0x000000341d0a7836 */ /* 0x001fe20000000000 */
[----:B------:R-:W-:Y:S01]  /*26790*/  ISETP.LT.AND P5, PT, R20, UR8, !P2 ;  /* 0x0000000814007c0c */ /* 0x000fe2000d7a1270 */
[----:B------:R-:W-:Y:S01]  /*267a0*/  ULDC UR8, c[0x0][0x228] ;  /* 0x00008a0000087ab9 */ /* 0x000fe20000000800 */
[----:B-1----:R-:W-:Y:S02]  /*267b0*/  PRMT R13, R24, 0x7773, RZ ;  /* 0x00007773180d7816 */ /* 0x002fe400000000ff */
[----:B------:R-:W-:Y:S01]  /*267c0*/  ISETP.GE.AND P3, PT, R10, UR4, PT ;  /* 0x000000040a007c0c */ /* 0x000fe2000bf66270 */
[----:B------:R-:W-:Y:S01]  /*267d0*/  ULDC UR4, c[0x0][0x228] ;  /* 0x00008a0000047ab9 */ /* 0x000fe20000000800 */
[----:B------:R-:W-:Y:S01]  /*267e0*/  SHF.R.S32.HI R17, RZ, 0x1f, R12 ;  /* 0x0000001fff117819 */ /* 0x000fe2000001140c */
[----:B------:R0:W-:Y:S01]  /*267f0*/  @P4 STG.E.U8 desc[UR6][R8.64], R13 ;  /* 0x0000000d08004986 */ /* 0x0001e2000c101106 */
[----:B------:R-:W-:Y:S02]  /*26800*/  IADD3 R4, P6, R12, R0, RZ ;  /* 0x000000000c047210 */ /* 0x000fe40007fde0ff */
[----:B------:R-:W-:-:S02]  /*26810*/  ISETP.LT.AND P4, PT, R22, UR4, !P2 ;  /* 0x0000000416007c0c */ /* 0x000fc4000d781270 */
[----:B------:R-:W-:Y:S01]  /*26820*/  PRMT R11, R25, 0x7770, RZ ;  /* 0x00007770190b7816 */ /* 0x000fe200000000ff */
[----:B------:R-:W-:Y:S01]  /*26830*/  IMAD.X R5, R17, 0x1, R2, P6 ;  /* 0x0000000111057824 */ /* 0x000fe200030e0602 */
[C---:B------:R-:W-:Y:S01]  /*26840*/  IADD3 R6, P2, R12.reuse, R3, RZ ;  /* 0x000000030c067210 */ /* 0x040fe20007f5e0ff */
[----:B------:R-:W-:Y:S01]  /*26850*/  VIADD R10, R12, UR26 ;  /* 0x0000001a0c0a7c36 */ /* 0x000fe20008000000 */
[----:B------:R-:W-:-:S03]  /*26860*/  ULDC UR4, c[0x0][0x228] ;  /* 0x00008a0000047ab9 */ /* 0x000fc60000000800 */
[----:B------:R-:W-:Y:S01]  /*26870*/  IMAD.X R7, R17, 0x1, R28, P2 ;  /* 0x0000000111077824 */ /* 0x000fe200010e061c */
[----:B0-----:R-:W-:Y:S01]  /*26880*/  PRMT R13, R25, 0x7771, RZ ;  /* 0x00007771190d7816 */ /* 0x001fe200000000ff */
[----:B------:R0:W-:Y:S01]  /*26890*/  @P5 STG.E.U8 desc[UR6][R4.64], R11 ;  /* 0x0000000b04005986 */ /* 0x0001e2000c101106 */
[----:B------:R-:W-:Y:S01]  /*268a0*/  ISETP.LT.AND P5, PT, R20, UR8, !P1 ;  /* 0x0000000814007c0c */ /* 0x000fe2000cfa1270 */
[C---:B------:R-:W-:Y:S01]  /*268b0*/  VIADD R12, R29.reuse, 0x35 ;  /* 0x000000351d0c7836 */ /* 0x040fe20000000000 */
[----:B------:R-:W-:Y:S01]  /*268c0*/  SHF.R.S32.HI R15, RZ, 0x1f, R10 ;  /* 0x0000001fff0f7819 */ /* 0x000fe2000001140a */
[----:B------:R1:W-:Y:S01]  /*268d0*/  @P4 STG.E.U8 desc[UR6][R6.64], R13 ;  /* 0x0000000d06004986 */ /* 0x0003e2000c101106 */
[----:B------:R-:W-:Y:S01]  /*268e0*/  IADD3 R8, P6, R10, R0, RZ ;  /* 0x000000000a087210 */ /* 0x000fe20007fde0ff */
[----:B------:R-:W-:Y:S01]  /*268f0*/  VIADD R16, R29, 0x38 ;  /* 0x000000381d107836 */ /* 0x000fe20000000000 */
[----:B------:R-:W-:Y:S01]  /*26900*/  ISETP.LT.AND P4, PT, R22, UR4, !P1 ;  /* 0x0000000416007c0c */ /* 0x000fe2000cf81270 */
[----:B------:R-:W-:Y:S01]  /*26910*/  ULDC UR4, c[0x0][0x228] ;  /* 0x00008a0000047ab9 */ /* 0x000fe20000000800 */
[----:B------:R-:W-:Y:S01]  /*26920*/  PRMT R17, R26, 0x7771, RZ ;  /* 0x000077711a117816 */ /* 0x000fe200000000ff */
[----:B------:R-:W-:Y:S01]  /*26930*/  IMAD.X R9, R15, 0x1, R2, P6 ;  /* 0x000000010f097824 */ /* 0x000fe200030e0602 */
[----:B------:R-:W-:Y:S01]  /*26940*/  ULDC UR8, c[0x0][0x228] ;  /* 0x00008a0000087ab9 */ /* 0x000fe20000000800 */
[----:B0-----:R-:W-:-:S02]  /*26950*/  IADD3 R4, P1, R10, R3, RZ ;  /* 0x000000030a047210 */ /* 0x001fc40007f3e0ff */
[C---:B------:R-:W-:Y:S02]  /*26960*/  PRMT R11, R25.reuse, 0x7772, RZ ;  /* 0x00007772190b7816 */ /* 0x040fe400000000ff */
[----:B------:R-:W-:Y:S01]  /*26970*/  PRMT R25, R25, 0x7773, RZ ;  /* 0x0000777319197816 */ /* 0x000fe200000000ff */
[----:B------:R-:W-:Y:S02]  /*26980*/  IMAD.X R5, R15, 0x1, R28, P1 ;  /* 0x000000010f057824 */ /* 0x000fe400008e061c */
[----:B------:R0:W-:Y:S01]  /*26990*/  @P5 STG.E.U8 desc[UR6][R8.64], R11 ;  /* 0x0000000b08005986 */ /* 0x0001e2000c101106 */
[----:B------:R-:W-:Y:S01]  /*269a0*/  VIADD R10, R10, UR26 ;  /* 0x0000001a0a0a7c36 */ /* 0x000fe20008000000 */
[----:B------:R-:W-:Y:S01]  /*269b0*/  ISETP.LT.AND P5, PT, R20, UR4, !P3 ;  /* 0x0000000414007c0c */ /* 0x000fe2000dfa1270 */
[----:B------:R-:W-:Y:S01]  /*269c0*/  ULDC UR4, c[0x0][0x228] ;  /* 0x00008a0000047ab9 */ /* 0x000fe20000000800 */
[----:B------:R2:W-:Y:S01]  /*269d0*/  @P4 STG.E.U8 desc[UR6][R4.64], R25 ;  /* 0x0000001904004986 */ /* 0x0005e2000c101106 */
[----:B------:R-:W-:Y:S01]  /*269e0*/  ISETP.GE.AND P2, PT, R12, UR9, PT ;  /* 0x000000090c007c0c */ /* 0x000fe2000bf46270 */
[----:B------:R-:W-:Y:S01]  /*269f0*/  VIADD R12, R29, 0x36 ;  /* 0x000000361d0c7836 */ /* 0x000fe20000000000 */
[----:B------:R-:W-:Y:S01]  /*26a00*/  ISETP.LT.AND P4, PT, R22, UR4, !P3 ;  /* 0x0000000416007c0c */ /* 0x000fe2000df81270 */
[----:B------:R-:W-:Y:S01]  /*26a10*/  ULDC UR4, c[0x0][0x228] ;  /* 0x00008a0000047ab9 */ /* 0x000fe20000000800 */
[----:B-1----:R-:W-:-:S02]  /*26a20*/  SHF.R.S32.HI R13, RZ, 0x1f, R10 ;  /* 0x0000001fff0d7819 */ /* 0x002fc4000001140a */
[CC--:B------:R-:W-:Y:S01]  /*26a30*/  IADD3 R6, P6, R10.reuse, R0.reuse, RZ ;  /* 0x000000000a067210 */ /* 0x0c0fe20007fde0ff */
[C---:B0-----:R-:W-:Y:S01]  /*26a40*/  VIADD R8, R10.reuse, UR26 ;  /* 0x0000001a0a087c36 */ /* 0x041fe20008000000 */
[-C--:B------:R-:W-:Y:S02]  /*26a50*/  IADD3 R10, P3, R10, R3.reuse, RZ ;  /* 0x000000030a0a7210 */ /* 0x080fe40007f7e0ff */
[----:B------:R-:W-:Y:S01]  /*26a60*/  ISETP.GE.AND P1, PT, R12, UR5, PT ;  /* 0x000000050c007c0c */ /* 0x000fe2000bf26270 */
[----:B------:R-:W-:Y:S01]  /*26a70*/  IMAD.X R7, R13, 0x1, R2, P6 ;  /* 0x000000010d077824 */ /* 0x000fe200030e0602 */
[----:B------:R-:W-:Y:S01]  /*26a80*/  PRMT R9, R26, 0x7770, RZ ;  /* 0x000077701a097816 */ /* 0x000fe200000000ff */
[----:B------:R-:W-:Y:S01]  /*26a90*/  ULDC UR5, c[0x0][0x228] ;  /* 0x00008a0000057ab9 */ /* 0x000fe20000000800 */
[----:B--2---:R-:W-:Y:S01]  /*26aa0*/  VIADD R4, R29, 0x37 ;  /* 0x000000371d047836 */ /* 0x004fe20000000000 */
[----:B------:R-:W-:Y:S01]  /*26ab0*/  ISETP.LT.AND P6, PT, R20, UR5, !P2 ;  /* 0x0000000514007c0c */ /* 0x000fe2000d7c1270 */
[----:B------:R-:W-:Y:S01]  /*26ac0*/  IMAD.X R11, R13, 0x1, R28, P3 ;  /* 0x000000010d0b7824 */ /* 0x000fe200018e061c */
[----:B------:R0:W-:Y:S01]  /*26ad0*/  @P5 STG.E.U8 desc[UR6][R6.64], R9 ;  /* 0x0000000906005986 */ /* 0x0001e2000c101106 */
[----:B------:R-:W-:Y:S01]  /*26ae0*/  SHF.R.S32.HI R19, RZ, 0x1f, R8 ;  /* 0x0000001fff137819 */ /* 0x000fe20000011408 */
[C---:B------:R-:W-:Y:S01]  /*26af0*/  VIADD R14, R8.reuse, UR26 ;  /* 0x0000001a080e7c36 */ /* 0x040fe20008000000 */
[----:B------:R-:W-:Y:S01]  /*26b00*/  IADD3 R12, P5, R8, R0, RZ ;  /* 0x00000000080c7210 */ /* 0x000fe20007fbe0ff */
[----:B------:R1:W-:Y:S01]  /*26b10*/  @P4 STG.E.U8 desc[UR6][R10.64], R17 ;  /* 0x000000110a004986 */ /* 0x0003e2000c101106 */
[----:B------:R-:W-:Y:S01]  /*26b20*/  ISETP.GE.AND P3, PT, R4, UR13, PT ;  /* 0x0000000d04007c0c */ /* 0x000fe2000bf66270 */
[----:B------:R-:W-:Y:S01]  /*26b30*/  ULDC UR5, c[0x0][0x228] ;  /* 0x00008a0000057ab9 */ /* 0x000fe20000000800 */
[----:B------:R-:W-:Y:S01]  /*26b40*/  ISETP.LT.AND P4, PT, R22, UR4, !P2 ;  /* 0x0000000416007c0c */ /* 0x000fe2000d781270 */
[----:B------:R-:W-:Y:S01]  /*26b50*/  IMAD.X R13, R19, 0x1, R2, P5 ;  /* 0x00000001130d7824 */ /* 0x000fe200028e0602 */
[----:B------:R-:W-:Y:S01]  /*26b60*/  PRMT R15, R26, 0x7772, RZ ;  /* 0x000077721a0f7816 */ /* 0x000fe200000000ff */
[----:B------:R-:W-:Y:S01]  /*26b70*/  ULDC UR4, c[0x0][0x228] ;  /* 0x00008a0000047ab9 */ /* 0x000fe20000000800 */
[----:B------:R-:W-:-:S02]  /*26b80*/  IADD3 R8, P2, R8, R3, RZ ;  /* 0x0000000308087210 */ /* 0x000fc40007f5e0ff */
[----:B------:R-:W-:Y:S01]  /*26b90*/  ISETP.LT.AND P5, PT, R20, UR5, !P1 ;  /* 0x0000000514007c0c */ /* 0x000fe2000cfa1270 */
[----:B------:R2:W-:Y:S01]  /*26ba0*/  @P6 STG.E.U8 desc[UR6][R12.64], R15 ;  /* 0x0000000f0c006986 */ /* 0x0005e2000c101106 */
[----:B------:R-:W-:Y:S01]  /*26bb0*/  SHF.R.S32.HI R21, RZ, 0x1f, R14 ;  /* 0x0000001fff157819 */ /* 0x000fe2000001140e */
[----:B0-----:R-:W-:Y:S01]  /*26bc0*/  IMAD.X R9, R19, 0x1, R28, P2 ;  /* 0x0000000113097824 */ /* 0x001fe200010e061c */
[----:B-1----:R-:W-:Y:S01]  /*26bd0*/  PRMT R17, R26, 0x7773, RZ ;  /* 0x000077731a117816 */ /* 0x002fe200000000ff */
[----:B------:R-:W-:-:S04]  /*26be0*/  ULDC UR5, c[0x0][0x228] ;  /* 0x00008a0000057ab9 */ /* 0x000fc80000000800 */
[----:B------:R0:W-:Y:S01]  /*26bf0*/  @P4 STG.E.U8 desc[UR6][R8.64], R17 ;  /* 0x0000001108004986 */ /* 0x0001e2000c101106 */
[----:B--2---:R-:W-:Y:S02]  /*26c00*/  IADD3 R12, P6, R14, R0, RZ ;  /* 0x000000000e0c7210 */ /* 0x004fe40007fde0ff */
[----:B------:R-:W-:Y:S02]  /*26c10*/  PRMT R15, R27, 0x7770, RZ ;  /* 0x000077701b0f7816 */ /* 0x000fe400000000ff */
[----:B------:R-:W-:Y:S01]  /*26c20*/  ISETP.LT.AND P4, PT, R22, UR4, !P1 ;  /* 0x0000000416007c0c */ /* 0x000fe2000cf81270 */
[C---:B------:R-:W-:Y:S01]  /*26c30*/  IMAD.X R13, R21.reuse, 0x1, R2, P6 ;  /* 0x00000001150d7824 */ /* 0x040fe200030e0602 */
[C---:B------:R-:W-:Y:S01]  /*26c40*/  IADD3 R10, P1, R14.reuse, R3, RZ ;  /* 0x000000030e0a7210 */ /* 0x040fe20007f3e0ff */
[----:B------:R-:W-:Y:S01]  /*26c50*/  ULDC UR4, c[0x0][0x228] ;  /* 0x00008a0000047ab9 */ /* 0x000fe20000000800 */
[----:B------:R-:W-:Y:S02]  /*26c60*/  VIADD R14, R14, UR26 ;  /* 0x0000001a0e0e7c36 */ /* 0x000fe40008000000 */
[----:B------:R1:W-:Y:S01]  /*26c70*/  @P5 STG.E.U8 desc[UR6][R12.64], R15 ;  /* 0x0000000f0c005986 */ /* 0x0003e2000c101106 */
[----:B------:R-:W-:Y:S01]  /*26c80*/  ISETP.LT.AND P5, PT, R20, UR4, !P3 ;  /* 0x0000000414007c0c */ /* 0x000fe2000dfa1270 */
[----:B------:R-:W-:Y:S01]  /*26c90*/  IMAD.X R11, R21, 0x1, R28, P1 ;  /* 0x00000001150b7824 */ /* 0x000fe200008e061c */
[----:B------:R-:W-:Y:S01]  /*26ca0*/  PRMT R19, R27, 0x7771, RZ ;  /* 0x000077711b137816 */ /* 0x000fe200000000ff */
[----:B------:R-:W-:Y:S01]  /*26cb0*/  ULDC UR4, c[0x0][0x228] ;  /* 0x00008a0000047ab9 */ /* 0x000fe20000000800 */
[----:B---3--:R2:W3:Y:S01]  /*26cc0*/  LDS.128 R4, [R23] ;  /* 0x0000000017047984 */ /* 0x0084e20000000c00 */
[----:B------:R-:W-:-:S02]  /*26cd0*/  SHF.R.S32.HI R21, RZ, 0x1f, R14 ;  /* 0x0000001fff157819 */ /* 0x000fc4000001140e */
[-C--:B0-----:R-:W-:Y:S02]  /*26ce0*/  IADD3 R8, P6, R14, R0.reuse, RZ ;  /* 0x000000000e087210 */ /* 0x081fe40007fde0ff */
[----:B------:R-:W-:Y:S01]  /*26cf0*/  ISETP.LT.AND P3, PT, R22, UR4, !P3 ;  /* 0x0000000416007c0c */ /* 0x000fe2000df61270 */
[----:B------:R0:W-:Y:S01]  /*26d00*/  @P4 STG.E.U8 desc[UR6][R10.64], R19 ;  /* 0x000000130a004986 */ /* 0x0001e2000c101106 */
[----:B------:R-:W-:Y:S01]  /*26d10*/  ISETP.GE.AND P2, PT, R16, UR11, PT ;  /* 0x0000000b10007c0c */ /* 0x000fe2000bf46270 */
[----:B------:R-:W-:Y:S01]  /*26d20*/  IMAD.X R9, R21, 0x1, R2, P6 ;  /* 0x0000000115097824 */ /* 0x000fe200030e0602 */
[----:B------:R-:W-:Y:S01]  /*26d30*/  PRMT R17, R27, 0x7772, RZ ;  /* 0x000077721b117816 */ /* 0x000fe200000000ff */
[C---:B-1----:R-:W-:Y:S01]  /*26d40*/  VIADD R15, R14.reuse, UR26 ;  /* 0x0000001a0e0f7c36 */ /* 0x042fe20008000000 */
[----:B------:R-:W-:Y:S01]  /*26d50*/  IADD3 R12, P4, R14, R3, RZ ;  /* 0x000000030e0c7210 */ /* 0x000fe20007f9e0ff */
[----:B------:R-:W-:Y:S01]  /*26d60*/  ULDC UR4, c[0x0][0x228] ;  /* 0x00008a0000047ab9 */ /* 0x000fe20000000800 */
[----:B------:R-:W-:Y:S01]  /*26d70*/  ISETP.LT.AND P6, PT, R20, UR5, !P2 ;  /* 0x0000000514007c0c */ /* 0x000fe2000d7c1270 */
[----:B------:R-:W-:Y:S01]  /*26d80*/  VIADD R16, R29, 0x39 ;  /* 0x000000391d107836 */ /* 0x000fe20000000000 */
[----:B------:R1:W-:Y:S01]  /*26d90*/  @P5 STG.E.U8 desc[UR6][R8.64], R17 ;  /* 0x0000001108005986 */ /* 0x0003e2000c101106 */
[----:B------:R-:W-:Y:S01]  /*26da0*/  IMAD.X R13, R21, 0x1, R28, P4 ;  /* 0x00000001150d7824 */ /* 0x000fe200020e061c */
[----:B------:R-:W-:Y:S01]  /*26db0*/  PRMT R27, R27, 0x7773, RZ ;  /* 0x000077731b1b7816 */ /* 0x000fe200000000ff */
[----:B------:R-:W-:Y:S01]  /*26dc0*/  VIADD R14, R29, 0x3a ;  /* 0x0000003a1d0e7836 */ /* 0x000fe20000000000 */
[----:B--2---:R-:W-:Y:S01]  /*26dd0*/  SHF.R.S32.HI R23, RZ, 0x1f, R15 ;  /* 0x0000001fff177819 */ /* 0x004fe2000001140f */
[----:B------:R-:W-:Y:S01]  /*26de0*/  ULDC UR5, c[0x0][0x228] ;  /* 0x00008a0000057ab9 */ /* 0x000fe20000000800 */
[----:B0-----:R-:W-:Y:S01]  /*26df0*/  IADD3 R10, P5, R15, R0, RZ ;  /* 0x000000000f0a7210 */ /* 0x001fe20007fbe0ff */
[----:B------:R0:W-:Y:S01]  /*26e00*/  @P3 STG.E.U8 desc[UR6][R12.64], R27 ;  /* 0x0000001b0c003986 */ /* 0x0001e2000c101106 */
[----:B------:R-:W-:-:S02]  /*26e10*/  ISETP.GE.AND P1, PT, R16, UR17, PT ;  /* 0x0000001110007c0c */ /* 0x000fc4000bf26270 */
[----:B------:R-:W-:Y:S01]  /*26e20*/  ISETP.GE.AND P4, PT, R14, UR15, PT ;  /* 0x0000000f0e007c0c */ /* 0x000fe2000bf86270 */
[----:B------:R-:W-:Y:S01]  /*26e30*/  IMAD.X R11, R23, 0x1, R2, P5 ;  /* 0x00000001170b7824 */ /* 0x000fe200028e0602 */
[----:B------:R-:W-:Y:S01]  /*26e40*/  ISETP.LT.AND P3, PT, R22, UR4, !P2 ;  /* 0x0000000416007c0c */ /* 0x000fe2000d761270 */
[C---:B------:R-:W-:Y:S01]  /*26e50*/  VIADD R14, R15.reuse, UR26 ;  /* 0x0000001a0f0e7c36 */ /* 0x040fe20008000000 */
[----:B-1----:R-:W-:Y:S01]  /*26e60*/  IADD3 R8, P2, R15, R3, RZ ;  /* 0x000000030f087210 */ /* 0x002fe20007f5e0ff */
[----:B------:R-:W-:Y:S01]  /*26e70*/  ULDC UR4, c[0x0][0x228] ;  /* 0x00008a0000047ab9 */ /* 0x000fe20000000800 */
[----:B------:R-:W-:Y:S02]  /*26e80*/  ISETP.LT.AND P5, PT, R20, UR5, !P1 ;  /* 0x0000000514007c0c */ /* 0x000fe4000cfa1270 */
[C---:B---3--:R-:W-:Y:S02]  /*26e90*/  PRMT R19, R4.reuse, 0x7770, RZ ;  /* 0x0000777004137816 */ /* 0x048fe400000000ff */
[----:B------:R-:W-:Y:S01]  /*26ea0*/  SHF.R.S32.HI R15, RZ, 0x1f, R14 ;  /* 0x0000001fff0f7819 */ /* 0x000fe2000001140e */
[----:B------:R-:W-:Y:S01]  /*26eb0*/  IMAD.X R9, R23, 0x1, R28, P2 ;  /* 0x0000000117097824 */ /* 0x000fe200010e061c */
[----:B------:R-:W-:Y:S01]  /*26ec0*/  PRMT R17, R4, 0x7772, RZ ;  /* 0x0000777204117816 */ /* 0x000fe200000000ff */
[----:B------:R1:W-:Y:S01]  /*26ed0*/  @P6 STG.E.U8 desc[UR6][R10.64], R19 ;  /* 0x000000130a006986 */ /* 0x0003e2000c101106 */
[----:B0-----:R-:W-:Y:S01]  /*26ee0*/  IADD3 R12, P6, R14, R0, RZ ;  /* 0x000000000e0c7210 */ /* 0x001fe20007fde0ff */
[----:B------:R-:W-:Y:S01]  /*26ef0*/  VIADD R16, R29, 0x3b ;  /* 0x0000003b1d107836 */ /* 0x000fe20000000000 */
[----:B------:R-:W-:Y:S01]  /*26f00*/  ISETP.LT.AND P1, PT, R22, UR4, !P1 ;  /* 0x0000000416007c0c */ /* 0x000fe2000cf21270 */
[----:B------:R-:W-:Y:S01]  /*26f10*/  ULDC UR4, c[0x0][0x228] ;  /* 0x00008a0000047ab9 */ /* 0x000fe20000000800 */
[----:B------:R-:W-:Y:S01]  /*26f20*/  ULDC UR5, c[0x0][0x228] ;  /* 0x00008a0000057ab9 */ /* 0x000fe20000000800 */
[----:B------:R-:W-:Y:S01]  /*26f30*/  IMAD.X R13, R15, 0x1, R2, P6 ;  /* 0x000000010f0d7824 */ /* 0x000fe200030e0602 */
[----:B-1----:R-:W-:-:S05]  /*26f40*/  PRMT R19, R4, 0x7771, RZ ;  /* 0x0000777104137816 */ /* 0x002fca00000000ff */
[----:B------:R0:W-:Y:S01]  /*26f50*/  @P3 STG.E.U8 desc[UR6][R8.64], R19 ;  /* 0x0000001308003986 */ /* 0x0001e2000c101106 */
[C---:B------:R-:W-:Y:S01]  /*26f60*/  IADD3 R10, P3, R14.reuse, R3, RZ ;  /* 0x000000030e0a7210 */ /* 0x040fe20007f7e0ff */
[----:B------:R-:W-:Y:S02]  /*26f70*/  VIADD R14, R14, UR26 ;  /* 0x0000001a0e0e7c36 */ /* 0x000fe40008000000 */
[----:B------:R1:W-:Y:S01]  /*26f80*/  @P5 STG.E.U8 desc[UR6][R12.64], R17 ;  /* 0x000000110c005986 */ /* 0x0003e2000c101106 */
[----:B------:R-:W-:Y:S01]  /*26f90*/  ISETP.LT.AND P5, PT, R20, UR4, !P4 ;  /* 0x0000000414007c0c */ /* 0x000fe2000e7a1270 */
[----:B------:R-:W-:Y:S01]  /*26fa0*/  IMAD.X R11, R15, 0x1, R28, P3 ;  /* 0x000000010f0b7824 */ /* 0x000fe200018e061c */
[----:B------:R-:W-:Y:S01]  /*26fb0*/  SHF.R.S32.HI R21, RZ, 0x1f, R14 ;  /* 0x0000001fff157819 */ /* 0x000fe2000001140e */
[----:B------:R-:W-:Y:S01]  /*26fc0*/  ULDC UR4, c[0x0][0x228] ;  /* 0x00008a0000047ab9 */ /* 0x000fe20000000800 */
[----:B0-----:R-:W-:Y:S02]  /*26fd0*/  IADD3 R8, P6, R14, R0, RZ ;  /* 0x000000000e087210 */ /* 0x001fe40007fde0ff */
[----:B------:R-:W-:-:S02]  /*26fe0*/  ISETP.GE.AND P2, PT, R16, UR21, PT ;  /* 0x0000001510007c0c */ /* 0x000fc4000bf46270 */
[----:B------:R-:W-:Y:S01]  /*26ff0*/  PRMT R15, R4, 0x7773, RZ ;  /* 0x00007773040f7816 */ /* 0x000fe200000000ff */
[----:B------:R-:W-:Y:S01]  /*27000*/  IMAD.X R9, R21, 0x1, R2, P6 ;  /* 0x0000000115097824 */ /* 0x000fe200030e0602 */
[----:B------:R-:W-:Y:S01]  /*27010*/  PRMT R19, R5, 0x7770, RZ ;  /* 0x0000777005137816 */ /* 0x000fe200000000ff */
[----:B------:R-:W-:Y:S01]  /*27020*/  VIADD R4, R14, UR26 ;  /* 0x0000001a0e047c36 */ /* 0x000fe20008000000 */
[----:B------:R-:W-:Y:S01]  /*27030*/  ISETP.LT.AND P4, PT, R22, UR4, !P4 ;  /* 0x0000000416007c0c */ /* 0x000fe2000e781270 */
[----:B------:R0:W-:Y:S01]  /*27040*/  @P1 STG.E.U8 desc[UR6][R10.64], R15 ;  /* 0x0000000f0a001986 */ /* 0x0001e2000c101106 */
[----:B------:R-:W-:Y:S01]  /*27050*/  ISETP.LT.AND P6, PT, R20, UR5, !P2 ;  /* 0x0000000514007c0c */ /* 0x000fe2000d7c1270 */
[C---:B------:R-:W-:Y:S01]  /*27060*/  VIADD R16, R29.reuse, 0x3c ;  /* 0x0000003c1d107836 */ /* 0x040fe20000000000 */
[----:B-1----:R-:W-:Y:S01]  /*27070*/  IADD3 R12, P1, R14, R3, RZ ;  /* 0x000000030e0c7210 */ /* 0x002fe20007f3e0ff */
[----:B------:R1:W-:Y:S01]  /*27080*/  @P5 STG.E.U8 desc[UR6][R8.64], R19 ;  /* 0x0000001308005986 */ /* 0x0003e2000c101106 */
[----:B------:R-:W-:Y:S01]  /*27090*/  SHF.R.S32.HI R23, RZ, 0x1f, R4 ;  /* 0x0000001fff177819 */ /* 0x000fe20000011404 */
[----:B------:R-:W-:Y:S01]  /*270a0*/  VIADD R14, R29, 0x3d ;  /* 0x0000003d1d0e7836 */ /* 0x000fe20000000000 */
[----:B------:R-:W-:Y:S01]  /*270b0*/  PRMT R17, R5, 0x7771, RZ ;  /* 0x0000777105117816 */ /* 0x000fe200000000ff */
[----:B------:R-:W-:Y:S01]  /*270c0*/  IMAD.X R13, R21, 0x1, R28, P1 ;  /* 0x00000001150d7824 */ /* 0x000fe200008e061c */
[----:B------:R-:W-:Y:S01]  /*270d0*/  ULDC UR4, c[0x0][0x228] ;  /* 0x00008a0000047ab9 */ /* 0x000fe20000000800 */
[----:B------:R-:W-:Y:S01]  /*270e0*/  ULDC UR5, c[0x0][0x228] ;  /* 0x00008a0000057ab9 */ /* 0x000fe20000000800 */
[----:B0-----:R-:W-:-:S02]  /*270f0*/  IADD3 R10, P5, R4, R0, RZ ;  /* 0x00000000040a7210 */ /* 0x001fc40007fbe0ff */
[----:B------:R-:W-:Y:S02]  /*27100*/  PRMT R15, R5, 0x7772, RZ ;  /* 0x00007772050f7816 */ /* 0x000fe400000000ff */
[----:B------:R-:W-:Y:S01]  /*27110*/  ISETP.GE.AND P1, PT, R14, UR25, PT ;  /* 0x000000190e007c0c */ /* 0x000fe2000bf26270 */
[----:B------:R-:W-:Y:S02]  /*27120*/  IMAD.X R11, R23, 0x1, R2, P5 ;  /* 0x00000001170b7824 */ /* 0x000fe400028e0602 */
[----:B------:R-:W-:Y:S01]  /*27130*/  VIADD R14, R4, UR26 ;  /* 0x0000001a040e7c36 */ /* 0x000fe20008000000 */
[----:B------:R-:W-:Y:S01]  /*27140*/  ISETP.GE.AND P3, PT, R16, UR19, PT ;  /* 0x0000001310007c0c */ /* 0x000fe2000bf66270 */
[----:B------:R0:W-:Y:S01]  /*27150*/  @P4 STG.E.U8 desc[UR6][R12.64], R17 ;  /* 0x000000110c004986 */ /* 0x0001e2000c101106 */
[----:B------:R-:W-:Y:S02]  /*27160*/  ISETP.LT.AND P2, PT, R22, UR4, !P2 ;  /* 0x0000000416007c0c */ /* 0x000fe4000d741270 */
[----:B------:R-:W-:Y:S01]  /*27170*/  SHF.R.S32.HI R25, RZ, 0x1f, R14 ;  /* 0x0000001fff197819 */ /* 0x000fe2000001140e */
[----:B------:R2:W-:Y:S01]  /*27180*/  @P6 STG.E.U8 desc[UR6][R10.64], R15 ;  /* 0x0000000f0a006986 */ /* 0x0005e2000c101106 */
[----:B------:R-:W-:-:S02]  /*27190*/  ISETP.LT.AND P5, PT, R20, UR5, !P3 ;  /* 0x0000000514007c0c */ /* 0x000fc4000dfa1270 */
[----:B------:R-:W-:Y:S02]  /*271a0*/  PRMT R21, R5, 0x7773, RZ ;  /* 0x0000777305157816 */ /* 0x000fe400000000ff */
[----:B-1----:R-:W-:Y:S01]  /*271b0*/  PRMT R19, R6, 0x7770, RZ ;  /* 0x0000777006137816 */ /* 0x002fe200000000ff */
[----:B------:R-:W-:Y:S01]  /*271c0*/  VIADD R16, R29, 0x3e ;  /* 0x0000003e1d107836 */ /* 0x000fe20000000000 */
[-C--:B------:R-:W-:Y:S01]  /*271d0*/  IADD3 R8, P4, R4, R3.reuse, RZ ;  /* 0x0000000304087210 */ /* 0x080fe20007f9e0ff */
[----:B------:R-:W-:Y:S01]  /*271e0*/  ULDC UR4, c[0x0][0x228] ;  /* 0x00008a0000047ab9 */ /* 0x000fe20000000800 */
[----:B0-----:R-:W-:Y:S01]  /*271f0*/  IADD3 R12, P6, R14, R0, RZ ;  /* 0x000000000e0c7210 */ /* 0x001fe20007fde0ff */
[----:B------:R-:W-:Y:S01]  /*27200*/  ULDC UR5, c[0x0][0x228] ;  /* 0x00008a0000057ab9 */ /* 0x000fe20000000800 */
[----:B------:R-:W-:Y:S01]  /*27210*/  ISETP.LT.AND P3, PT, R22, UR8, !P3 ;  /* 0x0000000816007c0c */ /* 0x000fe2000df61270 */
[----:B------:R-:W-:Y:S02]  /*27220*/  IMAD.X R9, R23, 0x1, R28, P4 ;  /* 0x0000000117097824 */ /* 0x000fe400020e061c */
[----:B------:R-:W-:Y:S01]  /*27230*/  IMAD.X R13, R25, 0x1, R2, P6 ;  /* 0x00000001190d7824 */ /* 0x000fe200030e0602 */
[C---:B--2---:R-:W-:Y:S01]  /*27240*/  IADD3 R10, P6, R14.reuse, R3, RZ ;  /* 0x000000030e0a7210 */ /* 0x044fe20007fde0ff */
[----:B------:R-:W-:Y:S01]  /*27250*/  VIADD R14, R14, UR26 ;  /* 0x0000001a0e0e7c36 */ /* 0x000fe20008000000 */
[----:B------:R-:W-:Y:S01]  /*27260*/  PRMT R17, R6, 0x7771, RZ ;  /* 0x0000777106117816 */ /* 0x000fe200000000ff */
[----:B------:R-:W-:-:S02]  /*27270*/  ULDC UR8, c[0x0][0x228] ;  /* 0x00008a0000087ab9 */ /* 0x000fc40000000800 */
[----:B------:R-:W-:Y:S02]  /*27280*/  IMAD.X R11, R25, 0x1, R28, P6 ;  /* 0x00000001190b7824 */ /* 0x000fe400030e061c */
[----:B------:R-:W-:Y:S01]  /*27290*/  VIADD R15, R14, UR26 ;  /* 0x0000001a0e0f7c36 */ /* 0x000fe20008000000 */
[----:B------:R0:W-:Y:S01]  /*272a0*/  @P2 STG.E.U8 desc[UR6][R8.64], R21 ;  /* 0x0000001508002986 */ /* 0x0001e2000c101106 */
[----:B------:R-:W-:-:S03]  /*272b0*/  SHF.R.S32.HI R23, RZ, 0x1f, R14 ;  /* 0x0000001fff177819 */ /* 0x000fc6000001140e */
[----:B------:R1:W-:Y:S01]  /*272c0*/  @P5 STG.E.U8 desc[UR6][R12.64], R19 ;  /* 0x000000130c005986 */ /* 0x0003e2000c101106 */
[----:B------:R-:W-:Y:S01]  /*272d0*/  ISETP.GE.AND P4, PT, R16, UR23, PT ;  /* 0x0000001710007c0c */ /* 0x000fe2000bf86270 */
[C---:B------:R-:W-:Y:S02]  /*272e0*/  VIADD R16, R15.reuse, UR26 ;  /* 0x0000001a0f107c36 */ /* 0x040fe40008000000 */
[----:B------:R2:W-:Y:S01]  /*272f0*/  @P3 STG.E.U8 desc[UR6][R10.64], R17 ;  /* 0x000000110a003986 */ /* 0x0005e2000c101106 */
[CC--:B------:R-:W-:Y:S02]  /*27300*/  IADD3 R4, P3, R14.reuse, R0.reuse, RZ ;  /* 0x000000000e047210 */ /* 0x0c0fe40007f7e0ff */
[-C--:B0-----:R-:W-:Y:S02]  /*27310*/  IADD3 R8, P5, R14, R3.reuse, RZ ;  /* 0x000000030e087210 */ /* 0x081fe40007fbe0ff */
[----:B-1----:R-:W-:Y:S02]  /*27320*/  SHF.R.S32.HI R13, RZ, 0x1f, R15 ;  /* 0x0000001fff0d7819 */ /* 0x002fe4000001140f */
[-C--:B--2---:R-:W-:Y:S01]  /*27330*/  IADD3 R10, P6, R15, R0.reuse, RZ ;  /* 0x000000000f0a7210 */ /* 0x084fe20007fde0ff */
[----:B------:R-:W-:Y:S01]  /*27340*/  IMAD.X R9, R23, 0x1, R28, P5 ;  /* 0x0000000117097824 */ /* 0x000fe200028e061c */
[----:B------:R-:W-:Y:S01]  /*27350*/  IADD3 R12, P5, R15, R3, RZ ;  /* 0x000000030f0c7210 */ /* 0x000fe20007fbe0ff */
[----:B------:R-:W-:Y:S01]  /*27360*/  IMAD.X R5, R23, 0x1, R2, P3 ;  /* 0x0000000117057824 */ /* 0x000fe200018e0602 */
[----:B------:R-:W-:Y:S01]  /*27370*/  SHF.R.S32.HI R17, RZ, 0x1f, R16 ;  /* 0x0000001fff117819 */ /* 0x000fe20000011410 */
[----:B------:R-:W-:Y:S01]  /*27380*/  IMAD.X R11, R13, 0x1, R2, P6 ;  /* 0x000000010d0b7824 */ /* 0x000fe200030e0602 */
[----:B------:R-:W-:-:S02]  /*27390*/  IADD3 R14, P3, R16, R0, RZ ;  /* 0x00000000100e7210 */ /* 0x000fc40007f7e0ff */
[----:B------:R-:W-:Y:S01]  /*273a0*/  ISETP.LT.AND P6, PT, R20, UR4, !P1 ;  /* 0x0000000414007c0c */ /* 0x000fe2000cfc1270 */
[----:B------:R-:W-:Y:S01]  /*273b0*/  ULDC UR4, c[0x0][0x228] ;  /* 0x00008a0000047ab9 */ /* 0x000fe20000000800 */
[----:B------:R-:W-:Y:S01]  /*273c0*/  IMAD.X R13, R13, 0x1, R28, P5 ;  /* 0x000000010d0d7824 */ /* 0x000fe200028e061c */
[----:B------:R-:W-:Y:S01]  /*273d0*/  ISETP.LT.AND P1, PT, R22, UR4, !P1 ;  /* 0x0000000416007c0c */ /* 0x000fe2000cf21270 */
[----:B------:R-:W-:Y:S01]  /*273e0*/  ULDC UR4, c[0x0][0x228] ;  /* 0x00008a0000047ab9 */ /* 0x000fe20000000800 */
[----:B------:R-:W-:Y:S01]  /*273f0*/  ISETP.LT.AND P5, PT, R20, UR5, !P4 ;  /* 0x0000000514007c0c */ /* 0x000fe2000e7a1270 */
[----:B------:R-:W-:Y:S01]  /*27400*/  IMAD.X R15, R17, 0x1, R2, P3 ;  /* 0x00000001110f7824 */ /* 0x000fe200018e0602 */
[----:B------:R-:W-:Y:S01]  /*27410*/  IADD3 R2, P3, R16, R3, RZ ;  /* 0x0000000310027210 */ /* 0x000fe20007f7e0ff */
[----:B------:R-:W-:Y:S01]  /*27420*/  ULDC UR5, c[0x0][0x228] ;  /* 0x00008a0000057ab9 */ /* 0x000fe20000000800 */
[----:B------:R-:W-:Y:S02]  /*27430*/  ISETP.LT.AND P4, PT, R22, UR4, !P4 ;  /* 0x0000000416007c0c */ /* 0x000fe4000e781270 */
[----:B------:R-:W-:-:S02]  /*27440*/  ISETP.LT.AND P2, PT, R20, UR8, !P0 ;  /* 0x0000000814007c0c */ /* 0x000fc4000c741270 */
[----:B------:R-:W-:Y:S01]  /*27450*/  ISETP.LT.AND P0, PT, R22, UR5, !P0 ;  /* 0x0000000516007c0c */ /* 0x000fe2000c701270 */
[----:B------:R-:W-:Y:S01]  /*27460*/  IMAD.X R3, R17, 0x1, R28, P3 ;  /* 0x0000000111037824 */ /* 0x000fe200018e061c */
[C---:B------:R-:W-:Y:S02]  /*27470*/  PRMT R25, R6.reuse, 0x7772, RZ ;  /* 0x0000777206197816 */ /* 0x040fe400000000ff */
[----:B------:R-:W-:Y:S02]  /*27480*/  PRMT R23, R6, 0x7773, RZ ;  /* 0x0000777306177816 */ /* 0x000fe400000000ff */
[C---:B------:R-:W-:Y:S02]  /*27490*/  PRMT R17, R7.reuse, 0x7773, RZ ;  /* 0x0000777307117816 */ /* 0x040fe400000000ff */
[C---:B------:R-:W-:Y:S02]  /*274a0*/  PRMT R19, R7.reuse, 0x7772, RZ ;  /* 0x0000777207137816 */ /* 0x040fe400000000ff */
[----:B------:R-:W-:-:S02]  /*274b0*/  PRMT R21, R7, 0x7771, RZ ;  /* 0x0000777107157816 */ /* 0x000fc400000000ff */
[----:B------:R-:W-:Y:S01]  /*274c0*/  PRMT R7, R7, 0x7770, RZ ;  /* 0x0000777007077816 */ /* 0x000fe200000000ff */
[----:B------:R0:W-:Y:S04]  /*274d0*/  @P6 STG.E.U8 desc[UR6][R4.64], R25 ;  /* 0x0000001904006986 */ /* 0x0001e8000c101106 */
[----:B------:R0:W-:Y:S04]  /*274e0*/  @P1 STG.E.U8 desc[UR6][R8.64], R23 ;  /* 0x0000001708001986 */ /* 0x0001e8000c101106 */
[----:B------:R0:W-:Y:S04]  /*274f0*/  @P5 STG.E.U8 desc[UR6][R10.64], R7 ;  /* 0x000000070a005986 */ /* 0x0001e8000c101106 */
[----:B------:R0:W-:Y:S04]  /*27500*/  @P4 STG.E.U8 desc[UR6][R12.64], R21 ;  /* 0x000000150c004986 */ /* 0x0001e8000c101106 */
[----:B------:R0:W-:Y:S01]  /*27510*/  @P2 STG.E.U8 desc[UR6][R14.64], R19 ;  /* 0x000000130e002986 */ /* 0x0001e2000c101106 */
[----:B------:R-:W-:Y:S05]  /*27520*/  @!P0 EXIT ;  /* 0x000000000000894d */ /* 0x000fea0003800000 */
[----:B------:R-:W-:Y:S01]  /*27530*/  STG.E.U8 desc[UR6][R2.64], R17 ;  /* 0x0000001102007986 */ /* 0x000fe2000c101106 */
[----:B------:R-:W-:Y:S05]  /*27540*/  EXIT ;  /* 0x000000000000794d */ /* 0x000fea0003800000 */
.L_x_3:
[----:B------:R-:W-:-:S00]  /*27550*/  BRA `(.L_x_3) ;  /* 0xfffffffc00fc7947 */ /* 0x000fc0000383ffff */
[----:B------:R-:W-:-:S00]  /*27560*/  NOP ;  /* 0x0000000000007918 */ /* 0x000fc00000000000 */
        /* <DEDUP_REMOVED lines=9> */
.L_x_4:


//--------------------- .nv.shared.matmul_kernel  --------------------------
	.section	.nv.shared.matmul_kernel,"aw",@nobits
	.sectionflags	@""
	.align	16
	.zero		1024


//--------------------- .nv.shared.reserved.0     --------------------------
	.section	.nv.shared.reserved.0,"aw",@nobits
	.weak		__nv_reservedSMEM_offset_0_alias
	.size		__nv_reservedSMEM_offset_0_alias, 0, 0
	.other		__nv_reservedSMEM_offset_0_alias,@"STO_CUDA_RESERVED_SHARED STV_DEFAULT"
__nv_reservedSMEM_offset_0_alias:
	.zero		0


//--------------------- .nv.constant0.matmul_kernel --------------------------
	.section	.nv.constant0.matmul_kernel,"a",@progbits
	.sectionflags	@""
	.align	4
.nv.constant0.matmul_kernel:
	.zero		608


//--------------------- SYMBOLS --------------------------

	.type		.nv.reservedSmem.offset0,@object
	.size		.nv.reservedSmem.offset0,0x4
